// auto-generated by cutlass_sweep.gemm — config: {"arch": "sm_90", "cluster_m": 2, "cluster_n": 1, "dtype": "fp16", "dtype_b": "fp16", "layout": "nt", "stages": 0, "tile_k": 16, "tile_m": 384, "tile_n": 512}
#include "cutlass/cutlass.h"
#include "cutlass/gemm/collective/collective_builder.hpp"
#include "cutlass/gemm/device/gemm_universal_adapter.h"
#include "cutlass/gemm/kernel/gemm_universal.hpp"
#include "cutlass/epilogue/collective/collective_builder.hpp"

using ElemA = cutlass::half_t;
using ElemB = cutlass::half_t;
using ElemCD = cutlass::half_t;
using Acc  = float;
using TileShape    = cute::Shape<cute::_384, cute::_512, cute::_16>;
using ClusterShape = cute::Shape<cute::_2, cute::_1, cute::_1>;

using CollectiveEpilogue = typename cutlass::epilogue::collective::CollectiveBuilder<
    cutlass::arch::Sm90, cutlass::arch::OpClassTensorOp,
    TileShape, ClusterShape,
    cutlass::epilogue::collective::EpilogueTileAuto,
    Acc, Acc,
    ElemCD, cutlass::layout::RowMajor, 128 / cutlass::sizeof_bits<ElemCD>::value,
    ElemCD, cutlass::layout::RowMajor, 128 / cutlass::sizeof_bits<ElemCD>::value,
    cutlass::epilogue::collective::EpilogueScheduleAuto
  >::CollectiveOp;

using CollectiveMainloop = typename cutlass::gemm::collective::CollectiveBuilder<
    cutlass::arch::Sm90, cutlass::arch::OpClassTensorOp,
    ElemA, cutlass::layout::RowMajor, 128 / cutlass::sizeof_bits<ElemA>::value,
    ElemB, cutlass::layout::ColumnMajor, 128 / cutlass::sizeof_bits<ElemB>::value,
    Acc,
    TileShape, ClusterShape,
    cutlass::gemm::collective::StageCountAutoCarveout<static_cast<int>(sizeof(typename CollectiveEpilogue::SharedStorage))>,
    cutlass::gemm::collective::KernelScheduleAuto
  >::CollectiveOp;

using GemmKernel = cutlass::gemm::kernel::GemmUniversal<
    cute::Shape<int,int,int,int>,
    CollectiveMainloop,
    CollectiveEpilogue
>;
using Gemm = cutlass::gemm::device::GemmUniversalAdapter<GemmKernel>;

// Force the device kernel symbol into the cubin without needing a host main.
auto* _anchor = &cutlass::device_kernel<GemmKernel>;


// ===== COMPILED SASS (sm_90a) =====

	.target	sm_90a

	.elftype	@"ET_EXEC"


//--------------------- .note.nv.tkinfo           --------------------------
	.section	.note.nv.tkinfo,"",@"SHT_NOTE"
	.sectionflags	@"SHF_NOTE_NV_TKINFO"
	.tkinfo
        /*0018*/ 	.word	0x00000002
        /*0030*/ 	.string	""
        /*0030*/ 	.string	"ptxas"
        /*0030*/ 	.string	"Cuda compilation tools, release 13.0, V13.0.88"
        /*0030*/ 	.string	"Build cuda_13.0.r13.0/compiler.36424714_0"
        /*0030*/ 	.string	"-arch sm_90a -m 64 "



//--------------------- .note.nv.cuinfo           --------------------------
	.section	.note.nv.cuinfo,"",@"SHT_NOTE"
	.sectionflags	@"SHF_NOTE_NV_CUINFO"
        /*0018*/ 	.short	0x0002
        /*001a*/ 	.short	0x005a
        /*001c*/ 	.short	0x0082
	.zero		2


//--------------------- .nv.info                  --------------------------
	.section	.nv.info,"",@"SHT_CUDA_INFO"
	.align	4


	//----- nvinfo : EIATTR_REGCOUNT
	.align		4
        /*0000*/ 	.byte	0x04, 0x2f
        /*0002*/ 	.short	(.L_15 - .L_14)
	.align		4
.L_14:
        /*0004*/ 	.word	index@(_ZN7cutlass13device_kernelINS_4gemm6kernel13GemmUniversalIN4cute5tupleIJiiiiEEENS1_10collective13CollectiveMmaINS1_34MainloopSm90TmaGmmaWarpSpecializedILi8ENS5_IJNS4_1CILi2EEENSA_ILi1EEESC_EEENS1_35KernelTmaWarpSpecializedCooperativeEEENS5_IJNSA_ILi384EEENSA_ILi512EEENSA_ILi16EEEEEENS_6half_tENS5_IJlSC_lEEESK_SL_NS4_8TiledMMAINS4_8MMA_AtomIJNS4_4SM904GMMA26MMA_64x256x16_F32F16F16_SSILNSP_5MajorE0ELSR_0ELNSP_7ScaleInE1ELSS_1EEEEEENS4_6LayoutISD_NS5_IJSC_NSA_ILi0EEESW_EEEEENS5_IJNS4_10UnderscoreESZ_SZ_EEEEENS4_13SM90_TMA_LOADENS4_14ComposedLayoutINS4_7SwizzleILi1ELi4ELi3EEENS4_18smem_ptr_flag_bitsILi16EEENSV_INS5_IJNSA_ILi8EEESI_EEENS5_IJSI_SC_EEEEEEEvNS4_8identityENS4_23SM90_TMA_LOAD_MULTICASTES1C_vS1D_EENS_8epilogue10collective6detail29Sm90TmaWarpSpecializedAdapterINS1H_15DefaultEpilogueISK_SL_SL_NS1G_6thread17LinearCombinationISK_Li1EffLNS1L_9ScaleType4KindE0ELNS_15FloatRoundStyleE2ESK_EENS1_15EpilogueDefaultEEEEEvvEEEEvNT_6ParamsE)
        /*0008*/ 	.word	0x000000a8


	//----- nvinfo : EIATTR_FRAME_SIZE
	.align		4
.L_15:
        /*000c*/ 	.byte	0x04, 0x11
        /*000e*/ 	.short	(.L_17 - .L_16)
	.align		4
.L_16:
        /*0010*/ 	.word	index@(_ZN7cutlass13device_kernelINS_4gemm6kernel13GemmUniversalIN4cute5tupleIJiiiiEEENS1_10collective13CollectiveMmaINS1_34MainloopSm90TmaGmmaWarpSpecializedILi8ENS5_IJNS4_1CILi2EEENSA_ILi1EEESC_EEENS1_35KernelTmaWarpSpecializedCooperativeEEENS5_IJNSA_ILi384EEENSA_ILi512EEENSA_ILi16EEEEEENS_6half_tENS5_IJlSC_lEEESK_SL_NS4_8TiledMMAINS4_8MMA_AtomIJNS4_4SM904GMMA26MMA_64x256x16_F32F16F16_SSILNSP_5MajorE0ELSR_0ELNSP_7ScaleInE1ELSS_1EEEEEENS4_6LayoutISD_NS5_IJSC_NSA_ILi0EEESW_EEEEENS5_IJNS4_10UnderscoreESZ_SZ_EEEEENS4_13SM90_TMA_LOADENS4_14ComposedLayoutINS4_7SwizzleILi1ELi4ELi3EEENS4_18smem_ptr_flag_bitsILi16EEENSV_INS5_IJNSA_ILi8EEESI_EEENS5_IJSI_SC_EEEEEEEvNS4_8identityENS4_23SM90_TMA_LOAD_MULTICASTES1C_vS1D_EENS_8epilogue10collective6detail29Sm90TmaWarpSpecializedAdapterINS1H_15DefaultEpilogueISK_SL_SL_NS1G_6thread17LinearCombinationISK_Li1EffLNS1L_9ScaleType4KindE0ELNS_15FloatRoundStyleE2ESK_EENS1_15EpilogueDefaultEEEEEvvEEEEvNT_6ParamsE)
        /*0014*/ 	.word	0x000012c0


	//----- nvinfo : EIATTR_MIN_STACK_SIZE
	.align		4
.L_17:
        /*0018*/ 	.byte	0x04, 0x12
        /*001a*/ 	.short	(.L_19 - .L_18)
	.align		4
.L_18:
        /*001c*/ 	.word	index@(_ZN7cutlass13device_kernelINS_4gemm6kernel13GemmUniversalIN4cute5tupleIJiiiiEEENS1_10collective13CollectiveMmaINS1_34MainloopSm90TmaGmmaWarpSpecializedILi8ENS5_IJNS4_1CILi2EEENSA_ILi1EEESC_EEENS1_35KernelTmaWarpSpecializedCooperativeEEENS5_IJNSA_ILi384EEENSA_ILi512EEENSA_ILi16EEEEEENS_6half_tENS5_IJlSC_lEEESK_SL_NS4_8TiledMMAINS4_8MMA_AtomIJNS4_4SM904GMMA26MMA_64x256x16_F32F16F16_SSILNSP_5MajorE0ELSR_0ELNSP_7ScaleInE1ELSS_1EEEEEENS4_6LayoutISD_NS5_IJSC_NSA_ILi0EEESW_EEEEENS5_IJNS4_10UnderscoreESZ_SZ_EEEEENS4_13SM90_TMA_LOADENS4_14ComposedLayoutINS4_7SwizzleILi1ELi4ELi3EEENS4_18smem_ptr_flag_bitsILi16EEENSV_INS5_IJNSA_ILi8EEESI_EEENS5_IJSI_SC_EEEEEEEvNS4_8identityENS4_23SM90_TMA_LOAD_MULTICASTES1C_vS1D_EENS_8epilogue10collective6detail29Sm90TmaWarpSpecializedAdapterINS1H_15DefaultEpilogueISK_SL_SL_NS1G_6thread17LinearCombinationISK_Li1EffLNS1L_9ScaleType4KindE0ELNS_15FloatRoundStyleE2ESK_EENS1_15EpilogueDefaultEEEEEvvEEEEvNT_6ParamsE)
        /*0020*/ 	.word	0x000012c0
.L_19:


//--------------------- .nv.compat                --------------------------
	.section	.nv.compat,"",@"SHT_CUDA_COMPAT_INFO"
	.align	4
        /*0000*/ 	.byte	0x02, 0x09, 0x01, 0x00, 0x02, 0x02, 0x04, 0x00, 0x02, 0x05, 0x05, 0x00, 0x03, 0x07, 0x01, 0x01
        /*0010*/ 	.byte	0x02, 0x03, 0x01, 0x00, 0x02, 0x06, 0x01, 0x00, 0x04, 0x0b, 0x08, 0x00, 0x00, 0x00, 0x00, 0x00
        /*0020*/ 	.byte	0x00, 0x00, 0x00, 0x00


//--------------------- .nv.info._ZN7cutlass13device_kernelINS_4gemm6kernel13GemmUniversalIN4cute5tupleIJiiiiEEENS1_10collective13CollectiveMmaINS1_34MainloopSm90TmaGmmaWarpSpecializedILi8ENS5_IJNS4_1CILi2EEENSA_ILi1EEESC_EEENS1_35KernelTmaWarpSpecializedCooperativeEEENS5_IJNSA_ILi384EEENSA_ILi512EEENSA_ILi16EEEEEENS_6half_tENS5_IJlSC_lEEESK_SL_NS4_8TiledMMAINS4_8MMA_AtomIJNS4_4SM904GMMA26MMA_64x256x16_F32F16F16_SSILNSP_5MajorE0ELSR_0ELNSP_7ScaleInE1ELSS_1EEEEEENS4_6LayoutISD_NS5_IJSC_NSA_ILi0EEESW_EEEEENS5_IJNS4_10UnderscoreESZ_SZ_EEEEENS4_13SM90_TMA_LOADENS4_14ComposedLayoutINS4_7SwizzleILi1ELi4ELi3EEENS4_18smem_ptr_flag_bitsILi16EEENSV_INS5_IJNSA_ILi8EEESI_EEENS5_IJSI_SC_EEEEEEEvNS4_8identityENS4_23SM90_TMA_LOAD_MULTICASTES1C_vS1D_EENS_8epilogue10collective6detail29Sm90TmaWarpSpecializedAdapterINS1H_15DefaultEpilogueISK_SL_SL_NS1G_6thread17LinearCombinationISK_Li1EffLNS1L_9ScaleType4KindE0ELNS_15FloatRoundStyleE2ESK_EENS1_15EpilogueDefaultEEEEEvvEEEEvNT_6ParamsE --------------------------
	.section	.nv.info._ZN7cutlass13device_kernelINS_4gemm6kernel13GemmUniversalIN4cute5tupleIJiiiiEEENS1_10collective13CollectiveMmaINS1_34MainloopSm90TmaGmmaWarpSpecializedILi8ENS5_IJNS4_1CILi2EEENSA_ILi1EEESC_EEENS1_35KernelTmaWarpSpecializedCooperativeEEENS5_IJNSA_ILi384EEENSA_ILi512EEENSA_ILi16EEEEEENS_6half_tENS5_IJlSC_lEEESK_SL_NS4_8TiledMMAINS4_8MMA_AtomIJNS4_4SM904GMMA26MMA_64x256x16_F32F16F16_SSILNSP_5MajorE0ELSR_0ELNSP_7ScaleInE1ELSS_1EEEEEENS4_6LayoutISD_NS5_IJSC_NSA_ILi0EEESW_EEEEENS5_IJNS4_10UnderscoreESZ_SZ_EEEEENS4_13SM90_TMA_LOADENS4_14ComposedLayoutINS4_7SwizzleILi1ELi4ELi3EEENS4_18smem_ptr_flag_bitsILi16EEENSV_INS5_IJNSA_ILi8EEESI_EEENS5_IJSI_SC_EEEEEEEvNS4_8identityENS4_23SM90_TMA_LOAD_MULTICASTES1C_vS1D_EENS_8epilogue10collective6detail29Sm90TmaWarpSpecializedAdapterINS1H_15DefaultEpilogueISK_SL_SL_NS1G_6thread17LinearCombinationISK_Li1EffLNS1L_9ScaleType4KindE0ELNS_15FloatRoundStyleE2ESK_EENS1_15EpilogueDefaultEEEEEvvEEEEvNT_6ParamsE,"",@"SHT_CUDA_INFO"
	.sectionflags	@""
	.align	4


	//----- nvinfo : EIATTR_CUDA_API_VERSION
	.align		4
        /*0000*/ 	.byte	0x04, 0x37
        /*0002*/ 	.short	(.L_21 - .L_20)
.L_20:
        /*0004*/ 	.word	0x00000082


	//----- nvinfo : EIATTR_KPARAM_INFO
	.align		4
.L_21:
        /*0008*/ 	.byte	0x04, 0x17
        /*000a*/ 	.short	(.L_23 - .L_22)
.L_22:
        /*000c*/ 	.word	0x00000000
        /*0010*/ 	.short	0x0000
        /*0012*/ 	.short	0x0070
        /*0014*/ 	.byte	0x00, 0xf0, 0x01, 0x10


	//----- nvinfo : EIATTR_SPARSE_MMA_MASK
	.align		4
.L_23:
        /*0018*/ 	.byte	0x03, 0x50
        /*001a*/ 	.short	0x0000


	//----- nvinfo : EIATTR_MAXREG_COUNT
	.align		4
        /*001c*/ 	.byte	0x03, 0x1b
        /*001e*/ 	.short	0x00a8


	//----- nvinfo : EIATTR_NUM_BARRIERS
	.align		4
        /*0020*/ 	.byte	0x02, 0x4c
        /*0022*/ 	.byte	0x01
	.zero		1


	//----- nvinfo : EIATTR_EXTERNS
	.align		4
        /*0024*/ 	.byte	0x04, 0x0f
        /*0026*/ 	.short	(.L_25 - .L_24)


	//   ....[0]....
	.align		4
.L_24:
        /*0028*/ 	.word	index@(__assertfail)


	//----- nvinfo : EIATTR_ANNOTATIONS
	.align		4
.L_25:
        /*002c*/ 	.byte	0x04, 0x55
        /*002e*/ 	.short	(.L_27 - .L_26)


	//   ....[0]....
.L_26:
        /*0030*/ 	.word	0x00000001
        /*0034*/ 	.byte	0xf0, 0x07, 0x00, 0x00, 0x01, 0x00, 0x00, 0x00, 0xd0, 0x08, 0x00, 0x00, 0x01, 0x00, 0x00, 0x00
        /* <DEDUP_REMOVED lines=1405> */
        /*5814*/ 	.byte	0xc0, 0xdd, 0x03, 0x00, 0x01, 0x00, 0x00, 0x00, 0xe0, 0xdd, 0x03, 0x00


	//----- nvinfo : EIATTR_MERCURY_ISA_VERSION
	.align		4
.L_27:
        /*5820*/ 	.byte	0x03, 0x5f
        /*5822*/ 	.short	0x0101


	//----- nvinfo : EIATTR_INT_WARP_WIDE_INSTR_OFFSETS
	.align		4
        /*5824*/ 	.byte	0x04, 0x31
        /*5826*/ 	.short	(.L_29 - .L_28)


	//   ....[0]....
.L_28:
        /*5828*/ 	.word	0x00000620


	//   ....[1]....
        /*582c*/ 	.word	0x00000630


	//   ....[2]....
        /*5830*/ 	.word	0x00000790


	//----- nvinfo : EIATTR_COOP_GROUP_MASK_REGIDS
	.align		4
.L_29:
        /*5834*/ 	.byte	0x04, 0x29
        /*5836*/ 	.short	(.L_31 - .L_30)


	//   ....[0]....
.L_30:
        /*5838*/ 	.word	0xffffffff


	//   ....[1]....
        /*583c*/ 	.word	0xffffffff


	//   ....[2]....
        /*5840*/ 	.word	0xffffffff


	//   ....[3]....
        /*5844*/ 	.word	0xffffffff


	//   ....[4]....
        /*5848*/ 	.word	0xffffffff


	//   ....[5]....
        /*584c*/ 	.word	0xffffffff


	//----- nvinfo : EIATTR_COOP_GROUP_INSTR_OFFSETS
	.align		4
.L_31:
        /*5850*/ 	.byte	0x04, 0x28
        /*5852*/ 	.short	(.L_33 - .L_32)


	//   ....[0]....
.L_32:
        /*5854*/ 	.word	0x00000070


	//   ....[1]....
        /*5858*/ 	.word	0x00000080


	//   ....[2]....
        /*585c*/ 	.word	0x000001a0


	//   ....[3]....
        /*5860*/ 	.word	0x00000480


	//   ....[4]....
        /*5864*/ 	.word	0x00000910


	//   ....[5]....
        /*5868*/ 	.word	0x000014e0


	//----- nvinfo : EIATTR_REG_RECONFIG
	.align		4
.L_33:
        /*586c*/ 	.byte	0x01, 0x54
	.zero		2


	//----- nvinfo : EIATTR_SYSCALL_OFFSETS
	.align		4
        /*5870*/ 	.byte	0x04, 0x46
        /*5872*/ 	.short	(.L_35 - .L_34)


	//   ....[0]....
.L_34:
        /*5874*/ 	.word	0x00001690


	//----- nvinfo : EIATTR_MBARRIER_INSTR_OFFSETS
	.align		4
.L_35:
        /*5878*/ 	.byte	0x04, 0x39
        /*587a*/ 	.short	(.L_37 - .L_36)


	//   ....[0]....
.L_36:
        /*587c*/ 	.word	0x00000340
        /*5880*/ 	.word	0x000000ff
        /*5884*/ 	.word	0x00000000
        /*5888*/ 	.short	0x0100
        /*588a*/ 	.byte	0x08
	.zero		1


	//   ....[1]....
        /*588c*/ 	.word	0x00000350
        /*5890*/ 	.word	0x000000ff
        /*5894*/ 	.word	0x00000040
        /*5898*/ 	.short	0x0100
        /*589a*/ 	.byte	0x08
	.zero		1


	//   ....[2]....
        /*589c*/ 	.word	0x00000360
        /*58a0*/ 	.word	0x000000ff
        /*58a4*/ 	.word	0x00000008
        /*58a8*/ 	.short	0x0100
        /*58aa*/ 	.byte	0x08
	.zero		1


	//   ....[3]....
        /*58ac*/ 	.word	0x00000370
        /*58b0*/ 	.word	0x000000ff
        /*58b4*/ 	.word	0x00000048
        /*58b8*/ 	.short	0x0100
        /*58ba*/ 	.byte	0x08
	.zero		1


	//   ....[4]....
        /*58bc*/ 	.word	0x00000380
        /*58c0*/ 	.word	0x000000ff
        /*58c4*/ 	.word	0x00000010
        /*58c8*/ 	.short	0x0100
        /*58ca*/ 	.byte	0x08
	.zero		1


	//   ....[5]....
        /*58cc*/ 	.word	0x00000390
        /*58d0*/ 	.word	0x000000ff
        /*58d4*/ 	.word	0x00000050
        /*58d8*/ 	.short	0x0100
        /*58da*/ 	.byte	0x08
	.zero		1


	//   ....[6]....
        /*58dc*/ 	.word	0x000003a0
        /*58e0*/ 	.word	0x000000ff
        /*58e4*/ 	.word	0x00000018
        /*58e8*/ 	.short	0x0100
        /*58ea*/ 	.byte	0x08
	.zero		1


	//   ....[7]....
        /*58ec*/ 	.word	0x000003b0
        /*58f0*/ 	.word	0x000000ff
        /*58f4*/ 	.word	0x00000058
        /*58f8*/ 	.short	0x0100
        /*58fa*/ 	.byte	0x08
	.zero		1


	//   ....[8]....
        /*58fc*/ 	.word	0x000003c0
        /*5900*/ 	.word	0x000000ff
        /*5904*/ 	.word	0x00000020
        /*5908*/ 	.short	0x0100
        /*590a*/ 	.byte	0x08
	.zero		1


	//   ....[9]....
        /*590c*/ 	.word	0x000003d0
        /*5910*/ 	.word	0x000000ff
        /*5914*/ 	.word	0x00000060
        /*5918*/ 	.short	0x0100
        /*591a*/ 	.byte	0x08
	.zero		1


	//   ....[10]....
        /*591c*/ 	.word	0x000003e0
        /*5920*/ 	.word	0x000000ff
        /*5924*/ 	.word	0x00000028
        /*5928*/ 	.short	0x0100
        /*592a*/ 	.byte	0x08
	.zero		1


	//   ....[11]....
        /*592c*/ 	.word	0x000003f0
        /*5930*/ 	.word	0x000000ff
        /*5934*/ 	.word	0x00000068
        /*5938*/ 	.short	0x0100
        /*593a*/ 	.byte	0x08
	.zero		1


	//   ....[12]....
        /*593c*/ 	.word	0x00000400
        /*5940*/ 	.word	0x000000ff
        /*5944*/ 	.word	0x00000030
        /*5948*/ 	.short	0x0100
        /*594a*/ 	.byte	0x08
	.zero		1


	//   ....[13]....
        /*594c*/ 	.word	0x00000410
        /*5950*/ 	.word	0x000000ff
        /*5954*/ 	.word	0x00000070
        /*5958*/ 	.short	0x0100
        /*595a*/ 	.byte	0x08
	.zero		1


	//   ....[14]....
        /*595c*/ 	.word	0x00000420
        /*5960*/ 	.word	0x000000ff
        /*5964*/ 	.word	0x00000038
        /*5968*/ 	.short	0x0100
        /*596a*/ 	.byte	0x08
	.zero		1


	//   ....[15]....
        /*596c*/ 	.word	0x00000430
        /*5970*/ 	.word	0x000000ff
        /*5974*/ 	.word	0x00000078
        /*5978*/ 	.short	0x0100
        /*597a*/ 	.byte	0x08
	.zero		1


	//   ....[16]....
        /*597c*/ 	.word	0x00000810
        /*5980*/ 	.word	0x000000ff
        /*5984*/ 	.word	0x00000090
        /*5988*/ 	.short	0x0100
        /*598a*/ 	.byte	0x06
	.zero		1


	//   ....[17]....
        /*598c*/ 	.word	0x00000860
        /*5990*/ 	.word	0x000000ff
        /*5994*/ 	.word	0x00000098
        /*5998*/ 	.short	0x0100
        /*599a*/ 	.byte	0x06
	.zero		1


	//   ....[18]....
        /*599c*/ 	.word	0x00001730
        /*59a0*/ 	.word	0x00000003
        /*59a4*/ 	.word	0x00000000
        /*59a8*/ 	.short	0x010a
        /*59aa*/ 	.byte	0x3f
	.zero		1


	//   ....[19]....
        /*59ac*/ 	.word	0x00001770
        /*59b0*/ 	.word	0x00000003
        /*59b4*/ 	.word	0x00000000
        /*59b8*/ 	.short	0x010a
        /*59ba*/ 	.byte	0x3f
	.zero		1


	//   ....[20]....
        /*59bc*/ 	.word	0x00002f40
        /*59c0*/ 	.word	0x000000ff
        /*59c4*/ 	.word	0x00000000
        /*59c8*/ 	.short	0x010a
        /*59ca*/ 	.byte	0x04
	.zero		1


	//   ....[21]....
        /*59cc*/ 	.word	0x00002f80
        /*59d0*/ 	.word	0x000000ff
        /*59d4*/ 	.word	0x00000000
        /*59d8*/ 	.short	0x010a
        /*59da*/ 	.byte	0x04
	.zero		1


	//   ....[22]....
        /*59dc*/ 	.word	0x00007d20
        /*59e0*/ 	.word	0x00000005
        /*59e4*/ 	.word	0x00000000
        /*59e8*/ 	.short	0x0101
        /*59ea*/ 	.byte	0x3f
	.zero		1


	//   ....[23]....
        /*59ec*/ 	.word	0x00007f10
        /*59f0*/ 	.word	0x00000000
        /*59f4*/ 	.word	0x00000000
        /*59f8*/ 	.short	0x0101
        /*59fa*/ 	.byte	0x3f
	.zero		1


	//   ....[24]....
        /*59fc*/ 	.word	0x0003d940
        /*5a00*/ 	.word	0x0000000f
        /*5a04*/ 	.word	0x00000040
        /*5a08*/ 	.short	0x010a
        /*5a0a*/ 	.byte	0x3f
	.zero		1


	//   ....[25]....
        /*5a0c*/ 	.word	0x0003dd50
        /*5a10*/ 	.word	0x00000002
        /*5a14*/ 	.word	0x00000098
        /*5a18*/ 	.short	0x0101
        /*5a1a*/ 	.byte	0x3f
	.zero		1


	//   ....[26]....
        /*5a1c*/ 	.word	0x0003e4f0
        /*5a20*/ 	.word	0x00000005
        /*5a24*/ 	.word	0x00000000
        /*5a28*/ 	.short	0x010a
        /*5a2a*/ 	.byte	0x3f
	.zero		1


	//   ....[27]....
        /*5a2c*/ 	.word	0x0003e580
        /*5a30*/ 	.word	0x00000007
        /*5a34*/ 	.word	0x00000000
        /*5a38*/ 	.short	0x010a
        /*5a3a*/ 	.byte	0x3f
	.zero		1


	//   ....[28]....
        /*5a3c*/ 	.word	0x0003e610
        /*5a40*/ 	.word	0x00000007
        /*5a44*/ 	.word	0x00000000
        /*5a48*/ 	.short	0x010a
        /*5a4a*/ 	.byte	0x3f
	.zero		1


	//   ....[29]....
        /*5a4c*/ 	.word	0x0003e6a0
        /*5a50*/ 	.word	0x00000007
        /*5a54*/ 	.word	0x00000000
        /*5a58*/ 	.short	0x010a
        /*5a5a*/ 	.byte	0x3f
	.zero		1


	//   ....[30]....
        /*5a5c*/ 	.word	0x0003e730
        /*5a60*/ 	.word	0x00000007
        /*5a64*/ 	.word	0x00000000
        /*5a68*/ 	.short	0x010a
        /*5a6a*/ 	.byte	0x3f
	.zero		1


	//   ....[31]....
        /*5a6c*/ 	.word	0x0003e7c0
        /*5a70*/ 	.word	0x00000007
        /*5a74*/ 	.word	0x00000000
        /*5a78*/ 	.short	0x010a
        /*5a7a*/ 	.byte	0x3f
	.zero		1


	//   ....[32]....
        /*5a7c*/ 	.word	0x0003e850
        /*5a80*/ 	.word	0x00000007
        /*5a84*/ 	.word	0x00000000
        /*5a88*/ 	.short	0x010a
        /*5a8a*/ 	.byte	0x3f
	.zero		1


	//   ....[33]....
        /*5a8c*/ 	.word	0x0003e8e0
        /*5a90*/ 	.word	0x00000003
        /*5a94*/ 	.word	0x00000000
        /*5a98*/ 	.short	0x010a
        /*5a9a*/ 	.byte	0x3f
	.zero		1


	//   ....[34]....
        /*5a9c*/ 	.word	0x0003e940
        /*5aa0*/ 	.word	0x00000003
        /*5aa4*/ 	.word	0x00000000
        /*5aa8*/ 	.short	0x010a
        /*5aaa*/ 	.byte	0x3f
	.zero		1


	//   ....[35]....
        /*5aac*/ 	.word	0x0003e9a0
        /*5ab0*/ 	.word	0x00000007
        /*5ab4*/ 	.word	0x00000000
        /*5ab8*/ 	.short	0x010a
        /*5aba*/ 	.byte	0x3f
	.zero		1


	//   ....[36]....
        /*5abc*/ 	.word	0x0003ea70
        /*5ac0*/ 	.word	0x0000000f
        /*5ac4*/ 	.word	0x00000040
        /*5ac8*/ 	.short	0x010a
        /*5aca*/ 	.byte	0x3f
	.zero		1


	//   ....[37]....
        /*5acc*/ 	.word	0x0003eb40
        /*5ad0*/ 	.word	0x00000005
        /*5ad4*/ 	.word	0x00000000
        /*5ad8*/ 	.short	0x010a
        /*5ada*/ 	.byte	0x3f
	.zero		1


	//   ....[38]....
        /*5adc*/ 	.word	0x0003eb90
        /*5ae0*/ 	.word	0x00000007
        /*5ae4*/ 	.word	0x00000000
        /*5ae8*/ 	.short	0x010a
        /*5aea*/ 	.byte	0x3f
	.zero		1


	//   ....[39]....
        /*5aec*/ 	.word	0x0003ebe0
        /*5af0*/ 	.word	0x00000007
        /*5af4*/ 	.word	0x00000000
        /*5af8*/ 	.short	0x010a
        /*5afa*/ 	.byte	0x3f
	.zero		1


	//   ....[40]....
        /*5afc*/ 	.word	0x0003ec30
        /*5b00*/ 	.word	0x00000007
        /*5b04*/ 	.word	0x00000000
        /*5b08*/ 	.short	0x010a
        /*5b0a*/ 	.byte	0x3f
	.zero		1


	//   ....[41]....
        /*5b0c*/ 	.word	0x0003ec80
        /*5b10*/ 	.word	0x00000007
        /*5b14*/ 	.word	0x00000000
        /*5b18*/ 	.short	0x010a
        /*5b1a*/ 	.byte	0x3f
	.zero		1


	//   ....[42]....
        /*5b1c*/ 	.word	0x0003ecd0
        /*5b20*/ 	.word	0x00000007
        /*5b24*/ 	.word	0x00000000
        /*5b28*/ 	.short	0x010a
        /*5b2a*/ 	.byte	0x3f
	.zero		1


	//   ....[43]....
        /*5b2c*/ 	.word	0x0003ed20
        /*5b30*/ 	.word	0x00000007
        /*5b34*/ 	.word	0x00000000
        /*5b38*/ 	.short	0x010a
        /*5b3a*/ 	.byte	0x3f
	.zero		1


	//----- nvinfo : EIATTR_NUM_MBARRIERS
	.align		4
.L_37:
        /*5b3c*/ 	.byte	0x03, 0x38
        /*5b3e*/ 	.short	0x0012


	//----- nvinfo : EIATTR_EXIT_INSTR_OFFSETS
	.align		4
        /*5b40*/ 	.byte	0x04, 0x1c
        /*5b42*/ 	.short	(.L_39 - .L_38)


	//   ....[0]....
.L_38:
        /*5b44*/ 	.word	0x00000b70


	//   ....[1]....
        /*5b48*/ 	.word	0x00001400


	//   ....[2]....
        /*5b4c*/ 	.word	0x0003cfb0


	//   ....[3]....
        /*5b50*/ 	.word	0x0003d5d0


	//   ....[4]....
        /*5b54*/ 	.word	0x0003e930


	//----- nvinfo : EIATTR_MAX_THREADS
	.align		4
.L_39:
        /*5b58*/ 	.byte	0x04, 0x05
        /*5b5a*/ 	.short	(.L_41 - .L_40)
.L_40:
        /*5b5c*/ 	.word	0x00000180
        /*5b60*/ 	.word	0x00000001
        /*5b64*/ 	.word	0x00000001


	//----- nvinfo : EIATTR_CRS_STACK_SIZE
	.align		4
.L_41:
        /*5b68*/ 	.byte	0x04, 0x1e
        /*5b6a*/ 	.short	(.L_43 - .L_42)
.L_42:
        /*5b6c*/ 	.word	0x00000000


	//----- nvinfo : EIATTR_CBANK_PARAM_SIZE
	.align		4
.L_43:
        /*5b70*/ 	.byte	0x03, 0x19
        /*5b72*/ 	.short	0x0470


	//----- nvinfo : EIATTR_PARAM_CBANK
	.align		4
        /*5b74*/ 	.byte	0x04, 0x0a
        /*5b76*/ 	.short	(.L_45 - .L_44)
	.align		4
.L_44:
        /*5b78*/ 	.word	index@(.nv.constant0._ZN7cutlass13device_kernelINS_4gemm6kernel13GemmUniversalIN4cute5tupleIJiiiiEEENS1_10collective13CollectiveMmaINS1_34MainloopSm90TmaGmmaWarpSpecializedILi8ENS5_IJNS4_1CILi2EEENSA_ILi1EEESC_EEENS1_35KernelTmaWarpSpecializedCooperativeEEENS5_IJNSA_ILi384EEENSA_ILi512EEENSA_ILi16EEEEEENS_6half_tENS5_IJlSC_lEEESK_SL_NS4_8TiledMMAINS4_8MMA_AtomIJNS4_4SM904GMMA26MMA_64x256x16_F32F16F16_SSILNSP_5MajorE0ELSR_0ELNSP_7ScaleInE1ELSS_1EEEEEENS4_6LayoutISD_NS5_IJSC_NSA_ILi0EEESW_EEEEENS5_IJNS4_10UnderscoreESZ_SZ_EEEEENS4_13SM90_TMA_LOADENS4_14ComposedLayoutINS4_7SwizzleILi1ELi4ELi3EEENS4_18smem_ptr_flag_bitsILi16EEENSV_INS5_IJNSA_ILi8EEESI_EEENS5_IJSI_SC_EEEEEEEvNS4_8identityENS4_23SM90_TMA_LOAD_MULTICASTES1C_vS1D_EENS_8epilogue10collective6detail29Sm90TmaWarpSpecializedAdapterINS1H_15DefaultEpilogueISK_SL_SL_NS1G_6thread17LinearCombinationISK_Li1EffLNS1L_9ScaleType4KindE0ELNS_15FloatRoundStyleE2ESK_EENS1_15EpilogueDefaultEEEEEvvEEEEvNT_6ParamsE)
        /*5b7c*/ 	.short	0x0210
        /*5b7e*/ 	.short	0x0470


	//----- nvinfo : EIATTR_SW_WAR
	.align		4
.L_45:
        /*5b80*/ 	.byte	0x04, 0x36
        /*5b82*/ 	.short	(.L_47 - .L_46)
.L_46:
        /*5b84*/ 	.word	0x00000008
.L_47:


//--------------------- .nv.callgraph             --------------------------
	.section	.nv.callgraph,"",@"SHT_CUDA_CALLGRAPH"
	.align	4
	.sectionentsize	8
	.align		4
        /*0000*/ 	.word	0x00000000
	.align		4
        /*0004*/ 	.word	0xffffffff
	.align		4
        /*0008*/ 	.word	index@(_ZN7cutlass13device_kernelINS_4gemm6kernel13GemmUniversalIN4cute5tupleIJiiiiEEENS1_10collective13CollectiveMmaINS1_34MainloopSm90TmaGmmaWarpSpecializedILi8ENS5_IJNS4_1CILi2EEENSA_ILi1EEESC_EEENS1_35KernelTmaWarpSpecializedCooperativeEEENS5_IJNSA_ILi384EEENSA_ILi512EEENSA_ILi16EEEEEENS_6half_tENS5_IJlSC_lEEESK_SL_NS4_8TiledMMAINS4_8MMA_AtomIJNS4_4SM904GMMA26MMA_64x256x16_F32F16F16_SSILNSP_5MajorE0ELSR_0ELNSP_7ScaleInE1ELSS_1EEEEEENS4_6LayoutISD_NS5_IJSC_NSA_ILi0EEESW_EEEEENS5_IJNS4_10UnderscoreESZ_SZ_EEEEENS4_13SM90_TMA_LOADENS4_14ComposedLayoutINS4_7SwizzleILi1ELi4ELi3EEENS4_18smem_ptr_flag_bitsILi16EEENSV_INS5_IJNSA_ILi8EEESI_EEENS5_IJSI_SC_EEEEEEEvNS4_8identityENS4_23SM90_TMA_LOAD_MULTICASTES1C_vS1D_EENS_8epilogue10collective6detail29Sm90TmaWarpSpecializedAdapterINS1H_15DefaultEpilogueISK_SL_SL_NS1G_6thread17LinearCombinationISK_Li1EffLNS1L_9ScaleType4KindE0ELNS_15FloatRoundStyleE2ESK_EENS1_15EpilogueDefaultEEEEEvvEEEEvNT_6ParamsE)
	.align		4
        /*000c*/ 	.word	index@(__assertfail)
	.align		4
        /*0010*/ 	.word	0x00000000
	.align		4
        /*0014*/ 	.word	0xfffffffe
	.align		4
        /*0018*/ 	.word	0x00000000
	.align		4
        /*001c*/ 	.word	0xfffffffd
	.align		4
        /*0020*/ 	.word	0x00000000
	.align		4
        /*0024*/ 	.word	0xfffffffc


//--------------------- .nv.constant4             --------------------------
	.section	.nv.constant4,"a",@progbits
	.align	8
	.align		8
.nv.constant4:
        /*0000*/ 	.dword	__assertfail
	.align		8
        /*0008*/ 	.dword	__unnamed_1
	.align		8
        /*0010*/ 	.dword	_ZN40_INTERNAL_bdbb9b9e_4_k_cu_ffc6d008_116464cuda3std3__45__cpo5beginE
	.align		8
        /*0018*/ 	.dword	_ZN40_INTERNAL_bdbb9b9e_4_k_cu_ffc6d008_116464cuda3std3__45__cpo3endE
	.align		8
        /*0020*/ 	.dword	_ZN40_INTERNAL_bdbb9b9e_4_k_cu_ffc6d008_116464cuda3std3__45__cpo6cbeginE
	.align		8
        /*0028*/ 	.dword	_ZN40_INTERNAL_bdbb9b9e_4_k_cu_ffc6d008_116464cuda3std3__45__cpo4cendE
	.align		8
        /*0030*/ 	.dword	_ZN40_INTERNAL_bdbb9b9e_4_k_cu_ffc6d008_116464cuda3std3__442_GLOBAL__N__bdbb9b9e_4_k_cu_ffc6d008_116466ignoreE
	.align		8
        /*0038*/ 	.dword	_ZN40_INTERNAL_bdbb9b9e_4_k_cu_ffc6d008_116464cuda3std3__419piecewise_constructE
	.align		8
        /*0040*/ 	.dword	_ZN40_INTERNAL_bdbb9b9e_4_k_cu_ffc6d008_116464cuda3std3__48in_placeE
	.align		8
        /*0048*/ 	.dword	_ZN40_INTERNAL_bdbb9b9e_4_k_cu_ffc6d008_116464cuda3std6ranges3__45__cpo4swapE
	.align		8
        /*0050*/ 	.dword	_ZN40_INTERNAL_bdbb9b9e_4_k_cu_ffc6d008_116464cuda3std6ranges3__45__cpo9iter_moveE
	.align		8
        /*0058*/ 	.dword	_ZN40_INTERNAL_bdbb9b9e_4_k_cu_ffc6d008_116464cute7productE
	.align		8
        /*0060*/ 	.dword	_ZN40_INTERNAL_bdbb9b9e_4_k_cu_ffc6d008_116464cute1_E
	.align		8
        /*0068*/ 	.dword	$str$22
	.align		8
        /*0070*/ 	.dword	$str$23


//--------------------- .text._ZN7cutlass13device_kernelINS_4gemm6kernel13GemmUniversalIN4cute5tupleIJiiiiEEENS1_10collective13CollectiveMmaINS1_34MainloopSm90TmaGmmaWarpSpecializedILi8ENS5_IJNS4_1CILi2EEENSA_ILi1EEESC_EEENS1_35KernelTmaWarpSpecializedCooperativeEEENS5_IJNSA_ILi384EEENSA_ILi512EEENSA_ILi16EEEEEENS_6half_tENS5_IJlSC_lEEESK_SL_NS4_8TiledMMAINS4_8MMA_AtomIJNS4_4SM904GMMA26MMA_64x256x16_F32F16F16_SSILNSP_5MajorE0ELSR_0ELNSP_7ScaleInE1ELSS_1EEEEEENS4_6LayoutISD_NS5_IJSC_NSA_ILi0EEESW_EEEEENS5_IJNS4_10UnderscoreESZ_SZ_EEEEENS4_13SM90_TMA_LOADENS4_14ComposedLayoutINS4_7SwizzleILi1ELi4ELi3EEENS4_18smem_ptr_flag_bitsILi16EEENSV_INS5_IJNSA_ILi8EEESI_EEENS5_IJSI_SC_EEEEEEEvNS4_8identityENS4_23SM90_TMA_LOAD_MULTICASTES1C_vS1D_EENS_8epilogue10collective6detail29Sm90TmaWarpSpecializedAdapterINS1H_15DefaultEpilogueISK_SL_SL_NS1G_6thread17LinearCombinationISK_Li1EffLNS1L_9ScaleType4KindE0ELNS_15FloatRoundStyleE2ESK_EENS1_15EpilogueDefaultEEEEEvvEEEEvNT_6ParamsE --------------------------
	.section	.text._ZN7cutlass13device_kernelINS_4gemm6kernel13GemmUniversalIN4cute5tupleIJiiiiEEENS1_10collective13CollectiveMmaINS1_34MainloopSm90TmaGmmaWarpSpecializedILi8ENS5_IJNS4_1CILi2EEENSA_ILi1EEESC_EEENS1_35KernelTmaWarpSpecializedCooperativeEEENS5_IJNSA_ILi384EEENSA_ILi512EEENSA_ILi16EEEEEENS_6half_tENS5_IJlSC_lEEESK_SL_NS4_8TiledMMAINS4_8MMA_AtomIJNS4_4SM904GMMA26MMA_64x256x16_F32F16F16_SSILNSP_5MajorE0ELSR_0ELNSP_7ScaleInE1ELSS_1EEEEEENS4_6LayoutISD_NS5_IJSC_NSA_ILi0EEESW_EEEEENS5_IJNS4_10UnderscoreESZ_SZ_EEEEENS4_13SM90_TMA_LOADENS4_14ComposedLayoutINS4_7SwizzleILi1ELi4ELi3EEENS4_18smem_ptr_flag_bitsILi16EEENSV_INS5_IJNSA_ILi8EEESI_EEENS5_IJSI_SC_EEEEEEEvNS4_8identityENS4_23SM90_TMA_LOAD_MULTICASTES1C_vS1D_EENS_8epilogue10collective6detail29Sm90TmaWarpSpecializedAdapterINS1H_15DefaultEpilogueISK_SL_SL_NS1G_6thread17LinearCombinationISK_Li1EffLNS1L_9ScaleType4KindE0ELNS_15FloatRoundStyleE2ESK_EENS1_15EpilogueDefaultEEEEEvvEEEEvNT_6ParamsE,"ax",@progbits
	.align	128
.text._ZN7cutlass13device_kernelINS_4gemm6kernel13GemmUniversalIN4cute5tupleIJiiiiEEENS1_10collective13CollectiveMmaINS1_34MainloopSm90TmaGmmaWarpSpecializedILi8ENS5_IJNS4_1CILi2EEENSA_ILi1EEESC_EEENS1_35KernelTmaWarpSpecializedCooperativeEEENS5_IJNSA_ILi384EEENSA_ILi512EEENSA_ILi16EEEEEENS_6half_tENS5_IJlSC_lEEESK_SL_NS4_8TiledMMAINS4_8MMA_AtomIJNS4_4SM904GMMA26MMA_64x256x16_F32F16F16_SSILNSP_5MajorE0ELSR_0ELNSP_7ScaleInE1ELSS_1EEEEEENS4_6LayoutISD_NS5_IJSC_NSA_ILi0EEESW_EEEEENS5_IJNS4_10UnderscoreESZ_SZ_EEEEENS4_13SM90_TMA_LOADENS4_14ComposedLayoutINS4_7SwizzleILi1ELi4ELi3EEENS4_18smem_ptr_flag_bitsILi16EEENSV_INS5_IJNSA_ILi8EEESI_EEENS5_IJSI_SC_EEEEEEEvNS4_8identityENS4_23SM90_TMA_LOAD_MULTICASTES1C_vS1D_EENS_8epilogue10collective6detail29Sm90TmaWarpSpecializedAdapterINS1H_15DefaultEpilogueISK_SL_SL_NS1G_6thread17LinearCombinationISK_Li1EffLNS1L_9ScaleType4KindE0ELNS_15FloatRoundStyleE2ESK_EENS1_15EpilogueDefaultEEEEEvvEEEEvNT_6ParamsE:
        .type           _ZN7cutlass13device_kernelINS_4gemm6kernel13GemmUniversalIN4cute5tupleIJiiiiEEENS1_10collective13CollectiveMmaINS1_34MainloopSm90TmaGmmaWarpSpecializedILi8ENS5_IJNS4_1CILi2EEENSA_ILi1EEESC_EEENS1_35KernelTmaWarpSpecializedCooperativeEEENS5_IJNSA_ILi384EEENSA_ILi512EEENSA_ILi16EEEEEENS_6half_tENS5_IJlSC_lEEESK_SL_NS4_8TiledMMAINS4_8MMA_AtomIJNS4_4SM904GMMA26MMA_64x256x16_F32F16F16_SSILNSP_5MajorE0ELSR_0ELNSP_7ScaleInE1ELSS_1EEEEEENS4_6LayoutISD_NS5_IJSC_NSA_ILi0EEESW_EEEEENS5_IJNS4_10UnderscoreESZ_SZ_EEEEENS4_13SM90_TMA_LOADENS4_14ComposedLayoutINS4_7SwizzleILi1ELi4ELi3EEENS4_18smem_ptr_flag_bitsILi16EEENSV_INS5_IJNSA_ILi8EEESI_EEENS5_IJSI_SC_EEEEEEEvNS4_8identityENS4_23SM90_TMA_LOAD_MULTICASTES1C_vS1D_EENS_8epilogue10collective6detail29Sm90TmaWarpSpecializedAdapterINS1H_15DefaultEpilogueISK_SL_SL_NS1G_6thread17LinearCombinationISK_Li1EffLNS1L_9ScaleType4KindE0ELNS_15FloatRoundStyleE2ESK_EENS1_15EpilogueDefaultEEEEEvvEEEEvNT_6ParamsE,@function
        .size           _ZN7cutlass13device_kernelINS_4gemm6kernel13GemmUniversalIN4cute5tupleIJiiiiEEENS1_10collective13CollectiveMmaINS1_34MainloopSm90TmaGmmaWarpSpecializedILi8ENS5_IJNS4_1CILi2EEENSA_ILi1EEESC_EEENS1_35KernelTmaWarpSpecializedCooperativeEEENS5_IJNSA_ILi384EEENSA_ILi512EEENSA_ILi16EEEEEENS_6half_tENS5_IJlSC_lEEESK_SL_NS4_8TiledMMAINS4_8MMA_AtomIJNS4_4SM904GMMA26MMA_64x256x16_F32F16F16_SSILNSP_5MajorE0ELSR_0ELNSP_7ScaleInE1ELSS_1EEEEEENS4_6LayoutISD_NS5_IJSC_NSA_ILi0EEESW_EEEEENS5_IJNS4_10UnderscoreESZ_SZ_EEEEENS4_13SM90_TMA_LOADENS4_14ComposedLayoutINS4_7SwizzleILi1ELi4ELi3EEENS4_18smem_ptr_flag_bitsILi16EEENSV_INS5_IJNSA_ILi8EEESI_EEENS5_IJSI_SC_EEEEEEEvNS4_8identityENS4_23SM90_TMA_LOAD_MULTICASTES1C_vS1D_EENS_8epilogue10collective6detail29Sm90TmaWarpSpecializedAdapterINS1H_15DefaultEpilogueISK_SL_SL_NS1G_6thread17LinearCombinationISK_Li1EffLNS1L_9ScaleType4KindE0ELNS_15FloatRoundStyleE2ESK_EENS1_15EpilogueDefaultEEEEEvvEEEEvNT_6ParamsE,(.L_x_1610 - _ZN7cutlass13device_kernelINS_4gemm6kernel13GemmUniversalIN4cute5tupleIJiiiiEEENS1_10collective13CollectiveMmaINS1_34MainloopSm90TmaGmmaWarpSpecializedILi8ENS5_IJNS4_1CILi2EEENSA_ILi1EEESC_EEENS1_35KernelTmaWarpSpecializedCooperativeEEENS5_IJNSA_ILi384EEENSA_ILi512EEENSA_ILi16EEEEEENS_6half_tENS5_IJlSC_lEEESK_SL_NS4_8TiledMMAINS4_8MMA_AtomIJNS4_4SM904GMMA26MMA_64x256x16_F32F16F16_SSILNSP_5MajorE0ELSR_0ELNSP_7ScaleInE1ELSS_1EEEEEENS4_6LayoutISD_NS5_IJSC_NSA_ILi0EEESW_EEEEENS5_IJNS4_10UnderscoreESZ_SZ_EEEEENS4_13SM90_TMA_LOADENS4_14ComposedLayoutINS4_7SwizzleILi1ELi4ELi3EEENS4_18smem_ptr_flag_bitsILi16EEENSV_INS5_IJNSA_ILi8EEESI_EEENS5_IJSI_SC_EEEEEEEvNS4_8identityENS4_23SM90_TMA_LOAD_MULTICASTES1C_vS1D_EENS_8epilogue10collective6detail29Sm90TmaWarpSpecializedAdapterINS1H_15DefaultEpilogueISK_SL_SL_NS1G_6thread17LinearCombinationISK_Li1EffLNS1L_9ScaleType4KindE0ELNS_15FloatRoundStyleE2ESK_EENS1_15EpilogueDefaultEEEEEvvEEEEvNT_6ParamsE)
        .other          _ZN7cutlass13device_kernelINS_4gemm6kernel13GemmUniversalIN4cute5tupleIJiiiiEEENS1_10collective13CollectiveMmaINS1_34MainloopSm90TmaGmmaWarpSpecializedILi8ENS5_IJNS4_1CILi2EEENSA_ILi1EEESC_EEENS1_35KernelTmaWarpSpecializedCooperativeEEENS5_IJNSA_ILi384EEENSA_ILi512EEENSA_ILi16EEEEEENS_6half_tENS5_IJlSC_lEEESK_SL_NS4_8TiledMMAINS4_8MMA_AtomIJNS4_4SM904GMMA26MMA_64x256x16_F32F16F16_SSILNSP_5MajorE0ELSR_0ELNSP_7ScaleInE1ELSS_1EEEEEENS4_6LayoutISD_NS5_IJSC_NSA_ILi0EEESW_EEEEENS5_IJNS4_10UnderscoreESZ_SZ_EEEEENS4_13SM90_TMA_LOADENS4_14ComposedLayoutINS4_7SwizzleILi1ELi4ELi3EEENS4_18smem_ptr_flag_bitsILi16EEENSV_INS5_IJNSA_ILi8EEESI_EEENS5_IJSI_SC_EEEEEEEvNS4_8identityENS4_23SM90_TMA_LOAD_MULTICASTES1C_vS1D_EENS_8epilogue10collective6detail29Sm90TmaWarpSpecializedAdapterINS1H_15DefaultEpilogueISK_SL_SL_NS1G_6thread17LinearCombinationISK_Li1EffLNS1L_9ScaleType4KindE0ELNS_15FloatRoundStyleE2ESK_EENS1_15EpilogueDefaultEEEEEvvEEEEvNT_6ParamsE,@"STO_CUDA_ENTRY STV_DEFAULT"
_ZN7cutlass13device_kernelINS_4gemm6kernel13GemmUniversalIN4cute5tupleIJiiiiEEENS1_10collective13CollectiveMmaINS1_34MainloopSm90TmaGmmaWarpSpecializedILi8ENS5_IJNS4_1CILi2EEENSA_ILi1EEESC_EEENS1_35KernelTmaWarpSpecializedCooperativeEEENS5_IJNSA_ILi384EEENSA_ILi512EEENSA_ILi16EEEEEENS_6half_tENS5_IJlSC_lEEESK_SL_NS4_8TiledMMAINS4_8MMA_AtomIJNS4_4SM904GMMA26MMA_64x256x16_F32F16F16_SSILNSP_5MajorE0ELSR_0ELNSP_7ScaleInE1ELSS_1EEEEEENS4_6LayoutISD_NS5_IJSC_NSA_ILi0EEESW_EEEEENS5_IJNS4_10UnderscoreESZ_SZ_EEEEENS4_13SM90_TMA_LOADENS4_14ComposedLayoutINS4_7SwizzleILi1ELi4ELi3EEENS4_18smem_ptr_flag_bitsILi16EEENSV_INS5_IJNSA_ILi8EEESI_EEENS5_IJSI_SC_EEEEEEEvNS4_8identityENS4_23SM90_TMA_LOAD_MULTICASTES1C_vS1D_EENS_8epilogue10collective6detail29Sm90TmaWarpSpecializedAdapterINS1H_15DefaultEpilogueISK_SL_SL_NS1G_6thread17LinearCombinationISK_Li1EffLNS1L_9ScaleType4KindE0ELNS_15FloatRoundStyleE2ESK_EENS1_15EpilogueDefaultEEEEEvvEEEEvNT_6ParamsE:
[----:B------:R-:W0:Y:S02]  /*0000*/  LDC R1, c[0x0][0x28] ;  /* 0x00000a00ff017b82 */ /* 0x000e240000000800 */
[----:B0-----:R-:W-:Y:S01]  /*0010*/  VIADD R1, R1, 0xffffed40 ;  /* 0xffffed4001017836 */ /* 0x001fe20000000000 */
[----:B------:R-:W0:Y:S01]  /*0020*/  S2R R4, SR_TID.X ;  /* 0x0000000000047919 */ /* 0x000e220000002100 */
[----:B------:R-:W-:Y:S01]  /*0030*/  ELECT P0, URZ, PT ;  /* 0x00000000003f782f */ /* 0x000fe20003800000 */
[----:B------:R-:W-:Y:S01]  /*0040*/  BSSY B0, `(.L_x_0) ;  /* 0x0000015000007945 */ /* 0x000fe20003800000 */
[--C-:B0-----:R-:W-:Y:S02]  /*0050*/  SHF.R.U32.HI R0, RZ, 0x5, R4.reuse ;  /* 0x00000005ff007819 */ /* 0x101fe40000011604 */
[----:B------:R-:W-:-:S03]  /*0060*/  SHF.R.U32.HI R2, RZ, 0x7, R4 ;  /* 0x00000007ff027819 */ /* 0x000fc60000011604 */
[----:B------:R-:W0:Y:S04]  /*0070*/  SHFL.IDX PT, R3, R0, RZ, 0x1f ;  /* 0x00001fff00037589 */ /* 0x000e2800000e0000 */
[----:B------:R-:W1:Y:S01]  /*0080*/  SHFL.IDX PT, R2, R2, RZ, 0x1f ;  /* 0x00001fff02027589 */ /* 0x000e6200000e0000 */
[----:B0-----:R-:W-:Y:S02]  /*0090*/  R2UR UR9, R3 ;  /* 0x00000000030972ca */ /* 0x001fe400000e0000 */
[----:B-1----:R-:W-:-:S11]  /*00a0*/  R2UR UR5, R2 ;  /* 0x00000000020572ca */ /* 0x002fd600000e0000 */
[----:B------:R-:W-:Y:S02]  /*00b0*/  USHF.R.S32.HI UR4, URZ, 0x1f, UR9 ;  /* 0x0000001f3f047899 */ /* 0x000fe40008011409 */
[----:B------:R-:W-:Y:S02]  /*00c0*/  ISETP.NE.OR P0, PT, RZ, UR9, !P0 ;  /* 0x00000009ff007c0c */ /* 0x000fe4000c705670 */
[----:B------:R-:W-:-:S04]  /*00d0*/  ULEA.HI UR4, UR4, UR9, URZ, 0x2 ;  /* 0x0000000904047291 */ /* 0x000fc8000f8f103f */
[----:B------:R-:W-:-:S04]  /*00e0*/  ULOP3.LUT UR4, UR4, 0xfffffffc, URZ, 0xc0, !UPT ;  /* 0xfffffffc04047892 */ /* 0x000fc8000f8ec03f */
[----:B------:R-:W-:-:S03]  /*00f0*/  UIADD3 UR9, UR9, -UR4, URZ ;  /* 0x8000000409097290 */ /* 0x000fc6000fffe03f */
[----:B------:R-:W-:Y:S09]  /*0100*/  @P0 BRA `(.L_x_1) ;  /* 0x0000000000200947 */ /* 0x000ff20003800000 */
[----:B------:R-:W-:Y:S02]  /*0110*/  ULDC.64 UR6, c[0x0][0x198] ;  /* 0x0000660000067ab9 */ /* 0x000fe40000000a00 */
[----:B------:R-:W-:Y:S02]  /*0120*/  UIADD3 UR10, UP0, UR6, 0xf0, URZ ;  /* 0x000000f0060a7890 */ /* 0x000fe4000ff1e03f */
[----:B------:R-:W-:Y:S02]  /*0130*/  UIADD3 UR6, UP1, UR6, 0x1f0, URZ ;  /* 0x000001f006067890 */ /* 0x000fe4000ff3e03f */
[----:B------:R-:W-:Y:S02]  /*0140*/  UIADD3.X UR11, URZ, UR7, URZ, UP0, !UPT ;  /* 0x000000073f0b7290 */ /* 0x000fe400087fe43f */
[----:B------:R-:W-:-:S07]  /*0150*/  UIADD3.X UR7, URZ, UR7, URZ, UP1, !UPT ;  /* 0x000000073f077290 */ /* 0x000fce0008ffe43f */
[----:B------:R0:W-:Y:S02]  /*0160*/  UTMACCTL.PF [UR10] ;  /* 0x000000000a0079b9 */ /* 0x0001e40008040000 */
[----:B------:R0:W-:Y:S02]  /*0170*/  UTMACCTL.PF [UR6] ;  /* 0x00000000060079b9 */ /* 0x0001e40008040000 */
[----:B0-----:R-:W-:Y:S01]  /*0180*/  NOP ;  /* 0x0000000000007918 */ /* 0x001fe20000000000 */
.L_x_1:
[----:B------:R-:W-:Y:S05]  /*0190*/  BSYNC B0 ;  /* 0x0000000000007941 */ /* 0x000fea0003800000 */
.L_x_0:
[----:B------:R-:W0:Y:S01]  /*01a0*/  SHFL.IDX PT, R2, R0, RZ, 0x1f ;  /* 0x00001fff00027589 */ /* 0x000e2200000e0000 */
[----:B------:R-:W-:Y:S01]  /*01b0*/  UISETP.NE.AND UP0, UPT, UR9, 0x3, UPT ;  /* 0x000000030900788c */ /* 0x000fe2000bf05270 */
[----:B------:R-:W-:Y:S01]  /*01c0*/  ISETP.NE.AND P1, PT, RZ, UR5, PT ;  /* 0x00000005ff007c0c */ /* 0x000fe2000bf25270 */
[----:B------:R-:W-:Y:S02]  /*01d0*/  UIADD3 UR16, UR5, -0x1, URZ ;  /* 0xffffffff05107890 */ /* 0x000fe4000fffe03f */
[----:B------:R-:W-:Y:S02]  /*01e0*/  UISETP.EQ.OR UP0, UPT, UR9, URZ, !UP0 ;  /* 0x0000003f0900728c */ /* 0x000fe4000c702670 */
[----:B------:R-:W-:Y:S02]  /*01f0*/  UISETP.GE.U32.AND UP1, UPT, UR16, 0x2, UPT ;  /* 0x000000021000788c */ /* 0x000fe4000bf26070 */
[----:B------:R-:W-:-:S04]  /*0200*/  UISETP.EQ.AND UP0, UPT, UR5, URZ, UP0 ;  /* 0x0000003f0500728c */ /* 0x000fc80008702270 */
[----:B------:R-:W-:-:S04]  /*0210*/  USEL UR40, URZ, 0x1, !UP0 ;  /* 0x000000013f287887 */ /* 0x000fc8000c000000 */
[----:B------:R-:W-:Y:S01]  /*0220*/  USEL UR40, UR40, 0x2, UP1 ;  /* 0x0000000228287887 */ /* 0x000fe20008800000 */
[----:B0-----:R-:W-:-:S13]  /*0230*/  ISETP.NE.AND P0, PT, R2, RZ, PT ;  /* 0x000000ff0200720c */ /* 0x001fda0003f05270 */
[----:B------:R-:W-:Y:S05]  /*0240*/  @P0 BRA `(.L_x_2) ;  /* 0x0000000000840947 */ /* 0x000fea0003800000 */
[----:B------:R-:W-:Y:S01]  /*0250*/  ELECT P0, URZ, PT ;  /* 0x00000000003f782f */ /* 0x000fe20003800000 */
[----:B------:R-:W-:-:S12]  /*0260*/  BSSY B0, `(.L_x_2) ;  /* 0x000001f000007945 */ /* 0x000fd80003800000 */
[----:B------:R-:W-:Y:S05]  /*0270*/  @!P0 BRA `(.L_x_3) ;  /* 0x0000000000748947 */ /* 0x000fea0003800000 */
[----:B------:R-:W0:Y:S01]  /*0280*/  S2UR UR8, SR_CgaCtaId ;  /* 0x00000000000879c3 */ /* 0x000e220000008800 */
[----:B------:R-:W-:Y:S01]  /*0290*/  UMOV UR4, 0x400 ;  /* 0x0000040000047882 */ /* 0x000fe20000000000 */
[----:B------:R-:W-:Y:S01]  /*02a0*/  UMOV UR5, 0x1 ;  /* 0x0000000100057882 */ /* 0x000fe20000000000 */
[----:B------:R-:W-:Y:S02]  /*02b0*/  UMOV UR6, 0x4 ;  /* 0x0000000400067882 */ /* 0x000fe40000000000 */
[----:B------:R-:W-:-:S04]  /*02c0*/  UIADD3 UR6, -UR6, 0x100000, URZ ;  /* 0x0010000006067890 */ /* 0x000fc8000fffe13f */
[----:B------:R-:W-:Y:S02]  /*02d0*/  USHF.L.U32 UR7, UR6, 0xb, URZ ;  /* 0x0000000b06077899 */ /* 0x000fe4000800063f */
[----:B------:R-:W-:Y:S02]  /*02e0*/  USHF.L.U32 UR6, UR6, 0x1, URZ ;  /* 0x0000000106067899 */ /* 0x000fe4000800063f */
[----:B0-----:R-:W-:Y:S02]  /*02f0*/  ULEA UR8, UR8, UR4, 0x18 ;  /* 0x0000000408087291 */ /* 0x001fe4000f8ec03f */
[----:B------:R-:W-:-:S04]  /*0300*/  UIADD3 UR4, -UR5, 0x100000, URZ ;  /* 0x0010000005047890 */ /* 0x000fc8000fffe13f */
[----:B------:R-:W-:Y:S02]  /*0310*/  USHF.L.U32 UR5, UR4, 0xb, URZ ;  /* 0x0000000b04057899 */ /* 0x000fe4000800063f */
[----:B------:R-:W-:Y:S01]  /*0320*/  USHF.L.U32 UR4, UR4, 0x1, URZ ;  /* 0x0000000104047899 */ /* 0x000fe2000800063f */
[----:B------:R-:W0:Y:S11]  /*0330*/  FENCE.VIEW.ASYNC.S ;  /* 0x00000000000073c6 */ /* 0x000e360000000000 */
[----:B0-----:R0:W1:Y:S01]  /*0340*/  SYNCS.EXCH.64 URZ, [UR8], UR4 ;  /* 0x00000004083f75b2 */ /* 0x0010620008000100 */
[----:B------:R0:W2:Y:S01]  /*0350*/  SYNCS.EXCH.64 URZ, [UR8+0x40], UR6 ;  /* 0x00004006083f75b2 */ /* 0x0000a20008000100 */
[----:B------:R0:W3:Y:S01]  /*0360*/  SYNCS.EXCH.64 URZ, [UR8+0x8], UR4 ;  /* 0x00000804083f75b2 */ /* 0x0000e20008000100 */
[----:B------:R0:W4:Y:S01]  /*0370*/  SYNCS.EXCH.64 URZ, [UR8+0x48], UR6 ;  /* 0x00004806083f75b2 */ /* 0x0001220008000100 */
[----:B------:R0:W0:Y:S01]  /*0380*/  SYNCS.EXCH.64 URZ, [UR8+0x10], UR4 ;  /* 0x00001004083f75b2 */ /* 0x0000220008000100 */
        /* <DEDUP_REMOVED lines=11> */
[----:B------:R-:W-:Y:S01]  /*0440*/  NOP ;  /* 0x0000000000007918 */ /* 0x000fe20000000000 */
.L_x_3:
[----:B0-----:R-:W-:Y:S05]  /*0450*/  BSYNC B0 ;  /* 0x0000000000007941 */ /* 0x001fea0003800000 */
.L_x_2:
[----:B------:R-:W0:Y:S01]  /*0460*/  S2UR UR13, SR_CTAID.X ;  /* 0x00000000000d79c3 */ /* 0x000e220000002500 */
[----:B------:R-:W-:Y:S01]  /*0470*/  SHF.R.S32.HI R3, RZ, 0x1f, R4 ;  /* 0x0000001fff037819 */ /* 0x000fe20000011404 */
[----:B------:R5:W1:Y:S01]  /*0480*/  SHFL.IDX PT, R6, R0, RZ, 0x1f ;  /* 0x00001fff00067589 */ /* 0x000a6200000e0000 */
[----:B------:R-:W-:Y:S01]  /*0490*/  ULDC UR4, c[0x0][0x150] ;  /* 0x0000540000047ab9 */ /* 0x000fe20000000800 */
[----:B------:R-:W-:Y:S02]  /*04a0*/  ELECT P0, URZ, PT ;  /* 0x00000000003f782f */ /* 0x000fe40003800000 */
[----:B------:R-:W-:Y:S01]  /*04b0*/  LEA.HI R3, R3, R4, RZ, 0x7 ;  /* 0x0000000403037211 */ /* 0x000fe200078f38ff */
[----:B------:R-:W-:Y:S01]  /*04c0*/  ULDC UR5, c[0x0][0x154] ;  /* 0x0000550000057ab9 */ /* 0x000fe20000000800 */
[----:B------:R-:W-:Y:S01]  /*04d0*/  SHF.R.S32.HI R7, RZ, 0x1f, R2 ;  /* 0x0000001fff077819 */ /* 0x000fe20000011402 */
[----:B------:R-:W2:Y:S01]  /*04e0*/  S2UR UR10, SR_CTAID.Y ;  /* 0x00000000000a79c3 */ /* 0x000ea20000002600 */
[----:B------:R-:W-:Y:S01]  /*04f0*/  LOP3.LUT R3, R3, 0xffffff80, RZ, 0xc0, !PT ;  /* 0xffffff8003037812 */ /* 0x000fe200078ec0ff */
[----:B------:R-:W-:Y:S01]  /*0500*/  ULDC UR8, c[0x0][0x144] ;  /* 0x0000510000087ab9 */ /* 0x000fe20000000800 */
[----:B------:R-:W-:Y:S01]  /*0510*/  LEA.HI R7, R7, R2, RZ, 0x2 ;  /* 0x0000000207077211 */ /* 0x000fe200078f10ff */
[----:B------:R-:W-:Y:S01]  /*0520*/  NOP ;  /* 0x0000000000007918 */ /* 0x000fe20000000000 */
[----:B------:R-:W-:Y:S01]  /*0530*/  NOP ;  /* 0x0000000000007918 */ /* 0x000fe20000000000 */
[----:B------:R-:W-:Y:S01]  /*0540*/  IMAD.IADD R3, R4, 0x1, -R3 ;  /* 0x0000000104037824 */ /* 0x000fe200078e0a03 */
[----:B------:R-:W-:Y:S01]  /*0550*/  LOP3.LUT R7, R7, 0x3ffffffc, RZ, 0xc0, !PT ;  /* 0x3ffffffc07077812 */ /* 0x000fe200078ec0ff */
[----:B------:R-:W-:-:S03]  /*0560*/  ULDC UR11, c[0x0][0x148] ;  /* 0x00005200000b7ab9 */ /* 0x000fc60000000800 */
[----:B------:R-:W-:Y:S01]  /*0570*/  SHF.R.S32.HI R4, RZ, 0x1f, R3 ;  /* 0x0000001fff047819 */ /* 0x000fe20000011403 */
[----:B------:R-:W-:-:S03]  /*0580*/  IMAD.IADD R2, R2, 0x1, -R7 ;  /* 0x0000000102027824 */ /* 0x000fc600078e0a07 */
[----:B------:R-:W-:Y:S02]  /*0590*/  LEA.HI R4, R4, R3, RZ, 0x3 ;  /* 0x0000000304047211 */ /* 0x000fe400078f18ff */
[----:B0-----:R-:W-:Y:S02]  /*05a0*/  I2FP.F32.U32 R5, UR13 ;  /* 0x0000000d00057c45 */ /* 0x001fe40008201000 */
[--C-:B-----5:R-:W-:Y:S02]  /*05b0*/  SHF.R.S32.HI R0, RZ, 0x3, R4.reuse ;  /* 0x00000003ff007819 */ /* 0x120fe40000011404 */
[----:B-1----:R-:W-:Y:S01]  /*05c0*/  ISETP.NE.OR P0, PT, R6, RZ, !P0 ;  /* 0x000000ff0600720c */ /* 0x002fe20004705670 */
[----:B------:R-:W-:Y:S01]  /*05d0*/  FMUL R8, R5, UR4 ;  /* 0x0000000405087c20 */ /* 0x000fe20008400000 */
[----:B------:R-:W-:-:S04]  /*05e0*/  SHF.R.S32.HI R5, RZ, 0x1f, R4 ;  /* 0x0000001fff057819 */ /* 0x000fc80000011404 */
[----:B------:R-:W-:Y:S01]  /*05f0*/  LEA.HI R5, R5, R0, RZ, 0x2 ;  /* 0x0000000005057211 */ /* 0x000fe200078f10ff */
[----:B------:R-:W0:Y:S03]  /*0600*/  F2I.U32.TRUNC.NTZ R8, R8 ;  /* 0x0000000800087305 */ /* 0x000e26000020f000 */
[----:B------:R-:W-:-:S03]  /*0610*/  LOP3.LUT R5, R5, 0xfffffffc, RZ, 0xc0, !PT ;  /* 0xfffffffc05057812 */ /* 0x000fc600078ec0ff */
[----:B------:R-:W-:Y:S01]  /*0620*/  VOTEU.ALL UP0, P0 ;  /* 0x00000000003f7886 */ /* 0x000fe20000000000 */
[----:B------:R-:W-:Y:S01]  /*0630*/  VOTEU.ALL UP1, P0 ;  /* 0x00000000003f7886 */ /* 0x000fe20000020000 */
[----:B------:R-:W-:Y:S01]  /*0640*/  IMAD.IADD R5, R0, 0x1, -R5 ;  /* 0x0000000100057824 */ /* 0x000fe200078e0a05 */
[----:B--2---:R-:W-:Y:S02]  /*0650*/  I2FP.F32.U32 R0, UR10 ;  /* 0x0000000a00007c45 */ /* 0x004fe40008201000 */
[----:B------:R-:W1:Y:S01]  /*0660*/  @!UP0 S2UR UR7, SR_CgaCtaId ;  /* 0x00000000000789c3 */ /* 0x000e620000008800 */
[----:B------:R-:W-:Y:S01]  /*0670*/  IMAD R2, R2, 0x4, R5 ;  /* 0x0000000402027824 */ /* 0x000fe200078e0205 */
[----:B------:R-:W-:Y:S01]  /*0680*/  @!UP0 UMOV UR6, 0x400 ;  /* 0x0000040000068882 */ /* 0x000fe20000000000 */
[----:B------:R-:W-:Y:S01]  /*0690*/  FMUL R4, R0, UR5 ;  /* 0x0000000500047c20 */ /* 0x000fe20008400000 */
[----:B0-----:R-:W-:Y:S02]  /*06a0*/  R2UR UR4, R8 ;  /* 0x00000000080472ca */ /* 0x001fe400000e0000 */
[----:B------:R-:W-:-:S03]  /*06b0*/  LEA.HI R0, R2, R2, RZ, 0x1 ;  /* 0x0000000202007211 */ /* 0x000fc600078f08ff */
[----:B------:R-:W0:Y:S01]  /*06c0*/  F2I.U32.TRUNC.NTZ R4, R4 ;  /* 0x0000000400047305 */ /* 0x000e22000020f000 */
[----:B------:R-:W-:-:S05]  /*06d0*/  LOP3.LUT R5, R0, 0xfffffffe, RZ, 0xc0, !PT ;  /* 0xfffffffe00057812 */ /* 0x000fca00078ec0ff */
[----:B------:R-:W-:Y:S02]  /*06e0*/  IMAD.IADD R5, R2, 0x1, -R5 ;  /* 0x0000000102057824 */ /* 0x000fe400078e0a05 */
[----:B------:R-:W-:-:S04]  /*06f0*/  UIADD3 UR4, -UR4, URZ, URZ ;  /* 0x0000003f04047290 */ /* 0x000fc8000fffe13f */
[----:B------:R-:W-:Y:S01]  /*0700*/  UIMAD UR8, UR8, UR4, UR13 ;  /* 0x00000004080872a4 */ /* 0x000fe2000f8e020d */
[----:B0-----:R-:W-:Y:S02]  /*0710*/  R2UR UR12, R4 ;  /* 0x00000000040c72ca */ /* 0x001fe400000e0000 */
[----:B------:R-:W-:Y:S01]  /*0720*/  UMOV UR4, 0x20 ;  /* 0x0000002000047882 */ /* 0x000fe20000000000 */
[----:B-1----:R-:W-:Y:S02]  /*0730*/  @!UP0 ULEA UR6, UR7, UR6, 0x18 ;  /* 0x0000000607068291 */ /* 0x002fe4000f8ec03f */
[----:B------:R-:W-:Y:S01]  /*0740*/  ISETP.NE.AND P3, PT, R5, UR8, PT ;  /* 0x0000000805007c0c */ /* 0x000fe2000bf65270 */
[----:B------:R-:W-:-:S04]  /*0750*/  @!UP0 UIADD3 UR4, -UR4, 0x100000, URZ ;  /* 0x0010000004048890 */ /* 0x000fc8000fffe13f */
[----:B------:R-:W-:Y:S02]  /*0760*/  @!UP0 USHF.L.U32 UR5, UR4, 0xb, URZ ;  /* 0x0000000b04058899 */ /* 0x000fe4000800063f */
[----:B------:R-:W-:Y:S01]  /*0770*/  @!UP0 USHF.L.U32 UR4, UR4, 0x1, URZ ;  /* 0x0000000104048899 */ /* 0x000fe2000800063f */
[C---:B------:R-:W-:Y:S01]  /*0780*/  IMAD.SHL.U32 R5, R2.reuse, 0x4, RZ ;  /* 0x0000000402057824 */ /* 0x040fe200078e00ff */
[----:B------:R-:W-:Y:S01]  /*0790*/  VOTEU.ALL UP0, P0 ;  /* 0x00000000003f7886 */ /* 0x000fe20000000000 */
[----:B------:R-:W0:Y:S01]  /*07a0*/  LDC R4, c[0x0][0x140] ;  /* 0x00005000ff047b82 */ /* 0x000e220000000800 */
[----:B------:R-:W-:Y:S02]  /*07b0*/  LOP3.LUT P0, RZ, R3, 0x7, RZ, 0xc0, !PT ;  /* 0x0000000703ff7812 */ /* 0x000fe4000780c0ff */
[----:B------:R-:W-:Y:S01]  /*07c0*/  LOP3.LUT R9, R2, 0xc, R5, 0x78, !PT ;  /* 0x0000000c02097812 */ /* 0x000fe200078e7805 */
[----:B------:R-:W-:-:S03]  /*07d0*/  UIADD3 UR12, -UR12, URZ, URZ ;  /* 0x0000003f0c0c7290 */ /* 0x000fc6000fffe13f */
[C---:B------:R-:W-:Y:S01]  /*07e0*/  ISETP.LT.U32.AND P0, PT, R9.reuse, 0x2, !P0 ;  /* 0x000000020900780c */ /* 0x040fe20004701070 */
[----:B------:R1:W-:Y:S04]  /*07f0*/  STL [R1+0xa04], R9 ;  /* 0x000a040901007387 */ /* 0x0003e80000100800 */
[----:B------:R-:W2:Y:S02]  /*0800*/  FENCE.VIEW.ASYNC.S ;  /* 0x00000000000073c6 */ /* 0x000ea40000000000 */
[----:B--2---:R-:W2:Y:S01]  /*0810*/  @!UP0 SYNCS.EXCH.64 URZ, [UR6+0x90], UR4 ;  /* 0x00009004063f85b2 */ /* 0x004ea20008000100 */
[----:B------:R-:W-:Y:S02]  /*0820*/  @P3 LEA.HI R0, R9, R9, RZ, 0x1 ;  /* 0x0000000909003211 */ /* 0x000fe400078f08ff */
[----:B------:R-:W-:-:S02]  /*0830*/  SEL R3, RZ, 0x1, !P0 ;  /* 0x00000001ff037807 */ /* 0x000fc40004000000 */
[----:B------:R-:W-:Y:S02]  /*0840*/  @P3 SHF.R.S32.HI R0, RZ, 0x1, R0 ;  /* 0x00000001ff003819 */ /* 0x000fe40000011400 */
[----:B0-----:R-:W-:Y:S01]  /*0850*/  ISETP.EQ.U32.AND P2, PT, R4, 0x1, PT ;  /* 0x000000010400780c */ /* 0x001fe20003f42070 */
[----:B------:R0:W1:Y:S01]  /*0860*/  @!UP1 SYNCS.EXCH.64 URZ, [UR6+0x98], UR4 ;  /* 0x00009804063f95b2 */ /* 0x0000620008000100 */
[----:B------:R-:W-:Y:S01]  /*0870*/  NOP ;  /* 0x0000000000007918 */ /* 0x000fe20000000000 */
[----:B0-----:R-:W-:-:S06]  /*0880*/  UIMAD UR4, UR11, UR12, UR10 ;  /* 0x0000000c0b0472a4 */ /* 0x001fcc000f8e020a */
[----:B------:R-:W-:Y:S01]  /*0890*/  @P3 ISETP.NE.AND P4, PT, R0, UR4, PT ;  /* 0x0000000400003c0c */ /* 0x000fe2000bf85270 */
[----:B------:R-:W-:-:S03]  /*08a0*/  IMAD.MOV.U32 R0, RZ, RZ, 0x1 ;  /* 0x00000001ff007424 */ /* 0x000fc600078e00ff */
[----:B------:R-:W-:-:S04]  /*08b0*/  @P3 SEL R0, RZ, 0x1, P4 ;  /* 0x00000001ff003807 */ /* 0x000fc80002000000 */
[----:B------:R-:W-:-:S05]  /*08c0*/  LOP3.LUT R0, R0, R3, RZ, 0xc0, !PT ;  /* 0x0000000300007212 */ /* 0x000fca00078ec0ff */
[----:B------:R0:W-:Y:S01]  /*08d0*/  STL [R1+0xa00], R0 ;  /* 0x000a000001007387 */ /* 0x0001e20000100800 */
[----:B--2---:R-:W-:Y:S05]  /*08e0*/  @!P2 BRA `(.L_x_4) ;  /* 0x000000000008a947 */ /* 0x004fea0003800000 */
[----:B-1-34-:R-:W-:Y:S01]  /*08f0*/  UCGABAR_ARV ;  /* 0x00000000000079c7 */ /* 0x01afe20008000000 */
[----:B------:R-:W-:Y:S05]  /*0900*/  BRA `(.L_x_5) ;  /* 0x0000000000047947 */ /* 0x000fea0003800000 */
.L_x_4:
[----:B-1-34-:R-:W-:Y:S01]  /*0910*/  NOP ;  /* 0x0000000000007918 */ /* 0x01afe20000000000 */
.L_x_5:
[----:B------:R-:W-:Y:S01]  /*0920*/  ULDC UR4, c[0x0][0x65c] ;  /* 0x0001970000047ab9 */ /* 0x000fe20000000800 */
[----:B------:R-:W-:Y:S01]  /*0930*/  UMOV UR5, URZ ;  /* 0x0000003f00057c82 */ /* 0x000fe20008000000 */
[----:B------:R-:W-:-:S03]  /*0940*/  UISETP.NE.AND UP0, UPT, UR4, 0x1, UPT ;  /* 0x000000010400788c */ /* 0x000fc6000bf05270 */
[----:B------:R-:W-:Y:S01]  /*0950*/  UMOV UR4, UR13 ;  /* 0x0000000d00047c82 */ /* 0x000fe20008000000 */
[----:B------:R-:W-:Y:S02]  /*0960*/  UP2UR UR46, UPR, URZ, 0x1 ;  /* 0x000000013f2e7883 */ /* 0x000fe40008000000 */
[----:B------:R-:W-:Y:S02]  /*0970*/  PLOP3.LUT P0, PT, PT, PT, UP0, 0x80, 0x0 ;  /* 0x000000000000781c */ /* 0x000fe40003f0f008 */
[----:B------:R-:W-:Y:S02]  /*0980*/  PLOP3.LUT P3, PT, PT, PT, UP0, 0x80, 0x0 ;  /* 0x000000000000781c */ /* 0x000fe40003f6f008 */
[----:B------:R-:W-:Y:S01]  /*0990*/  PLOP3.LUT P5, PT, PT, PT, UP0, 0x80, 0x0 ;  /* 0x000000000000781c */ /* 0x000fe20003faf008 */
[----:B------:R-:W-:Y:S01]  /*09a0*/  @UP0 ULDC UR14, c[0x0][0x10] ;  /* 0x00000400000e0ab9 */ /* 0x000fe20000000800 */
[----:B------:R-:W-:Y:S01]  /*09b0*/  @UP0 UMOV UR6, UR10 ;  /* 0x0000000a00060c82 */ /* 0x000fe20008000000 */
[----:B------:R-:W-:Y:S01]  /*09c0*/  @UP0 UMOV UR7, URZ ;  /* 0x0000003f00070c82 */ /* 0x000fe20008000000 */
[----:B------:R-:W-:Y:S01]  /*09d0*/  PLOP3.LUT P4, PT, PT, PT, UP0, 0x80, 0x0 ;  /* 0x000000000000781c */ /* 0x000fe20003f8f008 */
[----:B------:R-:W-:-:S03]  /*09e0*/  @UP0 UIMAD.WIDE.U32 UR14, UR13, UR14, UR6 ;  /* 0x0000000e0d0e02a5 */ /* 0x000fc6000f8e0006 */
[----:B------:R-:W-:Y:S01]  /*09f0*/  @!UP0 ULDC UR7, c[0x0][0xc] ;  /* 0x0000030000078ab9 */ /* 0x000fe20000000800 */
[----:B------:R-:W-:Y:S01]  /*0a00*/  @UP0 UMOV UR6, URZ ;  /* 0x0000003f00060c82 */ /* 0x000fe20008000000 */
[----:B------:R-:W-:Y:S01]  /*0a10*/  @!UP0 UIMAD.WIDE.U32 UR4, UR10, UR7, UR4 ;  /* 0x000000070a0482a5 */ /* 0x000fe2000f8e0004 */
[----:B------:R-:W-:Y:S01]  /*0a20*/  IMAD.U32 R2, RZ, RZ, UR14 ;  /* 0x0000000eff027e24 */ /* 0x000fe2000f8e00ff */
[----:B------:R-:W-:Y:S02]  /*0a30*/  @UP0 UIADD3 UR6, UR15, UR6, URZ ;  /* 0x000000060f060290 */ /* 0x000fe4000fffe03f */
[----:B------:R-:W-:Y:S02]  /*0a40*/  IMAD.U32 R3, RZ, RZ, UR15 ;  /* 0x0000000fff037e24 */ /* 0x000fe4000f8e00ff */
[----:B------:R-:W-:Y:S02]  /*0a50*/  @P0 IMAD.MOV.U32 R7, RZ, RZ, R2 ;  /* 0x000000ffff070224 */ /* 0x000fe400078e0002 */
[----:B------:R-:W-:-:S02]  /*0a60*/  IMAD.U32 R5, RZ, RZ, UR5 ;  /* 0x00000005ff057e24 */ /* 0x000fc4000f8e00ff */
[----:B------:R-:W-:Y:S02]  /*0a70*/  IMAD.U32 R2, RZ, RZ, UR4 ;  /* 0x00000004ff027e24 */ /* 0x000fe4000f8e00ff */
[----:B------:R-:W-:Y:S02]  /*0a80*/  @P3 IMAD.U32 R6, RZ, RZ, UR6 ;  /* 0x00000006ff063e24 */ /* 0x000fe4000f8e00ff */
[----:B------:R-:W-:Y:S02]  /*0a90*/  @!P5 IMAD.MOV.U32 R6, RZ, RZ, R5 ;  /* 0x000000ffff06d224 */ /* 0x000fe400078e0005 */
[----:B------:R-:W-:Y:S02]  /*0aa0*/  @!P4 IMAD.MOV.U32 R7, RZ, RZ, R2 ;  /* 0x000000ffff07c224 */ /* 0x000fe400078e0002 */
[----:B------:R-:W-:Y:S01]  /*0ab0*/  IMAD.U32 R3, RZ, RZ, UR5 ;  /* 0x00000005ff037e24 */ /* 0x000fe2000f8e00ff */
[----:B------:R1:W-:Y:S01]  /*0ac0*/  STL [R1+0xa08], R6 ;  /* 0x000a080601007387 */ /* 0x0003e20000100800 */
[----:B------:R-:W-:-:S03]  /*0ad0*/  IMAD.U32 R4, RZ, RZ, UR4 ;  /* 0x00000004ff047e24 */ /* 0x000fc6000f8e00ff */
[----:B------:R1:W-:Y:S01]  /*0ae0*/  STL [R1+0xa0c], R7 ;  /* 0x000a0c0701007387 */ /* 0x0003e20000100800 */
[----:B------:R-:W-:Y:S05]  /*0af0*/  @!P2 BRA `(.L_x_6) ;  /* 0x00000000000ca947 */ /* 0x000fea0003800000 */
[----:B------:R-:W-:Y:S01]  /*0b00*/  UCGABAR_WAIT ;  /* 0x0000000000007dc7 */ /* 0x000fe20008000000 */
[----:B------:R-:W-:Y:S01]  /*0b10*/  CCTL.IVALL ;  /* 0x00000000ff00798f */ /* 0x000fe20002000000 */
[----:B------:R-:W-:Y:S05]  /*0b20*/  BRA `(.L_x_7) ;  /* 0x0000000000047947 */ /* 0x000fea0003800000 */
.L_x_6:
[----:B------:R-:W-:Y:S06]  /*0b30*/  BAR.SYNC.DEFER_BLOCKING 0x0 ;  /* 0x0000000000007b1d */ /* 0x000fec0000010000 */
.L_x_7:
[----:B------:R-:W-:Y:S05]  /*0b40*/  @!P1 BRA `(.L_x_8) ;  /* 0x000003c4001c9947 */ /* 0x000fea0003800000 */
[----:B------:R-:W-:-:S06]  /*0b50*/  UISETP.GT.U32.AND UP0, UPT, UR16, 0x1, UPT ;  /* 0x000000011000788c */ /* 0x000fcc000bf04070 */
[----:B------:R-:W-:-:S13]  /*0b60*/  PLOP3.LUT P0, PT, PT, PT, UP0, 0x80, 0x0 ;  /* 0x000000000000781c */ /* 0x000fda0003f0f008 */
[----:B------:R-:W-:Y:S05]  /*0b70*/  @P0 EXIT ;  /* 0x000000000000094d */ /* 0x000fea0003800000 */
[----:B------:R-:W-:Y:S01]  /*0b80*/  ULDC.64 UR4, c[0x0][0x650] ;  /* 0x0001940000047ab9 */ /* 0x000fe20000000a00 */
[----:B------:R-:W-:Y:S01]  /*0b90*/  UMOV UR41, 0xffffffff ;  /* 0xffffffff00297882 */ /* 0x000fe20000000000 */
[----:B------:R-:W-:Y:S01]  /*0ba0*/  ISETP.GE.U32.AND P0, PT, R7, UR4, PT ;  /* 0x0000000407007c0c */ /* 0x000fe2000bf06070 */
[----:B------:R-:W-:Y:S01]  /*0bb0*/  UMOV UR42, 0xffffffff ;  /* 0xffffffff002a7882 */ /* 0x000fe20000000000 */
[----:B------:R-:W-:Y:S01]  /*0bc0*/  UMOV UR43, 0xffffffff ;  /* 0xffffffff002b7882 */ /* 0x000fe20000000000 */
[----:B0-----:R-:W-:Y:S02]  /*0bd0*/  PRMT R0, RZ, 0x7610, R0 ;  /* 0x00007610ff007816 */ /* 0x001fe40000000000 */
[----:B------:R-:W-:-:S13]  /*0be0*/  ISETP.GE.U32.AND.EX P0, PT, R6, UR5, PT, P0 ;  /* 0x0000000506007c0c */ /* 0x000fda000bf06100 */
[----:B------:R-:W-:Y:S05]  /*0bf0*/  @P0 BRA `(.L_x_9) ;  /* 0x0000000400480947 */ /* 0x000fea0003800000 */
[----:B------:R-:W-:Y:S01]  /*0c00*/  ULDC.64 UR16, c[0x0][0x628] ;  /* 0x00018a0000107ab9 */ /* 0x000fe20000000a00 */
[C---:B------:R-:W-:Y:S01]  /*0c10*/  R2UR UR19, R7.reuse ;  /* 0x00000000071372ca */ /* 0x040fe200000e0000 */
[----:B------:R-:W-:Y:S01]  /*0c20*/  ULDC UR18, c[0x0][0x630] ;  /* 0x00018c0000127ab9 */ /* 0x000fe20000000800 */
[----:B------:R-:W-:Y:S02]  /*0c30*/  ISETP.NE.U32.AND P0, PT, RZ, UR16, PT ;  /* 0x00000010ff007c0c */ /* 0x000fe4000bf05070 */
[----:B------:R-:W-:Y:S02]  /*0c40*/  R2UR UR4, R7 ;  /* 0x00000000070472ca */ /* 0x000fe400000e0000 */
[----:B------:R-:W-:Y:S02]  /*0c50*/  ISETP.NE.AND.EX P0, PT, RZ, UR17, PT, P0 ;  /* 0x00000011ff007c0c */ /* 0x000fe4000bf05300 */
[----:B------:R-:W-:-:S11]  /*0c60*/  R2UR UR5, R6 ;  /* 0x00000000060572ca */ /* 0x000fd600000e0000 */
[----:B------:R-:W-:Y:S05]  /*0c70*/  @!P0 BRA `(.L_x_10) ;  /* 0x0000000000308947 */ /* 0x000fea0003800000 */
[----:B------:R-:W-:Y:S01]  /*0c80*/  R2UR UR4, R7 ;  /* 0x00000000070472ca */ /* 0x000fe200000e0000 */
[----:B------:R-:W-:Y:S01]  /*0c90*/  ULDC UR9, c[0x0][0x634] ;  /* 0x00018d0000097ab9 */ /* 0x000fe20000000800 */
[----:B------:R-:W-:-:S11]  /*0ca0*/  R2UR UR13, R6 ;  /* 0x00000000060d72ca */ /* 0x000fd600000e0000 */
[----:B------:R-:W-:-:S04]  /*0cb0*/  UIADD3 UR9, UP0, UR4, UR9, URZ ;  /* 0x0000000904097290 */ /* 0x000fc8000ff1e03f */
[----:B------:R-:W-:-:S04]  /*0cc0*/  UIADD3.X UR13, URZ, UR13, URZ, UP0, !UPT ;  /* 0x0000000d3f0d7290 */ /* 0x000fc800087fe43f */
[----:B------:R-:W-:-:S04]  /*0cd0*/  UIMAD.WIDE.U32 UR4, UR13, UR16, URZ ;  /* 0x000000100d0472a5 */ /* 0x000fc8000f8e003f */
[----:B------:R-:W-:Y:S02]  /*0ce0*/  UIMAD.WIDE.U32 UR6, UP0, UR9, UR17, UR4 ;  /* 0x00000011090672a5 */ /* 0x000fe4000f800004 */
[----:B------:R-:W-:Y:S02]  /*0cf0*/  UIMAD.WIDE.U32 UR4, UR9, UR16, URZ ;  /* 0x00000010090472a5 */ /* 0x000fe4000f8e003f */
[----:B------:R-:W-:Y:S02]  /*0d00*/  UIADD3.X UR15, URZ, URZ, URZ, UP0, !UPT ;  /* 0x0000003f3f0f7290 */ /* 0x000fe400087fe43f */
[----:B------:R-:W-:Y:S01]  /*0d10*/  UIADD3 URZ, UP0, UR5, UR6, URZ ;  /* 0x00000006053f7290 */ /* 0x000fe2000ff1e03f */
[----:B------:R-:W-:-:S03]  /*0d20*/  UMOV UR14, UR7 ;  /* 0x00000007000e7c82 */ /* 0x000fc60008000000 */
[----:B------:R-:W-:-:S12]  /*0d30*/  UIMAD.WIDE.U32.X UR4, UR13, UR17, UR14, UP0 ;  /* 0x000000110d0472a5 */ /* 0x000fd800080e040e */
.L_x_10:
[----:B------:R-:W-:Y:S01]  /*0d40*/  USHF.R.U64 UR43, UR4, UR18, UR5 ;  /* 0x00000012042b7299 */ /* 0x000fe20008001205 */
[----:B------:R-:W-:Y:S01]  /*0d50*/  R2UR UR7, R6 ;  /* 0x00000000060772ca */ /* 0x000fe200000e0000 */
[----:B------:R-:W-:Y:S02]  /*0d60*/  USHF.R.U32.HI UR4, URZ, UR18, UR5 ;  /* 0x000000123f047299 */ /* 0x000fe40008011605 */
[----:B------:R-:W-:Y:S01]  /*0d70*/  UIADD3 UR5, UP0, URZ, -UR43, URZ ;  /* 0x8000002b3f057290 */ /* 0x000fe2000ff1e03f */
[----:B------:R-:W-:Y:S01]  /*0d80*/  ULDC.64 UR14, c[0x0][0x620] ;  /* 0x00018800000e7ab9 */ /* 0x000fe20000000a00 */
[----:B------:R-:W-:Y:S02]  /*0d90*/  UMOV UR6, UR19 ;  /* 0x0000001300067c82 */ /* 0x000fe40008000000 */
[----:B------:R-:W-:Y:S01]  /*0da0*/  UIADD3.X UR4, URZ, ~UR4, URZ, UP0, !UPT ;  /* 0x800000043f047290 */ /* 0x000fe200087fe43f */
[----:B------:R-:W-:Y:S01]  /*0db0*/  ULDC UR9, c[0x0][0x618] ;  /* 0x0001860000097ab9 */ /* 0x000fe20000000800 */
[----:B------:R-:W-:-:S02]  /*0dc0*/  UIMAD UR12, UR11, UR12, UR10 ;  /* 0x0000000c0b0c72a4 */ /* 0x000fc4000f8e020a */
[----:B------:R-:W-:Y:S02]  /*0dd0*/  UIMAD UR4, UR4, UR14, URZ ;  /* 0x0000000e040472a4 */ /* 0x000fe4000f8e023f */
[----:B------:R-:W-:Y:S02]  /*0de0*/  UIMAD.WIDE.U32 UR6, UR5, UR14, UR6 ;  /* 0x0000000e050672a5 */ /* 0x000fe4000f8e0006 */
[----:B------:R-:W-:Y:S01]  /*0df0*/  UIMAD UR4, UR5, UR15, UR4 ;  /* 0x0000000f050472a4 */ /* 0x000fe2000f8e0204 */
[----:B------:R-:W-:Y:S01]  /*0e00*/  ULDC UR10, c[0x0][0x608] ;  /* 0x00018200000a7ab9 */ /* 0x000fe20000000800 */
[----:B------:R-:W-:Y:S02]  /*0e10*/  ULDC UR18, c[0x0][0x658] ;  /* 0x0001960000127ab9 */ /* 0x000fe40000000800 */
[----:B------:R-:W-:Y:S01]  /*0e20*/  UIADD3 UR7, UR7, UR4, URZ ;  /* 0x0000000407077290 */ /* 0x000fe2000fffe03f */
[----:B------:R-:W-:Y:S02]  /*0e30*/  UMOV UR11, 0xffffffff ;  /* 0xffffffff000b7882 */ /* 0x000fe40000000000 */
[----:B------:R-:W-:Y:S01]  /*0e40*/  ULDC.64 UR4, c[0x0][0x640] ;  /* 0x0001900000047ab9 */ /* 0x000fe20000000a00 */
[----:B------:R-:W-:Y:S01]  /*0e50*/  USHF.R.U64 UR16, UR6, UR9, UR7 ;  /* 0x0000000906107299 */ /* 0x000fe20008001207 */
[----:B------:R-:W-:Y:S01]  /*0e60*/  ISETP.NE.U32.AND P0, PT, RZ, UR4, PT ;  /* 0x00000004ff007c0c */ /* 0x000fe2000bf05070 */
[----:B------:R-:W-:-:S02]  /*0e70*/  USHF.R.U32.HI UR7, URZ, UR9, UR7 ;  /* 0x000000093f077299 */ /* 0x000fc40008011607 */
[----:B------:R-:W-:Y:S01]  /*0e80*/  USHF.L.U32 UR6, UR11, UR18, URZ ;  /* 0x000000120b067299 */ /* 0x000fe2000800063f */
[----:B------:R-:W-:Y:S01]  /*0e90*/  ISETP.NE.AND.EX P0, PT, RZ, UR5, PT, P0 ;  /* 0x00000005ff007c0c */ /* 0x000fe2000bf05300 */
[----:B------:R-:W-:Y:S02]  /*0ea0*/  USHF.R.U64 UR22, UR16, UR10, UR7 ;  /* 0x0000000a10167299 */ /* 0x000fe40008001207 */
[----:B------:R-:W-:Y:S02]  /*0eb0*/  USHF.R.U32.HI UR7, URZ, UR10, UR7 ;  /* 0x0000000a3f077299 */ /* 0x000fe40008011607 */
[----:B------:R-:W-:Y:S02]  /*0ec0*/  UISETP.NE.AND UP1, UPT, UR46, URZ, UPT ;  /* 0x0000003f2e00728c */ /* 0x000fe4000bf25270 */
[----:B------:R-:W-:Y:S01]  /*0ed0*/  USHF.R.U64 UR23, UR22, UR18, UR7 ;  /* 0x0000001216177299 */ /* 0x000fe20008001207 */
[----:B------:R-:W-:Y:S01]  /*0ee0*/  ULDC UR17, c[0x0][0x600] ;  /* 0x0001800000117ab9 */ /* 0x000fe20000000800 */
[----:B------:R-:W-:-:S02]  /*0ef0*/  ULOP3.LUT UR13, URZ, UR6, URZ, 0x33, !UPT ;  /* 0x000000063f0d7292 */ /* 0x000fc4000f8e333f */
[----:B------:R-:W-:Y:S02]  /*0f00*/  UIADD3 UR15, UR17, -0x1, URZ ;  /* 0xffffffff110f7890 */ /* 0x000fe4000fffe03f */
[----:B------:R-:W-:Y:S02]  /*0f10*/  USEL UR12, UR8, UR12, !UP1 ;  /* 0x0000000c080c7287 */ /* 0x000fe4000c800000 */
[----:B------:R-:W-:Y:S01]  /*0f20*/  USHF.R.U32.HI UR7, URZ, UR18, UR7 ;  /* 0x000000123f077299 */ /* 0x000fe20008011607 */
[----:B------:R-:W-:Y:S01]  /*0f30*/  ULDC UR19, c[0x0][0x648] ;  /* 0x0001920000137ab9 */ /* 0x000fe20000000800 */
[----:B------:R-:W-:Y:S01]  /*0f40*/  ULDC UR20, c[0x0][0x638] ;  /* 0x00018e0000147ab9 */ /* 0x000fe20000000800 */
[----:B------:R-:W-:Y:S01]  /*0f50*/  UMOV UR21, 0x1 ;  /* 0x0000000100157882 */ /* 0x000fe20000000000 */
[----:B------:R-:W-:Y:S01]  /*0f60*/  UMOV UR6, UR23 ;  /* 0x0000001700067c82 */ /* 0x000fe20008000000 */
[----:B------:R-:W-:Y:S07]  /*0f70*/  @!P0 BRA `(.L_x_11) ;  /* 0x0000000000308947 */ /* 0x000fee0003800000 */
[----:B------:R-:W-:Y:S02]  /*0f80*/  ULDC UR10, c[0x0][0x64c] ;  /* 0x00019300000a7ab9 */ /* 0x000fe40000000800 */
        /* <DEDUP_REMOVED lines=8> */
[----:B------:R-:W-:-:S07]  /*1010*/  UIMAD.WIDE.U32.X UR4, UR14, UR5, UR10, UP0 ;  /* 0x000000050e0472a5 */ /* 0x000fce00080e040a */
[----:B------:R-:W-:Y:S01]  /*1020*/  UMOV UR6, UR4 ;  /* 0x0000000400067c82 */ /* 0x000fe20008000000 */
[----:B------:R-:W-:-:S05]  /*1030*/  UMOV UR7, UR5 ;  /* 0x0000000500077c82 */ /* 0x000fca0008000000 */
.L_x_11:
[----:B------:R-:W-:Y:S01]  /*1040*/  USHF.R.U64 UR5, UR6, UR19, UR7 ;  /* 0x0000001306057299 */ /* 0x000fe20008001207 */
[----:B------:R-:W-:Y:S01]  /*1050*/  IMAD.MOV.U32 R0, RZ, RZ, 0x1 ;  /* 0x00000001ff007424 */ /* 0x000fe200078e00ff */
[----:B------:R-:W-:Y:S02]  /*1060*/  USHF.L.U32 UR4, UR21, UR18, URZ ;  /* 0x0000001215047299 */ /* 0x000fe4000800063f */
[----:B------:R-:W-:Y:S02]  /*1070*/  ULOP3.LUT UR13, UR22, UR13, URZ, 0xc0, !UPT ;  /* 0x0000000d160d7292 */ /* 0x000fe4000f8ec03f */
[----:B------:R-:W-:Y:S02]  /*1080*/  UIADD3 UR6, -UR5, URZ, URZ ;  /* 0x0000003f05067290 */ /* 0x000fe4000fffe13f */
[----:B------:R-:W-:Y:S02]  /*1090*/  UIMAD UR13, UR4, UR5, UR13 ;  /* 0x00000005040d72a4 */ /* 0x000fe4000f8e020d */
[----:B------:R-:W-:-:S02]  /*10a0*/  ULOP3.LUT UR15, UR16, UR15, URZ, 0xc0, !UPT ;  /* 0x0000000f100f7292 */ /* 0x000fc4000f8ec03f */
[----:B------:R-:W-:Y:S01]  /*10b0*/  UIMAD UR4, UR6, UR20, UR23 ;  /* 0x00000014060472a4 */ /* 0x000fe2000f8e0217 */
[----:B------:R-:W-:Y:S01]  /*10c0*/  ULDC UR5, c[0x0][0x610] ;  /* 0x0001840000057ab9 */ /* 0x000fe20000000800 */
[----:B------:R-:W-:Y:S02]  /*10d0*/  UISETP.NE.AND UP0, UPT, UR46, URZ, UPT ;  /* 0x0000003f2e00728c */ /* 0x000fe4000bf05270 */
[----:B------:R-:W-:Y:S02]  /*10e0*/  UIMAD UR12, UR13, UR5, UR12 ;  /* 0x000000050d0c72a4 */ /* 0x000fe4000f8e020c */
[----:B------:R-:W-:-:S04]  /*10f0*/  UIMAD UR4, UR4, UR17, UR15 ;  /* 0x00000011040472a4 */ /* 0x000fc8000f8e020f */
[----:B------:R-:W-:Y:S02]  /*1100*/  USEL UR42, UR4, UR12, !UP0 ;  /* 0x0000000c042a7287 */ /* 0x000fe4000c000000 */
[----:B------:R-:W-:-:S12]  /*1110*/  USEL UR41, UR12, UR4, !UP0 ;  /* 0x000000040c297287 */ /* 0x000fd8000c000000 */
.L_x_9:
[----:B------:R-:W-:-:S08]  /*1120*/  NOP ;  /* 0x0000000000007918 */ /* 0x000fd00000000000 */
[----:B------:R-:W0:Y:S02]  /*1130*/  USETMAXREG.TRY_ALLOC.CTAPOOL UP0, 0xf0 ;  /* 0x000000f0000079c8 */ /* 0x000e240008000600 */
[----:B0-----:R-:W-:-:S13]  /*1140*/  PLOP3.LUT P0, PT, PT, PT, UP0, 0x80, 0x0 ;  /* 0x000000000000781c */ /* 0x001fda0003f0f008 */
[----:B------:R-:W-:Y:S05]  /*1150*/  @!P0 BRA `(.L_x_9) ;  /* 0xfffffffc00f08947 */ /* 0x000fea000383ffff */
[----:B------:R-:W-:Y:S01]  /*1160*/  ULDC.64 UR4, c[0x0][0x598] ;  /* 0x0001660000047ab9 */ /* 0x000fe20000000a00 */
[----:B------:R-:W-:Y:S01]  /*1170*/  ULDC.64 UR36, c[0x0][0x208] ;  /* 0x0000820000247ab9 */ /* 0x000fe20000000a00 */
[----:B------:R-:W-:-:S04]  /*1180*/  ISETP.NE.U32.AND P0, PT, RZ, UR4, PT ;  /* 0x00000004ff007c0c */ /* 0x000fc8000bf05070 */
[----:B------:R-:W-:-:S13]  /*1190*/  ISETP.NE.AND.EX P0, PT, RZ, UR5, PT, P0 ;  /* 0x00000005ff007c0c */ /* 0x000fda000bf05300 */
[----:B------:R-:W-:Y:S05]  /*11a0*/  @!P0 BRA `(.L_x_12) ;  /* 0x00000000001c8947 */ /* 0x000fea0003800000 */
[----:B------:R-:W0:Y:S02]  /*11b0*/  LDC.64 R2, c[0x0][0x598] ;  /* 0x00016600ff027b82 */ /* 0x000e240000000a00 */
[----:B0-----:R-:W2:Y:S02]  /*11c0*/  LDG.E.64 R2, desc[UR36][R2.64] ;  /* 0x0000002402027981 */ /* 0x001ea4000c1e1b00 */
[----:B--2---:R-:W-:-:S04]  /*11d0*/  ISETP.NE.U32.AND P0, PT, R2, RZ, PT ;  /* 0x000000ff0200720c */ /* 0x004fc80003f05070 */
[----:B------:R-:W-:-:S13]  /*11e0*/  ISETP.NE.AND.EX P0, PT, R3, RZ, PT, P0 ;  /* 0x000000ff0300720c */ /* 0x000fda0003f05300 */
[----:B------:R-:W-:Y:S05]  /*11f0*/  @!P0 BRA `(.L_x_12) ;  /* 0x0000000000088947 */ /* 0x000fea0003800000 */
[----:B------:R0:W5:Y:S01]  /*1200*/  LD.E R2, desc[UR36][R2.64] ;  /* 0x0000002402027980 */ /* 0x000162000c101900 */
[----:B------:R-:W-:Y:S05]  /*1210*/  BRA `(.L_x_13) ;  /* 0x0000000000247947 */ /* 0x000fea0003800000 */
.L_x_12:
[----:B------:R-:W-:Y:S02]  /*1220*/  ULDC.64 UR4, c[0x0][0x588] ;  /* 0x0001620000047ab9 */ /* 0x000fe40000000a00 */
[----:B------:R-:W-:-:S04]  /*1230*/  ISETP.NE.U32.AND P0, PT, RZ, UR4, PT ;  /* 0x00000004ff007c0c */ /* 0x000fc8000bf05070 */
[----:B------:R-:W-:-:S13]  /*1240*/  ISETP.NE.AND.EX P0, PT, RZ, UR5, PT, P0 ;  /* 0x00000005ff007c0c */ /* 0x000fda000bf05300 */
[----:B------:R-:W-:Y:S05]  /*1250*/  @!P0 BRA `(.L_x_14) ;  /* 0x00000000000c8947 */ /* 0x000fea0003800000 */
[----:B------:R-:W0:Y:S02]  /*1260*/  LDC.64 R2, c[0x0][0x588] ;  /* 0x00016200ff027b82 */ /* 0x000e240000000a00 */
[----:B0-----:R2:W5:Y:S01]  /*1270*/  LDG.E R2, desc[UR36][R2.64] ;  /* 0x0000002402027981 */ /* 0x001562000c1e1900 */
[----:B------:R-:W-:Y:S05]  /*1280*/  BRA `(.L_x_13) ;  /* 0x0000000000087947 */ /* 0x000fea0003800000 */
.L_x_14:
[----:B------:R-:W-:Y:S02]  /*1290*/  ULDC UR4, c[0x0][0x580] ;  /* 0x0001600000047ab9 */ /* 0x000fe40000000800 */
[----:B------:R-:W-:-:S07]  /*12a0*/  IMAD.U32 R2, RZ, RZ, UR4 ;  /* 0x00000004ff027e24 */ /* 0x000fce000f8e00ff */
.L_x_13:
[----:B------:R-:W-:Y:S02]  /*12b0*/  ULDC.64 UR4, c[0x0][0x5a0] ;  /* 0x0001680000047ab9 */ /* 0x000fe40000000a00 */
[----:B------:R-:W-:-:S04]  /*12c0*/  ISETP.NE.U32.AND P0, PT, RZ, UR4, PT ;  /* 0x00000004ff007c0c */ /* 0x000fc8000bf05070 */
[----:B------:R-:W-:-:S13]  /*12d0*/  ISETP.NE.AND.EX P0, PT, RZ, UR5, PT, P0 ;  /* 0x00000005ff007c0c */ /* 0x000fda000bf05300 */
[----:B------:R-:W-:Y:S05]  /*12e0*/  @!P0 BRA `(.L_x_15) ;  /* 0x00000000001c8947 */ /* 0x000fea0003800000 */
[----:B------:R-:W3:Y:S02]  /*12f0*/  LDC.64 R4, c[0x0][0x5a0] ;  /* 0x00016800ff047b82 */ /* 0x000ee40000000a00 */
[----:B---3--:R-:W3:Y:S02]  /*1300*/  LDG.E.64 R4, desc[UR36][R4.64] ;  /* 0x0000002404047981 */ /* 0x008ee4000c1e1b00 */
[----:B---3--:R-:W-:-:S04]  /*1310*/  ISETP.NE.U32.AND P0, PT, R4, RZ, PT ;  /* 0x000000ff0400720c */ /* 0x008fc80003f05070 */
[----:B------:R-:W-:-:S13]  /*1320*/  ISETP.NE.AND.EX P0, PT, R5, RZ, PT, P0 ;  /* 0x000000ff0500720c */ /* 0x000fda0003f05300 */
[----:B------:R-:W-:Y:S05]  /*1330*/  @!P0 BRA `(.L_x_15) ;  /* 0x0000000000088947 */ /* 0x000fea0003800000 */
[----:B------:R3:W5:Y:S01]  /*1340*/  LD.E R16, desc[UR36][R4.64] ;  /* 0x0000002404107980 */ /* 0x000762000c101900 */
[----:B------:R-:W-:Y:S05]  /*1350*/  BRA `(.L_x_16) ;  /* 0x0000000000247947 */ /* 0x000fea0003800000 */
.L_x_15:
[----:B------:R-:W-:Y:S02]  /*1360*/  ULDC.64 UR4, c[0x0][0x590] ;  /* 0x0001640000047ab9 */ /* 0x000fe40000000a00 */
[----:B------:R-:W-:-:S04]  /*1370*/  ISETP.NE.U32.AND P0, PT, RZ, UR4, PT ;  /* 0x00000004ff007c0c */ /* 0x000fc8000bf05070 */
[----:B------:R-:W-:-:S13]  /*1380*/  ISETP.NE.AND.EX P0, PT, RZ, UR5, PT, P0 ;  /* 0x00000005ff007c0c */ /* 0x000fda000bf05300 */
[----:B------:R-:W-:Y:S05]  /*1390*/  @!P0 BRA `(.L_x_17) ;  /* 0x00000000000c8947 */ /* 0x000fea0003800000 */
[----:B------:R-:W3:Y:S02]  /*13a0*/  LDC.64 R16, c[0x0][0x590] ;  /* 0x00016400ff107b82 */ /* 0x000ee40000000a00 */
[----:B---3--:R4:W5:Y:S01]  /*13b0*/  LDG.E R16, desc[UR36][R16.64] ;  /* 0x0000002410107981 */ /* 0x008962000c1e1900 */
[----:B------:R-:W-:Y:S05]  /*13c0*/  BRA `(.L_x_16) ;  /* 0x0000000000087947 */ /* 0x000fea0003800000 */
.L_x_17:
[----:B------:R-:W-:Y:S02]  /*13d0*/  ULDC UR4, c[0x0][0x584] ;  /* 0x0001610000047ab9 */ /* 0x000fe40000000800 */
[----:B------:R-:W-:-:S07]  /*13e0*/  IMAD.U32 R16, RZ, RZ, UR4 ;  /* 0x00000004ff107e24 */ /* 0x000fce000f8e00ff */
.L_x_16:
[----:B------:R-:W-:-:S13]  /*13f0*/  LOP3.LUT P0, RZ, R0, 0xff, RZ, 0xc0, !PT ;  /* 0x000000ff00ff7812 */ /* 0x000fda000780c0ff */
[----:B------:R-:W-:Y:S05]  /*1400*/  @!P0 EXIT ;  /* 0x000000000000894d */ /* 0x000fea0003800000 */
[----:B------:R-:W-:Y:S01]  /*1410*/  ULDC UR4, c[0x0][0x28c] ;  /* 0x0000a30000047ab9 */ /* 0x000fe20000000800 */
[----:B------:R-:W-:Y:S01]  /*1420*/  UMOV UR38, URZ ;  /* 0x0000003f00267c82 */ /* 0x000fe20008000000 */
[----:B------:R-:W-:Y:S01]  /*1430*/  UIADD3 UR4, UR4, 0xf, URZ ;  /* 0x0000000f04047890 */ /* 0x000fe2000fffe03f */
[----:B------:R-:W-:-:S03]  /*1440*/  UMOV UR39, URZ ;  /* 0x0000003f00277c82 */ /* 0x000fc60008000000 */
[----:B------:R-:W-:-:S04]  /*1450*/  USHF.R.S32.HI UR5, URZ, 0x1f, UR4 ;  /* 0x0000001f3f057899 */ /* 0x000fc80008011404 */
[----:B------:R-:W-:-:S04]  /*1460*/  ULEA.HI UR5, UR5, UR4, URZ, 0x4 ;  /* 0x0000000405057291 */ /* 0x000fc8000f8f203f */
[----:B------:R-:W-:-:S12]  /*1470*/  USHF.R.S32.HI UR44, URZ, 0x4, UR5 ;  /* 0x000000043f2c7899 */ /* 0x000fd80008011405 */
.L_x_1567:
[----:B------:R-:W0:Y:S01]  /*1480*/  S2R R0, SR_TID.X ;  /* 0x0000000000007919 */ /* 0x000e220000002100 */
[----:B------:R-:W1:Y:S01]  /*1490*/  S2UR UR6, SR_CgaCtaId ;  /* 0x00000000000679c3 */ /* 0x000e620000008800 */
[----:B------:R-:W-:Y:S02]  /*14a0*/  UMOV UR45, 0x400 ;  /* 0x00000400002d7882 */ /* 0x000fe40000000000 */
[----:B-1----:R-:W-:Y:S01]  /*14b0*/  ULEA UR45, UR6, UR45, 0x18 ;  /* 0x0000002d062d7291 */ /* 0x002fe2000f8ec03f */
[----:B0-----:R-:W-:-:S04]  /*14c0*/  LOP3.LUT R0, R0, 0x80, RZ, 0xc0, !PT ;  /* 0x0000008000007812 */ /* 0x001fc800078ec0ff */
[----:B------:R-:W-:-:S06]  /*14d0*/  SHF.R.U32.HI R0, RZ, 0x7, R0 ;  /* 0x00000007ff007819 */ /* 0x000fcc0000011600 */
[----:B------:R-:W0:Y:S02]  /*14e0*/  SHFL.IDX PT, R0, R0, RZ, 0x1f ;  /* 0x00001fff00007589 */ /* 0x000e2400000e0000 */
[----:B0-----:R-:W-:-:S13]  /*14f0*/  R2UR UR4, R0 ;  /* 0x00000000000472ca */ /* 0x001fda00000e0000 */
[----:B------:R-:W-:-:S04]  /*1500*/  ULEA.HI UR5, UR4, UR4, URZ, 0x1 ;  /* 0x0000000404057291 */ /* 0x000fc8000f8f083f */
[----:B------:R-:W-:-:S04]  /*1510*/  ULOP3.LUT UR5, UR5, 0x1ffffe, URZ, 0xc0, !UPT ;  /* 0x001ffffe05057892 */ /* 0x000fc8000f8ec03f */
[----:B------:R-:W-:-:S03]  /*1520*/  UIADD3 UR5, UR4, -UR5, URZ ;  /* 0x8000000504057290 */ /* 0x000fc6000fffe03f */
[----:B------:R-:W-:Y:S01]  /*1530*/  ULDC UR4, c[0x0][0x28c] ;  /* 0x0000a30000047ab9 */ /* 0x000fe20000000800 */
[----:B------:R-:W-:Y:S01]  /*1540*/  ULEA UR5, UR5, UR45, 0xb ;  /* 0x0000002d05057291 */ /* 0x000fe2000f8e583f */
[----:B------:R-:W-:-:S03]  /*1550*/  ISETP.LT.AND P0, PT, RZ, UR4, PT ;  /* 0x00000004ff007c0c */ /* 0x000fc6000bf01270 */
[----:B------:R-:W-:-:S04]  /*1560*/  UIADD3 UR5, UR5, 0x180, URZ ;  /* 0x0000018005057890 */ /* 0x000fc8000fffe03f */
[----:B------:R-:W-:-:S04]  /*1570*/  USHF.R.U32.HI UR5, URZ, 0x4, UR5 ;  /* 0x000000043f057899 */ /* 0x000fc80008011605 */
[----:B------:R-:W-:Y:S02]  /*1580*/  ULOP3.LUT UR47, UR5, 0x3fff, URZ, 0xc0, !UPT ;  /* 0x00003fff052f7892 */ /* 0x000fe4000f8ec03f */
[----:B--2---:R-:W-:Y:S10]  /*1590*/  @P0 BRA `(.L_x_18) ;  /* 0x0000000000400947 */ /* 0x004ff40003800000 */
[----:B------:R-:W-:Y:S01]  /*15a0*/  MOV R0, 0x0 ;  /* 0x0000000000007802 */ /* 0x000fe20000000f00 */
[----:B------:R-:W-:Y:S01]  /*15b0*/  ULDC.64 UR4, c[0x4][0x68] ;  /* 0x01001a0000047ab9 */ /* 0x000fe20000000a00 */
[----:B------:R-:W-:Y:S01]  /*15c0*/  ULDC.64 UR6, c[0x4][0x8] ;  /* 0x0100020000067ab9 */ /* 0x000fe20000000a00 */
[----:B---3--:R-:W-:Y:S01]  /*15d0*/  IMAD.U32 R4, RZ, RZ, UR4 ;  /* 0x00000004ff047e24 */ /* 0x008fe2000f8e00ff */
[----:B------:R0:W1:Y:S01]  /*15e0*/  LDC.64 R14, c[0x4][R0] ;  /* 0x01000000000e7b82 */ /* 0x0000620000000a00 */
[----:B------:R-:W-:Y:S01]  /*15f0*/  IMAD.U32 R5, RZ, RZ, UR5 ;  /* 0x00000005ff057e24 */ /* 0x000fe2000f8e00ff */
[----:B------:R-:W-:Y:S01]  /*1600*/  ULDC.64 UR4, c[0x4][0x70] ;  /* 0x01001c0000047ab9 */ /* 0x000fe20000000a00 */
[----:B------:R-:W-:Y:S02]  /*1610*/  IMAD.U32 R10, RZ, RZ, UR6 ;  /* 0x00000006ff0a7e24 */ /* 0x000fe4000f8e00ff */
[----:B------:R-:W-:Y:S02]  /*1620*/  IMAD.U32 R6, RZ, RZ, UR4 ;  /* 0x00000004ff067e24 */ /* 0x000fe4000f8e00ff */
[----:B------:R-:W-:-:S02]  /*1630*/  IMAD.U32 R7, RZ, RZ, UR5 ;  /* 0x00000005ff077e24 */ /* 0x000fc4000f8e00ff */
[----:B------:R-:W-:Y:S02]  /*1640*/  IMAD.U32 R11, RZ, RZ, UR7 ;  /* 0x00000007ff0b7e24 */ /* 0x000fe4000f8e00ff */
[----:B------:R-:W-:Y:S02]  /*1650*/  IMAD.MOV.U32 R8, RZ, RZ, 0x1e1 ;  /* 0x000001e1ff087424 */ /* 0x000fe400078e00ff */
[----:B------:R-:W-:Y:S02]  /*1660*/  IMAD.MOV.U32 R12, RZ, RZ, 0x1 ;  /* 0x00000001ff0c7424 */ /* 0x000fe400078e00ff */
[----:B0-----:R-:W-:-:S07]  /*1670*/  IMAD.MOV.U32 R13, RZ, RZ, RZ ;  /* 0x000000ffff0d7224 */ /* 0x001fce00078e00ff */
[----:B------:R-:W-:-:S07]  /*1680*/  LEPC R20, `(.L_x_18) ;  /* 0x000000001014794e */ /* 0x000fce0000000000 */
[----:B-12-45:R-:W-:Y:S05]  /*1690*/  CALL.ABS.NOINC R14 ;  /* 0x000000000e007343 */ /* 0x036fea0003c00000 */
.L_x_18:
[----:B------:R-:W-:-:S06]  /*16a0*/  ULOP3.LUT UR4, UR40, 0x1, URZ, 0xfc, !UPT ;  /* 0x0000000128047892 */ /* 0x000fcc000f8efc3f */
[----:B------:R-:W-:-:S05]  /*16b0*/  IMAD.U32 R0, RZ, RZ, UR4 ;  /* 0x00000004ff007e24 */ /* 0x000fca000f8e00ff */
[----:B------:R-:W-:-:S13]  /*16c0*/  ISETP.NE.AND P0, PT, R0, 0x3, PT ;  /* 0x000000030000780c */ /* 0x000fda0003f05270 */
[----:B------:R-:W-:Y:S05]  /*16d0*/  @!P0 BRA `(.L_x_19) ;  /* 0x0000000000048947 */ /* 0x000fea0003800000 */
[----:B------:R-:W-:Y:S01]  /*16e0*/  BPT.TRAP 0x1 ;  /* 0x000000040000795c */ /* 0x000fe20000300000 */
.L_x_19:
[----:B--2---:R-:W-:Y:S02]  /*16f0*/  IMAD.U32 R3, RZ, RZ, UR39 ;  /* 0x00000027ff037e24 */ /* 0x004fe4000f8e00ff */
[----:B------:R-:W-:-:S03]  /*1700*/  IMAD.U32 R0, RZ, RZ, UR38 ;  /* 0x00000026ff007e24 */ /* 0x000fc6000f8e00ff */
[----:B------:R-:W-:Y:S02]  /*1710*/  LEA R3, R3, UR45, 0x3 ;  /* 0x0000002d03037c11 */ /* 0x000fe4000f8e18ff */
[----:B------:R-:W-:-:S04]  /*1720*/  SHF.L.U32 R0, R0, 0x1f, RZ ;  /* 0x0000001f00007819 */ /* 0x000fc800000006ff */
[----:B------:R0:W1:Y:S01]  /*1730*/  SYNCS.PHASECHK.TRANS64.TRYWAIT P1, [R3+URZ], R0 ;  /* 0x00000000030075a7 */ /* 0x000062000802017f */
[----:B------:R-:W-:Y:S05]  /*1740*/  @!P0 BRA `(.L_x_20) ;  /* 0x0000000000048947 */ /* 0x000fea0003800000 */
[----:B------:R-:W-:Y:S01]  /*1750*/  BPT.TRAP 0x1 ;  /* 0x000000040000795c */ /* 0x000fe20000300000 */
.L_x_20:
[----:B-1----:R-:W-:Y:S05]  /*1760*/  @P1 BRA `(.L_x_21) ;  /* 0x0000000000081947 */ /* 0x002fea0003800000 */
[----:B------:R-:W1:Y:S02]  /*1770*/  SYNCS.PHASECHK.TRANS64.TRYWAIT P1, [R3+URZ], R0 ;  /* 0x00000000030075a7 */ /* 0x000e64000802017f */
[----:B-1----:R-:W-:Y:S05]  /*1780*/  @!P1 BRA `(.L_x_22) ;  /* 0x000003d0006c9947 */ /* 0x002fea0003800000 */
.L_x_21:
[----:B------:R-:W-:-:S04]  /*1790*/  UISETP.LT.AND UP0, UPT, UR44, 0x1, UPT ;  /* 0x000000012c00788c */ /* 0x000fc8000bf01270 */
[----:B------:R-:W-:-:S06]  /*17a0*/  USEL UR4, UR44, 0x1, UP0 ;  /* 0x000000012c047887 */ /* 0x000fcc0008000000 */
[----:B------:R-:W-:Y:S01]  /*17b0*/  IMAD.U32 R6, RZ, RZ, UR4 ;  /* 0x00000004ff067e24 */ /* 0x000fe2000f8e00ff */
[----:B------:R-:W-:Y:S05]  /*17c0*/  WARPSYNC.ALL ;  /* 0x0000000000007948 */ /* 0x000fea0003800000 */
[----:B------:R-:W-:-:S04]  /*17d0*/  IADD3 R6, -R6, UR44, RZ ;  /* 0x0000002c06067c10 */ /* 0x000fc8000fffe1ff */
[----:B------:R-:W-:Y:S01]  /*17e0*/  ISETP.GE.AND P1, PT, R6, 0x1, PT ;  /* 0x000000010600780c */ /* 0x000fe20003f26270 */
[----:B------:R-:W-:Y:S01]  /*17f0*/  UIADD3 UR4, UR45, 0x18180, URZ ;  /* 0x000181802d047890 */ /* 0x000fe2000fffe03f */
[----:B------:R-:W-:Y:S01]  /*1800*/  WARPGROUP.ARRIVE ;  /* 0x00000000000079c5 */ /* 0x000fe20000000000 */
[----:B------:R-:W-:Y:S02]  /*1810*/  ULOP3.LUT UR12, UR47, 0x10000, URZ, 0xfc, !UPT ;  /* 0x000100002f0c7892 */ /* 0x000fe4000f8efc3f */
[----:B------:R-:W-:Y:S02]  /*1820*/  USHF.R.U32.HI UR4, URZ, 0x4, UR4 ;  /* 0x000000043f047899 */ /* 0x000fe40008011604 */
[----:B------:R-:W-:Y:S02]  /*1830*/  UIMAD UR14, UR39, 0x300, UR12 ;  /* 0x00000300270e78a4 */ /* 0x000fe4000f8e020c */
[----:B------:R-:W-:Y:S01]  /*1840*/  ULOP3.LUT UR4, UR4, 0x3fff, URZ, 0xc0, !UPT ;  /* 0x00003fff04047892 */ /* 0x000fe2000f8ec03f */
[----:B------:R-:W-:Y:S01]  /*1850*/  UMOV UR5, 0xc0000010 ;  /* 0xc000001000057882 */ /* 0x000fe20000000000 */
[----:B------:R-:W-:-:S02]  /*1860*/  UMOV UR7, 0xc0000010 ;  /* 0xc000001000077882 */ /* 0x000fc40000000000 */
[----:B------:R-:W-:Y:S01]  /*1870*/  ULOP3.LUT UR13, UR4, 0x10000, URZ, 0xfc, !UPT ;  /* 0x00010000040d7892 */ /* 0x000fe2000f8efc3f */
[----:B------:R-:W-:Y:S02]  /*1880*/  UMOV UR9, UR5 ;  /* 0x0000000500097c82 */ /* 0x000fe40008000000 */
[----:B------:R-:W-:Y:S01]  /*1890*/  UMOV UR4, UR14 ;  /* 0x0000000e00047c82 */ /* 0x000fe20008000000 */
[----:B------:R-:W-:Y:S01]  /*18a0*/  ULEA UR6, UR39, UR13, 0xa ;  /* 0x0000000d27067291 */ /* 0x000fe2000f8e503f */
[----:B------:R-:W-:Y:S01]  /*18b0*/  UMOV UR8, UR4 ;  /* 0x0000000400087c82 */ /* 0x000fe20008000000 */
[----:B------:R-:W-:Y:S02]  /*18c0*/  UMOV UR11, 0xc0000010 ;  /* 0xc0000010000b7882 */ /* 0x000fe40000000000 */
[----:B------:R-:W-:-:S05]  /*18d0*/  UIADD3 UR10, UR6, 0x200, URZ ;  /* 0x00000200060a7890 */ /* 0x000fca000fffe03f */
[----:B------:R-:W-:Y:S03]  /*18e0*/  HGMMA.64x256x16.F32 R24, gdesc[UR4], RZ, !UPT, gsb0 ;  /* 0x03e00000041879f0 */ /* 0x000fe6000c0008ff */
[----:B------:R-:W-:Y:S02]  /*18f0*/  WARPGROUP.DEPBAR.LE gsb0, 0x0 ;  /* 0x00008000000079c5 */ /* 0x000fe40000010000 */
[----:B------:R-:W-:Y:S04]  /*1900*/  STL.64 [R1+0x800], R24 ;  /* 0x0008001801007387 */ /* 0x000fe80000100a00 */
        /* <DEDUP_REMOVED lines=62> */
[----:B------:R2:W-:Y:S02]  /*1cf0*/  STL.64 [R1+0x9f8], R150 ;  /* 0x0009f89601007387 */ /* 0x0005e40000100a00 */
[----:B--2---:R-:W-:-:S06]  /*1d00*/  WARPGROUP.ARRIVE ;  /* 0x00000000000079c5 */ /* 0x004fcc0000000000 */
[----:B------:R-:W-:Y:S01]  /*1d10*/  HGMMA.64x256x16.F32 R24, gdesc[UR8], RZ, !UPT, gsb0 ;  /* 0x03e00000081879f0 */ /* 0x000fe2000c0008ff */
[----:B------:R-:W-:Y:S01]  /*1d20*/  UIADD3 UR8, UR14, 0x100, URZ ;  /* 0x000001000e087890 */ /* 0x000fe2000fffe03f */
[----:B------:R-:W-:Y:S02]  /*1d30*/  UMOV UR9, 0xc0000010 ;  /* 0xc000001000097882 */ /* 0x000fe40000000000 */
[----:B------:R-:W-:-:S04]  /*1d40*/  UMOV UR5, UR9 ;  /* 0x0000000900057c82 */ /* 0x000fc80008000000 */
[----:B------:R-:W-:Y:S01]  /*1d50*/  UMOV UR4, UR8 ;  /* 0x0000000800047c82 */ /* 0x000fe20008000000 */
        /* <DEDUP_REMOVED lines=66> */
[----:B------:R-:W-:Y:S03]  /*2180*/  HGMMA.64x256x16.F32 R24, gdesc[UR8], RZ, !UPT, gsb0 ;  /* 0x03e00000081879f0 */ /* 0x000fe6000c0008ff */
[----:B------:R-:W-:Y:S02]  /*2190*/  WARPGROUP.DEPBAR.LE gsb0, 0x0 ;  /* 0x00008000000079c5 */ /* 0x000fe40000010000 */
[----:B------:R-:W-:Y:S04]  /*21a0*/  STL.64 [R1], R24 ;  /* 0x0000001801007387 */ /* 0x000fe80000100a00 */
        /* <DEDUP_REMOVED lines=66> */
[----:B------:R-:W-:Y:S01]  /*25d0*/  UMOV UR5, 0xc0000010 ;  /* 0xc000001000057882 */ /* 0x000fe20000000000 */
        /* <DEDUP_REMOVED lines=67> */
[----:B------:R-:W-:Y:S01]  /*2a10*/  UMOV UR6, UR10 ;  /* 0x0000000a00067c82 */ /* 0x000fe20008000000 */
        /* <DEDUP_REMOVED lines=69> */
[----:B------:R-:W-:Y:S05]  /*2e70*/  @!P1 BRA `(.L_x_23) ;  /* 0x0000004c00e49947 */ /* 0x000fea0003800000 */
[----:B------:R-:W-:Y:S01]  /*2e80*/  UIADD3 UR4, UR39, 0x1, URZ ;  /* 0x0000000127047890 */ /* 0x000fe2000fffe03f */
[----:B01----:R-:W-:Y:S02]  /*2e90*/  IMAD.MOV.U32 R3, RZ, RZ, R6 ;  /* 0x000000ffff037224 */ /* 0x003fe400078e0006 */
[----:B------:R-:W-:Y:S01]  /*2ea0*/  IMAD.U32 R0, RZ, RZ, UR39 ;  /* 0x00000027ff007e24 */ /* 0x000fe2000f8e00ff */
[----:B------:R-:W-:-:S04]  /*2eb0*/  UISETP.NE.AND UP0, UPT, UR4, 0x8, UPT ;  /* 0x000000080400788c */ /* 0x000fc8000bf05270 */
[----:B------:R-:W-:Y:S02]  /*2ec0*/  USEL UR5, URZ, 0x1, UP0 ;  /* 0x000000013f057887 */ /* 0x000fe40008000000 */
[----:B------:R-:W-:Y:S02]  /*2ed0*/  USEL UR14, UR4, URZ, UP0 ;  /* 0x0000003f040e7287 */ /* 0x000fe40008000000 */
[----:B------:R-:W-:-:S06]  /*2ee0*/  ULOP3.LUT UR5, UR38, UR5, URZ, 0x3c, !UPT ;  /* 0x0000000526057292 */ /* 0x000fcc000f8e3c3f */
[----:B---3--:R-:W-:-:S07]  /*2ef0*/  IMAD.U32 R4, RZ, RZ, UR5 ;  /* 0x00000005ff047e24 */ /* 0x008fce000f8e00ff */
.L_x_30:
[----:B------:R-:W-:Y:S05]  /*2f00*/  @!P0 BRA `(.L_x_24) ;  /* 0x0000000000048947 */ /* 0x000fea0003800000 */
[----:B------:R-:W-:Y:S01]  /*2f10*/  BPT.TRAP 0x1 ;  /* 0x000000040000795c */ /* 0x000fe20000300000 */
.L_x_24:
[----:B------:R-:W-:Y:S01]  /*2f20*/  ULEA UR4, UR14, UR45, 0x3 ;  /* 0x0000002d0e047291 */ /* 0x000fe2000f8e183f */
[----:B------:R-:W-:-:S08]  /*2f30*/  SHF.L.U32 R5, R4, 0x1f, RZ ;  /* 0x0000001f04057819 */ /* 0x000fd000000006ff */
[----:B------:R0:W1:Y:S01]  /*2f40*/  SYNCS.PHASECHK.TRANS64.TRYWAIT P1, [UR4], R5 ;  /* 0x00000005ff0075a7 */ /* 0x0000620008020144 */
[----:B------:R-:W-:Y:S05]  /*2f50*/  @!P0 BRA `(.L_x_25) ;  /* 0x0000000000048947 */ /* 0x000fea0003800000 */
[----:B------:R-:W-:Y:S01]  /*2f60*/  BPT.TRAP 0x1 ;  /* 0x000000040000795c */ /* 0x000fe20000300000 */
.L_x_25:
[----:B-1----:R-:W-:Y:S05]  /*2f70*/  @P1 BRA `(.L_x_26) ;  /* 0x0000000000081947 */ /* 0x002fea0003800000 */
[----:B------:R-:W1:Y:S02]  /*2f80*/  SYNCS.PHASECHK.TRANS64.TRYWAIT P1, [UR4], R5 ;  /* 0x00000005ff0075a7 */ /* 0x000e640008020144 */
[----:B-1----:R-:W-:Y:S05]  /*2f90*/  @!P1 BRA `(.L_x_27) ;  /* 0x000003b8007c9947 */ /* 0x002fea0003800000 */
.L_x_26:
        /* <DEDUP_REMOVED lines=21> */
[----:B------:R2:W-:Y:S04]  /*30f0*/  STL.64 [R1+0xa10], R108 ;  /* 0x000a106c01007387 */ /* 0x0005e80000100a00 */
[----:B--2---:R-:W2:Y:S04]  /*3100*/  LDL.LU.64 R108, [R1+0x400] ;  /* 0x00040000016c7983 */ /* 0x004ea80000300a00 */
[----:B------:R-:W3:Y:S04]  /*3110*/  LDL.LU.64 R110, [R1+0x408] ;  /* 0x00040800016e7983 */ /* 0x000ee80000300a00 */
[----:B------:R-:W4:Y:S04]  /*3120*/  LDL.LU.64 R112, [R1+0x410] ;  /* 0x0004100001707983 */ /* 0x000f280000300a00 */
[----:B------:R-:W2:Y:S04]  /*3130*/  LDL.LU.64 R114, [R1+0x418] ;  /* 0x0004180001727983 */ /* 0x000ea80000300a00 */
        /* <DEDUP_REMOVED lines=18> */
[----:B--2---:R-:W-:Y:S04]  /*3260*/  STL.64 [R1+0xcb8], R150 ;  /* 0x000cb89601007387 */ /* 0x004fe80000100a00 */
[----:B----4-:R-:W-:Y:S04]  /*3270*/  STL.64 [R1+0xcb0], R148 ;  /* 0x000cb09401007387 */ /* 0x010fe80000100a00 */
[----:B---3--:R-:W-:Y:S04]  /*3280*/  STL.64 [R1+0xca8], R146 ;  /* 0x000ca89201007387 */ /* 0x008fe80000100a00 */
        /* <DEDUP_REMOVED lines=189> */
[----:B--2---:R-:W2:Y:S04]  /*3e60*/  LDL.LU.64 R24, [R1] ;  /* 0x0000000001187983 */ /* 0x004ea80000300a00 */
        /* <DEDUP_REMOVED lines=256> */
[----:B------:R-:W2:Y:S04]  /*4e70*/  LDL.LU.64 R26, [R1+0x808] ;  /* 0x00080800011a7983 */ /* 0x000ea80000300a00 */
        /* <DEDUP_REMOVED lines=61> */
[----:B------:R-:W2:Y:S01]  /*5250*/  LDL.LU.64 R150, [R1+0x9f8] ;  /* 0x0009f80001967983 */ /* 0x000ea20000300a00 */
[----:B------:R-:W-:-:S02]  /*5260*/  UIMAD UR15, UR14, 0x300, UR12 ;  /* 0x000003000e0f78a4 */ /* 0x000fc4000f8e020c */
[----:B------:R-:W-:Y:S01]  /*5270*/  ULEA UR6, UR14, UR13, 0xa ;  /* 0x0000000d0e067291 */ /* 0x000fe2000f8e503f */
[----:B------:R-:W3:Y:S01]  /*5280*/  LDL.LU.64 R152, [R1+0x4b0] ;  /* 0x0004b00001987983 */ /* 0x000ee20000300a00 */
[----:B------:R-:W-:Y:S01]  /*5290*/  UMOV UR5, 0xc0000010 ;  /* 0xc000001000057882 */ /* 0x000fe20000000000 */
[----:B------:R-:W-:Y:S02]  /*52a0*/  UMOV UR7, 0xc0000010 ;  /* 0xc000001000077882 */ /* 0x000fe40000000000 */
[----:B------:R-:W-:Y:S01]  /*52b0*/  UMOV UR4, UR15 ;  /* 0x0000000f00047c82 */ /* 0x000fe20008000000 */
[----:B------:R-:W3:Y:S04]  /*52c0*/  LDL.LU.64 R154, [R1+0x4b8] ;  /* 0x0004b800019a7983 */ /* 0x000ee80000300a00 */
        /* <DEDUP_REMOVED lines=39> */
[----:B------:R-:W3:Y:S01]  /*5540*/  LDL.LU.64 R234, [R1+0x5f8] ;  /* 0x0005f80001ea7983 */ /* 0x000ee20000300a00 */
[----:B--2---:R-:W-:-:S06]  /*5550*/  WARPGROUP.ARRIVE ;  /* 0x00000000000079c5 */ /* 0x004fcc0000000000 */
[----:B------:R-:W-:Y:S03]  /*5560*/  HGMMA.64x256x16.F32 R24, gdesc[UR4], R24, gsb0 ;  /* 0x03e00000041879f0 */ /* 0x000fe60008000818 */
        /* <DEDUP_REMOVED lines=129> */
[----:B------:R-:W-:Y:S01]  /*5d80*/  UIADD3 UR10, UR6, 0x200, URZ ;  /* 0x00000200060a7890 */ /* 0x000fe2000fffe03f */
[----:B------:R-:W-:Y:S01]  /*5d90*/  UMOV UR8, UR4 ;  /* 0x0000000400087c82 */ /* 0x000fe20008000000 */
[----:B------:R-:W-:Y:S01]  /*5da0*/  UMOV UR9, UR5 ;  /* 0x0000000500097c82 */ /* 0x000fe20008000000 */
[----:B------:R-:W-:Y:S01]  /*5db0*/  UMOV UR11, 0xc0000010 ;  /* 0xc0000010000b7882 */ /* 0x000fe20000000000 */
        /* <DEDUP_REMOVED lines=132> */
[----:B------:R-:W-:Y:S01]  /*6600*/  UMOV UR9, 0xc0000010 ;  /* 0xc000001000097882 */ /* 0x000fe20000000000 */
[----:B--2---:R-:W-:-:S07]  /*6610*/  WARPGROUP.ARRIVE ;  /* 0x00000000000079c5 */ /* 0x004fce0000000000 */
[----:B------:R-:W-:Y:S03]  /*6620*/  HGMMA.64x256x16.F32 R24, gdesc[UR8], R24, gsb0 ;  /* 0x03e00000081879f0 */ /* 0x000fe60008000818 */
        /* <DEDUP_REMOVED lines=129> */
[----:B------:R-:W-:Y:S01]  /*6e40*/  UMOV UR4, UR8 ;  /* 0x0000000800047c82 */ /* 0x000fe20008000000 */
[----:B------:R-:W-:Y:S01]  /*6e50*/  UMOV UR5, UR9 ;  /* 0x0000000900057c82 */ /* 0x000fe20008000000 */
        /* <DEDUP_REMOVED lines=67> */
[----:B--2---:R-:W3:Y:S04]  /*7290*/  LDL.LU.64 R150, [R1+0xcb8] ;  /* 0x000cb80001967983 */ /* 0x004ee80000300a00 */
        /* <DEDUP_REMOVED lines=21> */
[----:B------:R-:W-:Y:S01]  /*73f0*/  UIADD3 UR4, UR15, 0x200, URZ ;  /* 0x000002000f047890 */ /* 0x000fe2000fffe03f */
[----:B------:R-:W-:-:S02]  /*7400*/  UMOV UR5, 0xc0000010 ;  /* 0xc000001000057882 */ /* 0x000fc40000000000 */
        /* <DEDUP_REMOVED lines=42> */
[----:B---3--:R-:W-:-:S06]  /*76b0*/  WARPGROUP.ARRIVE ;  /* 0x00000000000079c5 */ /* 0x008fcc0000000000 */
        /* <DEDUP_REMOVED lines=66> */
[----:B---3--:R-:W2:Y:S04]  /*7ae0*/  LDL.LU.64 R150, [R1+0xab8] ;  /* 0x000ab80001967983 */ /* 0x008ea80000300a00 */
        /* <DEDUP_REMOVED lines=26> */
[----:B----4-:R-:W-:Y:S05]  /*7c90*/  @!P0 BRA `(.L_x_28) ;  /* 0x0000000000048947 */ /* 0x010fea0003800000 */
[----:B------:R-:W-:Y:S01]  /*7ca0*/  BPT.TRAP 0x1 ;  /* 0x000000040000795c */ /* 0x000fe20000300000 */
.L_x_28:
[----:B01----:R-:W2:Y:S04]  /*7cb0*/  LDL R5, [R1+0xa00] ;  /* 0x000a000001057983 */ /* 0x003ea80000100800 */
[----:B------:R-:W3:Y:S01]  /*7cc0*/  LDL R7, [R1+0xa04] ;  /* 0x000a040001077983 */ /* 0x000ee20000100800 */
[----:B------:R-:W-:Y:S01]  /*7cd0*/  UISETP.GT.U32.AND UP0, UPT, UR40, 0x1, UPT ;  /* 0x000000012800788c */ /* 0x000fe2000bf04070 */
[----:B--2---:R-:W-:-:S13]  /*7ce0*/  ISETP.NE.AND P1, PT, R5, RZ, PT ;  /* 0x000000ff0500720c */ /* 0x004fda0003f25270 */
[----:B------:R-:W-:-:S05]  /*7cf0*/  @P1 LEA R5, R0, UR45, 0x3 ;  /* 0x0000002d00051c11 */ /* 0x000fca000f8e18ff */
[----:B------:R-:W-:-:S05]  /*7d00*/  @P1 VIADD R5, R5, 0x40 ;  /* 0x0000004005051836 */ /* 0x000fca0000000000 */
[----:B---3--:R-:W-:-:S04]  /*7d10*/  @P1 PRMT R5, R7, 0x654, R5 ;  /* 0x0000065407051816 */ /* 0x008fc80000000005 */
[----:B------:R0:W-:Y:S01]  /*7d20*/  @P1 SYNCS.ARRIVE.TRANS64.RED.A1T0 RZ, [R5+URZ], RZ ;  /* 0x000000ff05ff19a7 */ /* 0x0001e2000810043f */
[----:B------:R-:W-:-:S13]  /*7d30*/  PLOP3.LUT P1, PT, PT, PT, UP0, 0x80, 0x0 ;  /* 0x000000000000781c */ /* 0x000fda0003f2f008 */
[----:B0-----:R-:W-:Y:S05]  /*7d40*/  @P1 BRA `(.L_x_29) ;  /* 0x0000000000041947 */ /* 0x001fea0003800000 */
[----:B------:R-:W-:Y:S01]  /*7d50*/  BPT.TRAP 0x1 ;  /* 0x000000040000795c */ /* 0x000fe20000300000 */
.L_x_29:
[----:B------:R-:W-:Y:S01]  /*7d60*/  UIADD3 UR14, UR14, 0x1, URZ ;  /* 0x000000010e0e7890 */ /* 0x000fe2000fffe03f */
[C---:B------:R-:W-:Y:S01]  /*7d70*/  ISETP.GT.AND P2, PT, R3.reuse, 0x1, PT ;  /* 0x000000010300780c */ /* 0x040fe20003f44270 */
[----:B------:R-:W-:Y:S02]  /*7d80*/  VIADD R0, R0, 0x1 ;  /* 0x0000000100007836 */ /* 0x000fe40000000000 */
[----:B------:R-:W-:Y:S01]  /*7d90*/  UISETP.NE.AND UP0, UPT, UR14, 0x8, UPT ;  /* 0x000000080e00788c */ /* 0x000fe2000bf05270 */
[----:B------:R-:W-:Y:S02]  /*7da0*/  VIADD R3, R3, 0xffffffff ;  /* 0xffffffff03037836 */ /* 0x000fe40000000000 */
[C---:B------:R-:W-:Y:S01]  /*7db0*/  ISETP.NE.AND P1, PT, R0.reuse, 0x8, PT ;  /* 0x000000080000780c */ /* 0x040fe20003f25270 */
[----:B------:R-:W-:Y:S02]  /*7dc0*/  USEL UR4, URZ, 0x1, UP0 ;  /* 0x000000013f047887 */ /* 0x000fe40008000000 */
[----:B------:R-:W-:Y:S01]  /*7dd0*/  USEL UR14, UR14, URZ, UP0 ;  /* 0x0000003f0e0e7287 */ /* 0x000fe20008000000 */
[----:B------:R-:W-:-:S03]  /*7de0*/  SEL R0, R0, RZ, P1 ;  /* 0x000000ff00007207 */ /* 0x000fc60000800000 */
[----:B------:R-:W-:Y:S01]  /*7df0*/  LOP3.LUT R4, R4, UR4, RZ, 0x3c, !PT ;  /* 0x0000000404047c12 */ /* 0x000fe2000f8e3cff */
[----:B------:R-:W-:Y:S07]  /*7e00*/  @P2 BRA `(.L_x_30) ;  /* 0xffffffb0003c2947 */ /* 0x000fee000383ffff */
.L_x_23:
[----:B01----:R-:W0:Y:S02]  /*7e10*/  LDC R0, c[0x0][0x28c] ;  /* 0x0000a300ff007b82 */ /* 0x003e240000000800 */
[----:B0-----:R-:W-:-:S13]  /*7e20*/  ISETP.GE.AND P1, PT, R0, 0x1, PT ;  /* 0x000000010000780c */ /* 0x001fda0003f26270 */
[----:B------:R-:W-:Y:S05]  /*7e30*/  @!P1 BRA `(.L_x_31) ;  /* 0x0000000000449947 */ /* 0x000fea0003800000 */
[----:B------:R-:W-:Y:S05]  /*7e40*/  @!P0 BRA `(.L_x_32) ;  /* 0x0000000000048947 */ /* 0x000fea0003800000 */
[----:B------:R-:W-:Y:S01]  /*7e50*/  BPT.TRAP 0x1 ;  /* 0x000000040000795c */ /* 0x000fe20000300000 */
.L_x_32:
[----:B------:R-:W2:Y:S04]  /*7e60*/  LDL R0, [R1+0xa00] ;  /* 0x000a000001007983 */ /* 0x000ea80000100800 */
[----:B------:R-:W3:Y:S01]  /*7e70*/  LDL R3, [R1+0xa04] ;  /* 0x000a040001037983 */ /* 0x000ee20000100800 */
[----:B------:R-:W-:Y:S01]  /*7e80*/  UISETP.GT.U32.AND UP0, UPT, UR40, 0x1, UPT ;  /* 0x000000012800788c */ /* 0x000fe2000bf04070 */
[----:B--2---:R-:W-:Y:S01]  /*7e90*/  ISETP.NE.AND P0, PT, R0, RZ, PT ;  /* 0x000000ff0000720c */ /* 0x004fe20003f05270 */
[----:B---3--:R-:W-:-:S12]  /*7ea0*/  IMAD.MOV.U32 R4, RZ, RZ, R3 ;  /* 0x000000ffff047224 */ /* 0x008fd800078e0003 */
[----:B------:R-:W-:-:S04]  /*7eb0*/  @P0 VIADD R0, R6, UR39 ;  /* 0x0000002706000c36 */ /* 0x000fc80008000000 */
[----:B------:R-:W-:Y:S02]  /*7ec0*/  @P0 IMAD.SHL.U32 R0, R0, 0x8, RZ ;  /* 0x0000000800000824 */ /* 0x000fe400078e00ff */
[----:B------:R-:W-:-:S03]  /*7ed0*/  IMAD.U32 R3, RZ, RZ, UR45 ;  /* 0x0000002dff037e24 */ /* 0x000fc6000f8e00ff */
[----:B------:R-:W-:-:S04]  /*7ee0*/  @P0 LOP3.LUT R0, R0, 0x38, RZ, 0xc0, !PT ;  /* 0x0000003800000812 */ /* 0x000fc800078ec0ff */
[----:B------:R-:W-:-:S04]  /*7ef0*/  @P0 IADD3 R0, R3, 0x40, R0 ;  /* 0x0000004003000810 */ /* 0x000fc80007ffe000 */
[----:B------:R-:W-:-:S04]  /*7f00*/  @P0 PRMT R0, R4, 0x654, R0 ;  /* 0x0000065404000816 */ /* 0x000fc80000000000 */
[----:B------:R0:W-:Y:S01]  /*7f10*/  @P0 SYNCS.ARRIVE.TRANS64.RED.A1T0 RZ, [R0+URZ], RZ ;  /* 0x000000ff00ff09a7 */ /* 0x0001e2000810043f */
[----:B------:R-:W-:-:S13]  /*7f20*/  PLOP3.LUT P0, PT, PT, PT, UP0, 0x80, 0x0 ;  /* 0x000000000000781c */ /* 0x000fda0003f0f008 */
[----:B0-----:R-:W-:Y:S05]  /*7f30*/  @P0 BRA `(.L_x_31) ;  /* 0x0000000000040947 */ /* 0x001fea0003800000 */
[----:B------:R-:W-:Y:S01]  /*7f40*/  BPT.TRAP 0x1 ;  /* 0x000000040000795c */ /* 0x000fe20000300000 */
.L_x_31:
[----:B------:R-:W0:Y:S01]  /*7f50*/  S2R R6, SR_TID.X ;  /* 0x0000000000067919 */ /* 0x000e220000002100 */
[----:B------:R-:W-:Y:S01]  /*7f60*/  USHF.L.U32 UR42, UR42, 0x9, URZ ;  /* 0x000000092a2a7899 */ /* 0x000fe2000800063f */
[----:B------:R-:W-:Y:S01]  /*7f70*/  ULDC UR8, c[0x0][0x288] ;  /* 0x0000a20000087ab9 */ /* 0x000fe20000000800 */
[----:B------:R-:W-:Y:S02]  /*7f80*/  UIADD3 UR39, UR44, UR39, URZ ;  /* 0x000000272c277290 */ /* 0x000fe4000fffe03f */
[----:B------:R-:W-:Y:S02]  /*7f90*/  UIMAD.WIDE UR6, UR41, 0x180, URZ ;  /* 0x00000180290678a5 */ /* 0x000fe4000f8e023f */
[----:B------:R-:W-:Y:S01]  /*7fa0*/  IMAD.U32 R10, RZ, RZ, UR42 ;  /* 0x0000002aff0a7e24 */ /* 0x000fe2000f8e00ff */
[----:B------:R-:W-:Y:S02]  /*7fb0*/  UIMAD UR41, UR41, 0x180, URZ ;  /* 0x00000180292978a4 */ /* 0x000fe4000f8e023f */
[----:B------:R-:W-:Y:S01]  /*7fc0*/  UISETP.GE.AND UP2, UPT, UR42, UR8, UPT ;  /* 0x000000082a00728c */ /* 0x000fe2000bf46270 */
[----:B------:R-:W-:Y:S01]  /*7fd0*/  ULDC UR9, c[0x0][0x284] ;  /* 0x0000a10000097ab9 */ /* 0x000fe20000000800 */
[----:B------:R-:W-:-:S02]  /*7fe0*/  USHF.R.U32.HI UR4, URZ, 0x3, UR39 ;  /* 0x000000033f047899 */ /* 0x000fc40008011627 */
[----:B------:R-:W-:Y:S02]  /*7ff0*/  UISETP.GE.OR UP2, UPT, UR41, UR9, UP2 ;  /* 0x000000092900728c */ /* 0x000fe40009746670 */
[----:B------:R-:W-:Y:S02]  /*8000*/  ULOP3.LUT UR4, UR4, 0x1, URZ, 0xc0, !UPT ;  /* 0x0000000104047892 */ /* 0x000fe4000f8ec03f */
[----:B------:R-:W-:Y:S01]  /*8010*/  USHF.R.S32.HI UR12, URZ, 0x1f, UR43 ;  /* 0x0000001f3f0c7899 */ /* 0x000fe2000801142b */
[----:B------:R-:W-:Y:S01]  /*8020*/  ULDC.64 UR10, c[0x0][0x5d0] ;  /* 0x00017400000a7ab9 */ /* 0x000fe20000000a00 */
[----:B------:R-:W-:Y:S01]  /*8030*/  UISETP.GT.U32.AND UP1, UPT, UR39, 0x7, UPT ;  /* 0x000000072700788c */ /* 0x000fe2000bf24070 */
[----:B------:R-:W-:Y:S01]  /*8040*/  PLOP3.LUT P0, PT, PT, PT, UP2, 0x80, 0x0 ;  /* 0x000000000000781c */ /* 0x000fe20003f0f028 */
[----:B------:R-:W-:Y:S01]  /*8050*/  UISETP.NE.U32.AND UP0, UPT, UR4, 0x1, UPT ;  /* 0x000000010400788c */ /* 0x000fe2000bf05070 */
[----:B------:R-:W-:Y:S01]  /*8060*/  IMAD.U32 R8, RZ, RZ, UR10 ;  /* 0x0000000aff087e24 */ /* 0x000fe2000f8e00ff */
[----:B------:R-:W-:-:S02]  /*8070*/  UIMAD UR5, UR12, UR10, URZ ;  /* 0x0000000a0c0572a4 */ /* 0x000fc4000f8e023f */
[----:B------:R-:W-:Y:S02]  /*8080*/  UISETP.LT.U32.AND UP1, UPT, UR44, 0x8, UP1 ;  /* 0x000000082c00788c */ /* 0x000fe40008f21070 */
[----:B------:R-:W-:Y:S01]  /*8090*/  UISETP.GT.U32.AND UP0, UPT, UR44, 0x7, !UP0 ;  /* 0x000000072c00788c */ /* 0x000fe2000c704070 */
[--C-:B0-----:R-:W-:Y:S01]  /*80a0*/  SHF.R.U32.HI R3, RZ, 0x7, R6.reuse ;  /* 0x00000007ff037819 */ /* 0x101fe20000011606 */
[C---:B------:R-:W-:Y:S01]  /*80b0*/  IMAD.SHL.U32 R11, R6.reuse, 0x2, RZ ;  /* 0x00000002060b7824 */ /* 0x040fe200078e00ff */
[----:B---3--:R-:W-:Y:S01]  /*80c0*/  SHF.R.U32.HI R4, RZ, 0x2, R6 ;  /* 0x00000002ff047819 */ /* 0x008fe20000011606 */
[----:B------:R-:W-:Y:S01]  /*80d0*/  UIMAD UR5, UR43, UR11, UR5 ;  /* 0x0000000b2b0572a4 */ /* 0x000fe2000f8e0205 */
[----:B------:R-:W-:Y:S01]  /*80e0*/  LOP3.LUT R5, R6, 0x60, RZ, 0xc0, !PT ;  /* 0x0000006006057812 */ /* 0x000fe200078ec0ff */
[----:B------:R-:W-:Y:S01]  /*80f0*/  USEL UR4, URZ, 0x1, !UP0 ;  /* 0x000000013f047887 */ /* 0x000fe2000c000000 */
[----:B------:R-:W-:Y:S01]  /*8100*/  LOP3.LUT R3, R3, 0x1, RZ, 0xc0, !PT ;  /* 0x0000000103037812 */ /* 0x000fe200078ec0ff */
[----:B------:R-:W-:Y:S01]  /*8110*/  ULOP3.LUT UR39, UR39, 0x7, URZ, 0xc0, !UPT ;  /* 0x0000000727277892 */ /* 0x000fe2000f8ec03f */
[----:B------:R-:W-:-:S02]  /*8120*/  LOP3.LUT R4, R4, 0x7, RZ, 0xc0, !PT ;  /* 0x0000000704047812 */ /* 0x000fc400078ec0ff */
[----:B------:R-:W-:Y:S01]  /*8130*/  SHF.R.U32.HI R5, RZ, 0x1, R5 ;  /* 0x00000001ff057819 */ /* 0x000fe20000011605 */
[----:B----4-:R-:W-:Y:S01]  /*8140*/  IMAD.SHL.U32 R17, R3, 0x40, RZ ;  /* 0x0000004003117824 */ /* 0x010fe200078e00ff */
[----:B------:R-:W-:Y:S02]  /*8150*/  LOP3.LUT R10, R10, 0x6, R11, 0xf8, !PT ;  /* 0x000000060a0a7812 */ /* 0x000fe400078ef80b */
[--C-:B------:R-:W-:Y:S02]  /*8160*/  IADD3 R0, RZ, -R5, -R4.reuse ;  /* 0x80000005ff007210 */ /* 0x100fe40007ffe804 */
[----:B------:R-:W-:Y:S01]  /*8170*/  LOP3.LUT R17, R17, 0x40, R4, 0xe2, !PT ;  /* 0x0000004011117812 */ /* 0x000fe200078ee204 */
[----:B------:R-:W-:Y:S01]  /*8180*/  IMAD.U32 R4, RZ, RZ, UR9 ;  /* 0x00000009ff047e24 */ /* 0x000fe2000f8e00ff */
[----:B------:R-:W-:Y:S01]  /*8190*/  SHF.R.S32.HI R11, RZ, 0x1f, R10 ;  /* 0x0000001fff0b7819 */ /* 0x000fe2000001140a */
[----:B------:R-:W-:Y:S01]  /*81a0*/  IMAD R3, R3, -0x40, R0 ;  /* 0xffffffc003037824 */ /* 0x000fe200078e0200 */
[----:B------:R-:W-:Y:S01]  /*81b0*/  LOP3.LUT R17, R17, UR6, R5, 0xfe, !PT ;  /* 0x0000000611117c12 */ /* 0x000fe2000f8efe05 */
[----:B------:R-:W-:Y:S01]  /*81c0*/  IMAD.MOV.U32 R5, RZ, RZ, -0x2 ;  /* 0xfffffffeff057424 */ /* 0x000fe200078e00ff */
[----:B------:R-:W-:Y:S01]  /*81d0*/  LOP3.LUT R0, R6, 0x3, RZ, 0xc0, !PT ;  /* 0x0000000306007812 */ /* 0x000fe200078ec0ff */
[----:B------:R-:W-:Y:S01]  /*81e0*/  IMAD.WIDE.U32 R8, R8, UR43, R10 ;  /* 0x0000002b08087c25 */ /* 0x000fe2000f8e000a */
[----:B------:R-:W-:Y:S01]  /*81f0*/  IADD3 R3, R4, -UR41, R3 ;  /* 0x8000002904037c10 */ /* 0x000fe2000fffe003 */
[----:B------:R-:W-:-:S02]  /*8200*/  UMOV UR41, 0xffffffff ;  /* 0xffffffff00297882 */ /* 0x000fc40000000000 */
[----:B------:R-:W-:Y:S01]  /*8210*/  IMAD R0, R0, R5, UR8 ;  /* 0x0000000800007e24 */ /* 0x000fe2000f8e0205 */
[----:B------:R-:W-:Y:S01]  /*8220*/  USEL UR8, URZ, 0x1, !UP1 ;  /* 0x000000013f087887 */ /* 0x000fe2000c800000 */
[----:B------:R-:W-:Y:S02]  /*8230*/  VIADD R9, R9, UR5 ;  /* 0x0000000509097c36 */ /* 0x000fe40008000000 */
[----:B------:R-:W-:Y:S01]  /*8240*/  VIADD R0, R0, -UR42 ;  /* 0x8000002a00007c36 */ /* 0x000fe20008000000 */
[----:B------:R-:W-:Y:S01]  /*8250*/  ULOP3.LUT UR38, UR4, UR38, UR8, 0x96, !UPT ;  /* 0x0000002604267292 */ /* 0x000fe2000f8e9608 */
[----:B------:R-:W-:Y:S11]  /*8260*/  @P0 BRA `(.L_x_33) ;  /* 0x0000034400740947 */ /* 0x000ff60003800000 */
[----:B-----5:R-:W-:Y:S01]  /*8270*/  FSETP.NEU.AND P1, PT, R16, RZ, PT ;  /* 0x000000ff1000720b */ /* 0x020fe20003f2d000 */
[----:B------:R-:W-:Y:S01]  /*8280*/  ULDC.64 UR8, c[0x0][0x5c8] ;  /* 0x0001720000087ab9 */ /* 0x000fe20000000a00 */
[----:B------:R-:W-:Y:S01]  /*8290*/  ISETP.GT.AND P0, PT, R3, RZ, PT ;  /* 0x000000ff0300720c */ /* 0x000fe20003f04270 */
[----:B------:R-:W-:Y:S01]  /*82a0*/  UIMAD UR4, UR7, UR8, URZ ;  /* 0x00000008070472a4 */ /* 0x000fe2000f8e023f */
[----:B------:R-:W-:Y:S01]  /*82b0*/  IMAD.U32 R19, RZ, RZ, UR9 ;  /* 0x00000009ff137e24 */ /* 0x000fe2000f8e00ff */
[----:B------:R-:W-:Y:S01]  /*82c0*/  BSSY B0, `(.L_x_33) ;  /* 0x0003457000007945 */ /* 0x000fe20003800000 */
[----:B------:R-:W-:Y:S01]  /*82d0*/  IMAD.WIDE.U32 R8, R17, UR8, R8 ;  /* 0x0000000811087c25 */ /* 0x000fe2000f8e0008 */
[----:B------:R-:W-:-:S03]  /*82e0*/  ISETP.GT.AND P2, PT, R0, RZ, P0 ;  /* 0x000000ff0000720c */ /* 0x000fc60000744270 */
[----:B------:R-:W-:-:S04]  /*82f0*/  IMAD R19, R17, R19, UR4 ;  /* 0x0000000411137e24 */ /* 0x000fc8000f8e0213 */
[----:B------:R-:W-:Y:S01]  /*8300*/  IMAD.IADD R19, R9, 0x1, R19 ;  /* 0x0000000109137824 */ /* 0x000fe200078e0213 */
[----:B------:R-:W-:Y:S06]  /*8310*/  @!P1 BRA `(.L_x_34) ;  /* 0x0000022000349947 */ /* 0x000fec0003800000 */
[----:B------:R-:W0:Y:S01]  /*8320*/  LDC.64 R162, c[0x0][0x5b8] ;  /* 0x00016e00ffa27b82 */ /* 0x000e220000000a00 */
[----:B------:R-:W2:Y:S01]  /*8330*/  LDL.LU R20, [R1+0x800] ;  /* 0x0008000001147983 */ /* 0x000ea20000300800 */
[----:B------:R-:W-:-:S06]  /*8340*/  ULDC.64 UR4, c[0x0][0x5c0] ;  /* 0x0001700000047ab9 */ /* 0x000fcc0000000a00 */
[----:B------:R-:W1:Y:S08]  /*8350*/  LDC.64 R4, c[0x0][0x5b0] ;  /* 0x00016c00ff047b82 */ /* 0x000e700000000a00 */
[----:B------:R-:W3:Y:S01]  /*8360*/  LDC.64 R6, c[0x0][0x5a8] ;  /* 0x00016a00ff067b82 */ /* 0x000ee20000000a00 */
[C---:B0-----:R-:W-:Y:S02]  /*8370*/  IMAD R168, R162.reuse, UR12, RZ ;  /* 0x0000000ca2a87c24 */ /* 0x041fe4000f8e02ff */
[----:B------:R-:W-:-:S04]  /*8380*/  IMAD.WIDE.U32 R164, R162, UR43, R10 ;  /* 0x0000002ba2a47c25 */ /* 0x000fc8000f8e000a */
[----:B------:R-:W-:Y:S02]  /*8390*/  IMAD R168, R163, UR43, R168 ;  /* 0x0000002ba3a87c24 */ /* 0x000fe4000f8e02a8 */
[----:B-1----:R-:W-:Y:S02]  /*83a0*/  IMAD R18, R4, UR7, RZ ;  /* 0x0000000704127c24 */ /* 0x002fe4000f8e02ff */
[----:B------:R-:W-:Y:S02]  /*83b0*/  IMAD.IADD R161, R165, 0x1, R168 ;  /* 0x00000001a5a17824 */ /* 0x000fe400078e02a8 */
[----:B------:R-:W-:Y:S02]  /*83c0*/  IMAD.MOV.U32 R160, RZ, RZ, R164 ;  /* 0x000000ffffa07224 */ /* 0x000fe400078e00a4 */
[C---:B------:R-:W-:Y:S02]  /*83d0*/  IMAD R18, R17.reuse, R5, R18 ;  /* 0x0000000511127224 */ /* 0x040fe400078e0212 */
[----:B------:R-:W-:-:S04]  /*83e0*/  IMAD.WIDE.U32 R12, R17, R4, R160 ;  /* 0x00000004110c7225 */ /* 0x000fc800078e00a0 */
[----:B------:R-:W-:Y:S01]  /*83f0*/  IMAD.IADD R9, R13, 0x1, R18 ;  /* 0x000000010d097824 */ /* 0x000fe200078e0212 */
[----:B---3--:R-:W-:-:S04]  /*8400*/  LEA R14, P1, R12, R6, 0x1 ;  /* 0x000000060c0e7211 */ /* 0x008fc800078208ff */
[----:B------:R-:W-:-:S05]  /*8410*/  LEA.HI.X R15, R12, R7, R9, 0x1, P1 ;  /* 0x000000070c0f7211 */ /* 0x000fca00008f0c09 */
[----:B------:R0:W3:Y:S01]  /*8420*/  @P2 LDG.E.LTC128B.U16 R12, desc[UR36][R14.64] ;  /* 0x000000240e0c2981 */ /* 0x0000e2000c1e1520 */
[----:B------:R-:W-:Y:S01]  /*8430*/  BSSY B1, `(.L_x_35) ;  /* 0x0000011000017945 */ /* 0x000fe20003800000 */
[----:B0-----:R-:W-:-:S04]  /*8440*/  LEA R14, P1, R8, UR4, 0x1 ;  /* 0x00000004080e7c11 */ /* 0x001fc8000f8208ff */
[----:B------:R-:W-:Y:S01]  /*8450*/  LEA.HI.X R15, R8, UR5, R19, 0x1, P1 ;  /* 0x00000005080f7c11 */ /* 0x000fe200088f0c13 */
[----:B---3--:R-:W-:-:S05]  /*8460*/  HADD2.F32 R9, -RZ, R12.H0_H0 ;  /* 0x2000000cff097230 */ /* 0x008fca0000004100 */
[----:B------:R-:W-:-:S04]  /*8470*/  FMUL R9, R9, R16 ;  /* 0x0000001009097220 */ /* 0x000fc80000400000 */
[----:B--2---:R-:W-:-:S05]  /*8480*/  FFMA R9, R20, R2, R9 ;  /* 0x0000000214097223 */ /* 0x004fca0000000009 */
[----:B------:R-:W-:-:S05]  /*8490*/  F2FP.F16.F32.PACK_AB R8, RZ, R9 ;  /* 0x00000009ff08723e */ /* 0x000fca00000000ff */
[----:B------:R0:W-:Y:S02]  /*84a0*/  @P2 STG.E.U16 desc[UR36][R14.64], R8 ;  /* 0x000000080e002986 */ /* 0x0001e4000c101524 */
[----:B0-----:R-:W-:-:S04]  /*84b0*/  IMAD.WIDE.U32 R8, R17, R4, R10 ;  /* 0x0000000411087225 */ /* 0x001fc800078e000a */
[----:B------:R-:W-:Y:S02]  /*84c0*/  IMAD.IADD R9, R18, 0x1, R9 ;  /* 0x0000000112097824 */ /* 0x000fe400078e0209 */
[----:B------:R-:W-:-:S04]  /*84d0*/  IMAD.WIDE.U32 R8, R162, UR43, R8 ;  /* 0x0000002ba2087c25 */ /* 0x000fc8000f8e0008 */
[----:B------:R-:W-:Y:S01]  /*84e0*/  IMAD.IADD R9, R168, 0x1, R9 ;  /* 0x00000001a8097824 */ /* 0x000fe200078e0209 */
[----:B------:R-:W-:-:S04]  /*84f0*/  LEA R156, P1, R8, R6, 0x1 ;  /* 0x00000006089c7211 */ /* 0x000fc800078208ff */
[----:B------:R-:W-:Y:S02]  /*8500*/  LEA.HI.X R157, R8, R7, R9, 0x1, P1 ;  /* 0x00000007089d7211 */ /* 0x000fe400008f0c09 */
[----:B------:R-:W-:-:S13]  /*8510*/  ISETP.GT.AND P1, PT, R0, 0x1, P0 ;  /* 0x000000010000780c */ /* 0x000fda0000724270 */
[----:B------:R-:W-:Y:S05]  /*8520*/  @!P1 BRA `(.L_x_36) ;  /* 0x0000000000049947 */ /* 0x000fea0003800000 */
[----:B------:R0:W5:Y:S02]  /*8530*/  LDG.E.LTC128B.U16 R12, desc[UR36][R156.64+0x2] ;  /* 0x000002249c0c7981 */ /* 0x000164000c1e1520 */
.L_x_36:
[----:B------:R-:W-:Y:S05]  /*8540*/  BSYNC B1 ;  /* 0x0000000000017941 */ /* 0x000fea0003800000 */
.L_x_35:
[----:B------:R-:W2:Y:S01]  /*8550*/  LDL.LU R9, [R1+0x804] ;  /* 0x0008040001097983 */ /* 0x000ea20000300800 */
[----:B-----5:R-:W-:Y:S01]  /*8560*/  HADD2.F32 R8, -RZ, R12.H0_H0 ;  /* 0x2000000cff087230 */ /* 0x020fe20000004100 */
[C---:B------:R-:W-:Y:S01]  /*8570*/  SHF.L.U64.HI R167, R4.reuse, 0x3, R5 ;  /* 0x0000000304a77819 */ /* 0x040fe20000010205 */
[----:B------:R-:W-:Y:S01]  /*8580*/  IMAD.SHL.U32 R166, R4, 0x8, RZ ;  /* 0x0000000804a67824 */ /* 0x000fe200078e00ff */
[----:B------:R-:W-:Y:S01]  /*8590*/  ISETP.GT.AND P5, PT, R3, 0x8, PT ;  /* 0x000000080300780c */ /* 0x000fe20003fa4270 */
[----:B------:R-:W3:Y:S01]  /*85a0*/  LDL.LU R20, [R1+0x808] ;  /* 0x0008080001147983 */ /* 0x000ee20000300800 */
[----:B------:R-:W-:-:S04]  /*85b0*/  FMUL R8, R8, R16 ;  /* 0x0000001008087220 */ /* 0x000fc80000400000 */
[----:B--2---:R-:W-:Y:S01]  /*85c0*/  FFMA R8, R9, R2, R8 ;  /* 0x0000000209087223 */ /* 0x004fe20000000008 */
[----:B------:R-:W-:-:S04]  /*85d0*/  @P1 IMAD.MOV.U32 R9, RZ, RZ, R15 ;  /* 0x000000ffff091224 */ /* 0x000fc800078e000f */
[----:B------:R-:W-:-:S04]  /*85e0*/  F2FP.F16.F32.PACK_AB R8, RZ, R8 ;  /* 0x00000008ff08723e */ /* 0x000fc800000000ff */
[----:B------:R-:W-:Y:S01]  /*85f0*/  PRMT R13, R8, 0x7610, R13 ;  /* 0x00007610080d7816 */ /* 0x000fe2000000000d */
[----:B------:R-:W-:-:S05]  /*8600*/  @P1 IMAD.MOV.U32 R8, RZ, RZ, R14 ;  /* 0x000000ffff081224 */ /* 0x000fca00078e000e */
[----:B------:R1:W-:Y:S01]  /*8610*/  @P1 STG.E.U16 desc[UR36][R8.64+0x2], R13 ;  /* 0x0000020d08001986 */ /* 0x0003e2000c101524 */
[----:B------:R-:W-:Y:S01]  /*8620*/  ISETP.GT.AND P1, PT, R0, RZ, P5 ;  /* 0x000000ff0000720c */ /* 0x000fe20002f24270 */
[----:B-1----:R-:W-:-:S04]  /*8630*/  IMAD.WIDE.U32 R8, R17, R4, R166 ;  /* 0x0000000411087225 */ /* 0x002fc800078e00a6 */
[----:B------:R-:W-:Y:S01]  /*8640*/  IMAD.IADD R13, R18, 0x1, R9 ;  /* 0x00000001120d7824 */ /* 0x000fe200078e0209 */
[----:B------:R-:W-:-:S05]  /*8650*/  IADD3 R9, P2, R164, R8, RZ ;  /* 0x00000008a4097210 */ /* 0x000fca0007f5e0ff */
[----:B------:R-:W-:Y:S01]  /*8660*/  IMAD.X R19, R13, 0x1, R161, P2 ;  /* 0x000000010d137824 */ /* 0x000fe200010e06a1 */
[----:B------:R-:W-:-:S04]  /*8670*/  LEA R18, P2, R9, R6, 0x1 ;  /* 0x0000000609127211 */ /* 0x000fc800078408ff */
[----:B------:R-:W-:-:S05]  /*8680*/  LEA.HI.X R19, R9, R7, R19, 0x1, P2 ;  /* 0x0000000709137211 */ /* 0x000fca00010f0c13 */
[----:B------:R-:W2:Y:S01]  /*8690*/  @P1 LDG.E.LTC128B.U16 R12, desc[UR36][R18.64] ;  /* 0x00000024120c1981 */ /* 0x000ea2000c1e1520 */
[----:B------:R-:W-:Y:S01]  /*86a0*/  IADD3 R8, P2, R10, R8, RZ ;  /* 0x000000080a087210 */ /* 0x000fe20007f5e0ff */
[----:B------:R-:W-:Y:S01]  /*86b0*/  IMAD.U32 R169, RZ, RZ, UR8 ;  /* 0x00000008ffa97e24 */ /* 0x000fe2000f8e00ff */
[----:B------:R-:W-:Y:S01]  /*86c0*/  ISETP.GT.AND P3, PT, R0, 0x1, P5 ;  /* 0x000000010000780c */ /* 0x000fe20002f64270 */
[----:B------:R-:W-:Y:S01]  /*86d0*/  IMAD.U32 R170, RZ, RZ, UR9 ;  /* 0x00000009ffaa7e24 */ /* 0x000fe2000f8e00ff */
[----:B------:R-:W-:Y:S01]  /*86e0*/  BSSY B1, `(.L_x_37) ;  /* 0x0000012000017945 */ /* 0x000fe20003800000 */
[----:B------:R-:W-:Y:S02]  /*86f0*/  IMAD.X R9, R11, 0x1, R13, P2 ;  /* 0x000000010b097824 */ /* 0x000fe400010e060d */
[----:B------:R-:W-:Y:S02]  /*8700*/  IMAD.SHL.U32 R169, R169, 0x10, RZ ;  /* 0x00000010a9a97824 */ /* 0x000fe400078e00ff */
[----:B------:R-:W-:-:S04]  /*8710*/  IMAD.WIDE.U32 R8, R162, UR43, R8 ;  /* 0x0000002ba2087c25 */ /* 0x000fc8000f8e0008 */
[----:B------:R-:W-:Y:S01]  /*8720*/  IMAD.IADD R9, R168, 0x1, R9 ;  /* 0x00000001a8097824 */ /* 0x000fe200078e0209 */
[----:B------:R-:W-:-:S04]  /*8730*/  LEA R154, P2, R8, R6, 0x1 ;  /* 0x00000006089a7211 */ /* 0x000fc800078408ff */
[----:B------:R-:W-:Y:S01]  /*8740*/  LEA.HI.X R155, R8, R7, R9, 0x1, P2 ;  /* 0x00000007089b7211 */ /* 0x000fe200010f0c09 */
[----:B------:R-:W-:Y:S01]  /*8750*/  IMAD.U32 R9, RZ, RZ, UR8 ;  /* 0x00000008ff097e24 */ /* 0x000fe2000f8e00ff */
[----:B------:R-:W-:-:S04]  /*8760*/  IADD3 R152, P2, R169, R14, RZ ;  /* 0x0000000ea9987210 */ /* 0x000fc80007f5e0ff */
[----:B------:R-:W-:-:S05]  /*8770*/  SHF.L.U64.HI R170, R9, 0x4, R170 ;  /* 0x0000000409aa7819 */ /* 0x000fca00000102aa */
[----:B------:R-:W-:Y:S02]  /*8780*/  IMAD.X R153, R170, 0x1, R15, P2 ;  /* 0x00000001aa997824 */ /* 0x000fe400010e060f */
[----:B--2---:R-:W-:-:S05]  /*8790*/  HADD2.F32 R8, -RZ, R12.H0_H0 ;  /* 0x2000000cff087230 */ /* 0x004fca0000004100 */
[----:B------:R-:W-:-:S04]  /*87a0*/  FMUL R8, R8, R16 ;  /* 0x0000001008087220 */ /* 0x000fc80000400000 */
[----:B---3--:R-:W-:-:S05]  /*87b0*/  FFMA R8, R20, R2, R8 ;  /* 0x0000000214087223 */ /* 0x008fca0000000008 */
[----:B------:R-:W-:-:S05]  /*87c0*/  F2FP.F16.F32.PACK_AB R8, RZ, R8 ;  /* 0x00000008ff08723e */ /* 0x000fca00000000ff */
[----:B------:R1:W-:Y:S01]  /*87d0*/  @P1 STG.E.U16 desc[UR36][R152.64], R8 ;  /* 0x0000000898001986 */ /* 0x0003e2000c101524 */
[----:B------:R-:W-:Y:S05]  /*87e0*/  @!P3 BRA `(.L_x_38) ;  /* 0x000000000004b947 */ /* 0x000fea0003800000 */
[----:B------:R2:W5:Y:S02]  /*87f0*/  LDG.E.LTC128B.U16 R12, desc[UR36][R154.64+0x2] ;  /* 0x000002249a0c7981 */ /* 0x000564000c1e1520 */
.L_x_38:
[----:B------:R-:W-:Y:S05]  /*8800*/  BSYNC B1 ;  /* 0x0000000000017941 */ /* 0x000fea0003800000 */
.L_x_37:
[----:B------:R-:W3:Y:S01]  /*8810*/  LDL.LU R9, [R1+0x80c] ;  /* 0x00080c0001097983 */ /* 0x000ee20000300800 */
[----:B-1---5:R-:W-:Y:S01]  /*8820*/  HADD2.F32 R8, -RZ, R12.H0_H0 ;  /* 0x2000000cff087230 */ /* 0x022fe20000004100 */
[----:B------:R-:W-:Y:S01]  /*8830*/  ISETP.GT.AND P1, PT, R0, 0x8, P0 ;  /* 0x000000080000780c */ /* 0x000fe20000724270 */
[----:B------:R-:W-:Y:S03]  /*8840*/  BSSY B1, `(.L_x_39) ;  /* 0x000000b000017945 */ /* 0x000fe60003800000 */
[----:B------:R-:W-:-:S04]  /*8850*/  FMUL R8, R8, R16 ;  /* 0x0000001008087220 */ /* 0x000fc80000400000 */
[----:B---3--:R-:W-:Y:S01]  /*8860*/  FFMA R8, R9, R2, R8 ;  /* 0x0000000209087223 */ /* 0x008fe20000000008 */
[----:B------:R-:W-:-:S04]  /*8870*/  @P3 IMAD.MOV.U32 R9, RZ, RZ, R153 ;  /* 0x000000ffff093224 */ /* 0x000fc800078e0099 */
[----:B------:R-:W-:-:S04]  /*8880*/  F2FP.F16.F32.PACK_AB R8, RZ, R8 ;  /* 0x00000008ff08723e */ /* 0x000fc800000000ff */
[----:B------:R-:W-:Y:S01]  /*8890*/  PRMT R13, R8, 0x7610, R13 ;  /* 0x00007610080d7816 */ /* 0x000fe2000000000d */
[----:B------:R-:W-:-:S05]  /*88a0*/  @P3 IMAD.MOV.U32 R8, RZ, RZ, R152 ;  /* 0x000000ffff083224 */ /* 0x000fca00078e0098 */
[----:B------:R1:W-:Y:S02]  /*88b0*/  @P3 STG.E.U16 desc[UR36][R8.64+0x2], R13 ;  /* 0x0000020d08003986 */ /* 0x0003e4000c101524 */
[----:B-1----:R-:W-:Y:S01]  /*88c0*/  PRMT R8, R12, 0x7610, R8 ;  /* 0x000076100c087816 */ /* 0x002fe20000000008 */
[----:B------:R-:W-:Y:S06]  /*88d0*/  @!P1 BRA `(.L_x_40) ;  /* 0x0000000000049947 */ /* 0x000fec0003800000 */
[----:B------:R1:W5:Y:S02]  /*88e0*/  LDG.E.LTC128B.U16 R8, desc[UR36][R156.64+0x10] ;  /* 0x000010249c087981 */ /* 0x000364000c1e1520 */
.L_x_40:
[----:B------:R-:W-:Y:S05]  /*88f0*/  BSYNC B1 ;  /* 0x0000000000017941 */ /* 0x000fea0003800000 */
.L_x_39:
[----:B------:R-:W3:Y:S01]  /*8900*/  LDL.LU R12, [R1+0x810] ;  /* 0x00081000010c7983 */ /* 0x000ee20000300800 */
[----:B-----5:R-:W-:Y:S01]  /*8910*/  HADD2.F32 R9, -RZ, R8.H0_H0 ;  /* 0x20000008ff097230 */ /* 0x020fe20000004100 */
[----:B------:R-:W-:Y:S01]  /*8920*/  ISETP.GT.AND P2, PT, R0, 0x9, P0 ;  /* 0x000000090000780c */ /* 0x000fe20000744270 */
[----:B------:R-:W-:Y:S01]  /*8930*/  @P1 IMAD.MOV.U32 R13, RZ, RZ, R15 ;  /* 0x000000ffff0d1224 */ /* 0x000fe200078e000f */
[----:B------:R-:W-:Y:S02]  /*8940*/  BSSY B1, `(.L_x_41) ;  /* 0x0000008000017945 */ /* 0x000fe40003800000 */
[----:B------:R-:W-:-:S04]  /*8950*/  FMUL R9, R9, R16 ;  /* 0x0000001009097220 */ /* 0x000fc80000400000 */
[----:B---3--:R-:W-:Y:S01]  /*8960*/  FFMA R9, R12, R2, R9 ;  /* 0x000000020c097223 */ /* 0x008fe20000000009 */
[----:B------:R-:W-:-:S04]  /*8970*/  @P1 IMAD.MOV.U32 R12, RZ, RZ, R14 ;  /* 0x000000ffff0c1224 */ /* 0x000fc800078e000e */
[----:B------:R-:W-:-:S05]  /*8980*/  F2FP.F16.F32.PACK_AB R9, RZ, R9 ;  /* 0x00000009ff09723e */ /* 0x000fca00000000ff */
[----:B------:R3:W-:Y:S01]  /*8990*/  @P1 STG.E.U16 desc[UR36][R12.64+0x10], R9 ;  /* 0x000010090c001986 */ /* 0x0007e2000c101524 */
[----:B------:R-:W-:Y:S05]  /*89a0*/  @!P2 BRA `(.L_x_42) ;  /* 0x000000000004a947 */ /* 0x000fea0003800000 */
[----:B------:R4:W5:Y:S02]  /*89b0*/  LDG.E.LTC128B.U16 R8, desc[UR36][R156.64+0x12] ;  /* 0x000012249c087981 */ /* 0x000964000c1e1520 */
.L_x_42:
[----:B------:R-:W-:Y:S05]  /*89c0*/  BSYNC B1 ;  /* 0x0000000000017941 */ /* 0x000fea0003800000 */
.L_x_41:
[----:B---3--:R-:W3:Y:S01]  /*89d0*/  LDL.LU R12, [R1+0x814] ;  /* 0x00081400010c7983 */ /* 0x008ee20000300800 */
        /* <DEDUP_REMOVED lines=11> */
.L_x_44:
[----:B------:R-:W-:Y:S05]  /*8a90*/  BSYNC B1 ;  /* 0x0000000000017941 */ /* 0x000fea0003800000 */
.L_x_43:
        /* <DEDUP_REMOVED lines=12> */
.L_x_46:
[----:B------:R-:W-:Y:S05]  /*8b60*/  BSYNC B1 ;  /* 0x0000000000017941 */ /* 0x000fea0003800000 */
.L_x_45:
        /* <DEDUP_REMOVED lines=12> */
.L_x_48:
[----:B------:R-:W-:Y:S05]  /*8c30*/  BSYNC B1 ;  /* 0x0000000000017941 */ /* 0x000fea0003800000 */
.L_x_47:
        /* <DEDUP_REMOVED lines=12> */
.L_x_50:
[----:B------:R-:W-:Y:S05]  /*8d00*/  BSYNC B1 ;  /* 0x0000000000017941 */ /* 0x000fea0003800000 */
.L_x_49:
        /* <DEDUP_REMOVED lines=12> */
.L_x_52:
[----:B------:R-:W-:Y:S05]  /*8dd0*/  BSYNC B1 ;  /* 0x0000000000017941 */ /* 0x000fea0003800000 */
.L_x_51:
        /* <DEDUP_REMOVED lines=12> */
.L_x_54:
[----:B------:R-:W-:Y:S05]  /*8ea0*/  BSYNC B1 ;  /* 0x0000000000017941 */ /* 0x000fea0003800000 */
.L_x_53:
        /* <DEDUP_REMOVED lines=12> */
.L_x_56:
[----:B------:R-:W-:Y:S05]  /*8f70*/  BSYNC B1 ;  /* 0x0000000000017941 */ /* 0x000fea0003800000 */
.L_x_55:
        /* <DEDUP_REMOVED lines=12> */
.L_x_58:
[----:B------:R-:W-:Y:S05]  /*9040*/  BSYNC B1 ;  /* 0x0000000000017941 */ /* 0x000fea0003800000 */
.L_x_57:
        /* <DEDUP_REMOVED lines=12> */
.L_x_60:
[----:B------:R-:W-:Y:S05]  /*9110*/  BSYNC B1 ;  /* 0x0000000000017941 */ /* 0x000fea0003800000 */
.L_x_59:
        /* <DEDUP_REMOVED lines=12> */
.L_x_62:
[----:B------:R-:W-:Y:S05]  /*91e0*/  BSYNC B1 ;  /* 0x0000000000017941 */ /* 0x000fea0003800000 */
.L_x_61:
        /* <DEDUP_REMOVED lines=12> */
.L_x_64:
[----:B------:R-:W-:Y:S05]  /*92b0*/  BSYNC B1 ;  /* 0x0000000000017941 */ /* 0x000fea0003800000 */
.L_x_63:
        /* <DEDUP_REMOVED lines=12> */
.L_x_66:
[----:B------:R-:W-:Y:S05]  /*9380*/  BSYNC B1 ;  /* 0x0000000000017941 */ /* 0x000fea0003800000 */
.L_x_65:
        /* <DEDUP_REMOVED lines=12> */
.L_x_68:
[----:B------:R-:W-:Y:S05]  /*9450*/  BSYNC B1 ;  /* 0x0000000000017941 */ /* 0x000fea0003800000 */
.L_x_67:
        /* <DEDUP_REMOVED lines=12> */
.L_x_70:
[----:B------:R-:W-:Y:S05]  /*9520*/  BSYNC B1 ;  /* 0x0000000000017941 */ /* 0x000fea0003800000 */
.L_x_69:
        /* <DEDUP_REMOVED lines=12> */
.L_x_72:
[----:B------:R-:W-:Y:S05]  /*95f0*/  BSYNC B1 ;  /* 0x0000000000017941 */ /* 0x000fea0003800000 */
.L_x_71:
        /* <DEDUP_REMOVED lines=12> */
.L_x_74:
[----:B------:R-:W-:Y:S05]  /*96c0*/  BSYNC B1 ;  /* 0x0000000000017941 */ /* 0x000fea0003800000 */
.L_x_73:
        /* <DEDUP_REMOVED lines=12> */
.L_x_76:
[----:B------:R-:W-:Y:S05]  /*9790*/  BSYNC B1 ;  /* 0x0000000000017941 */ /* 0x000fea0003800000 */
.L_x_75:
        /* <DEDUP_REMOVED lines=12> */
.L_x_78:
[----:B------:R-:W-:Y:S05]  /*9860*/  BSYNC B1 ;  /* 0x0000000000017941 */ /* 0x000fea0003800000 */
.L_x_77:
        /* <DEDUP_REMOVED lines=12> */
.L_x_80:
[----:B------:R-:W-:Y:S05]  /*9930*/  BSYNC B1 ;  /* 0x0000000000017941 */ /* 0x000fea0003800000 */
.L_x_79:
        /* <DEDUP_REMOVED lines=12> */
.L_x_82:
[----:B------:R-:W-:Y:S05]  /*9a00*/  BSYNC B1 ;  /* 0x0000000000017941 */ /* 0x000fea0003800000 */
.L_x_81:
        /* <DEDUP_REMOVED lines=12> */
.L_x_84:
[----:B------:R-:W-:Y:S05]  /*9ad0*/  BSYNC B1 ;  /* 0x0000000000017941 */ /* 0x000fea0003800000 */
.L_x_83:
        /* <DEDUP_REMOVED lines=12> */
.L_x_86:
[----:B------:R-:W-:Y:S05]  /*9ba0*/  BSYNC B1 ;  /* 0x0000000000017941 */ /* 0x000fea0003800000 */
.L_x_85:
        /* <DEDUP_REMOVED lines=12> */
.L_x_88:
[----:B------:R-:W-:Y:S05]  /*9c70*/  BSYNC B1 ;  /* 0x0000000000017941 */ /* 0x000fea0003800000 */
.L_x_87:
        /* <DEDUP_REMOVED lines=12> */
.L_x_90:
[----:B------:R-:W-:Y:S05]  /*9d40*/  BSYNC B1 ;  /* 0x0000000000017941 */ /* 0x000fea0003800000 */
.L_x_89:
        /* <DEDUP_REMOVED lines=12> */
.L_x_92:
[----:B------:R-:W-:Y:S05]  /*9e10*/  BSYNC B1 ;  /* 0x0000000000017941 */ /* 0x000fea0003800000 */
.L_x_91:
        /* <DEDUP_REMOVED lines=12> */
.L_x_94:
[----:B------:R-:W-:Y:S05]  /*9ee0*/  BSYNC B1 ;  /* 0x0000000000017941 */ /* 0x000fea0003800000 */
.L_x_93:
        /* <DEDUP_REMOVED lines=12> */
.L_x_96:
[----:B------:R-:W-:Y:S05]  /*9fb0*/  BSYNC B1 ;  /* 0x0000000000017941 */ /* 0x000fea0003800000 */
.L_x_95:
        /* <DEDUP_REMOVED lines=12> */
.L_x_98:
[----:B------:R-:W-:Y:S05]  /*a080*/  BSYNC B1 ;  /* 0x0000000000017941 */ /* 0x000fea0003800000 */
.L_x_97:
        /* <DEDUP_REMOVED lines=12> */
.L_x_100:
[----:B------:R-:W-:Y:S05]  /*a150*/  BSYNC B1 ;  /* 0x0000000000017941 */ /* 0x000fea0003800000 */
.L_x_99:
        /* <DEDUP_REMOVED lines=12> */
.L_x_102:
[----:B------:R-:W-:Y:S05]  /*a220*/  BSYNC B1 ;  /* 0x0000000000017941 */ /* 0x000fea0003800000 */
.L_x_101:
        /* <DEDUP_REMOVED lines=12> */
.L_x_104:
[----:B------:R-:W-:Y:S05]  /*a2f0*/  BSYNC B1 ;  /* 0x0000000000017941 */ /* 0x000fea0003800000 */
.L_x_103:
        /* <DEDUP_REMOVED lines=12> */
.L_x_106:
[----:B------:R-:W-:Y:S05]  /*a3c0*/  BSYNC B1 ;  /* 0x0000000000017941 */ /* 0x000fea0003800000 */
.L_x_105:
        /* <DEDUP_REMOVED lines=12> */
.L_x_108:
[----:B------:R-:W-:Y:S05]  /*a490*/  BSYNC B1 ;  /* 0x0000000000017941 */ /* 0x000fea0003800000 */
.L_x_107:
        /* <DEDUP_REMOVED lines=12> */
.L_x_110:
[----:B------:R-:W-:Y:S05]  /*a560*/  BSYNC B1 ;  /* 0x0000000000017941 */ /* 0x000fea0003800000 */
.L_x_109:
        /* <DEDUP_REMOVED lines=12> */
.L_x_112:
[----:B------:R-:W-:Y:S05]  /*a630*/  BSYNC B1 ;  /* 0x0000000000017941 */ /* 0x000fea0003800000 */
.L_x_111:
        /* <DEDUP_REMOVED lines=12> */
.L_x_114:
[----:B------:R-:W-:Y:S05]  /*a700*/  BSYNC B1 ;  /* 0x0000000000017941 */ /* 0x000fea0003800000 */
.L_x_113:
        /* <DEDUP_REMOVED lines=12> */
.L_x_116:
[----:B------:R-:W-:Y:S05]  /*a7d0*/  BSYNC B1 ;  /* 0x0000000000017941 */ /* 0x000fea0003800000 */
.L_x_115:
        /* <DEDUP_REMOVED lines=12> */
.L_x_118:
[----:B------:R-:W-:Y:S05]  /*a8a0*/  BSYNC B1 ;  /* 0x0000000000017941 */ /* 0x000fea0003800000 */
.L_x_117:
        /* <DEDUP_REMOVED lines=12> */
.L_x_120:
[----:B------:R-:W-:Y:S05]  /*a970*/  BSYNC B1 ;  /* 0x0000000000017941 */ /* 0x000fea0003800000 */
.L_x_119:
        /* <DEDUP_REMOVED lines=12> */
.L_x_122:
[----:B------:R-:W-:Y:S05]  /*aa40*/  BSYNC B1 ;  /* 0x0000000000017941 */ /* 0x000fea0003800000 */
.L_x_121:
        /* <DEDUP_REMOVED lines=12> */
.L_x_124:
[----:B------:R-:W-:Y:S05]  /*ab10*/  BSYNC B1 ;  /* 0x0000000000017941 */ /* 0x000fea0003800000 */
.L_x_123:
        /* <DEDUP_REMOVED lines=12> */
.L_x_126:
[----:B------:R-:W-:Y:S05]  /*abe0*/  BSYNC B1 ;  /* 0x0000000000017941 */ /* 0x000fea0003800000 */
.L_x_125:
        /* <DEDUP_REMOVED lines=12> */
.L_x_128:
[----:B------:R-:W-:Y:S05]  /*acb0*/  BSYNC B1 ;  /* 0x0000000000017941 */ /* 0x000fea0003800000 */
.L_x_127:
        /* <DEDUP_REMOVED lines=12> */
.L_x_130:
[----:B------:R-:W-:Y:S05]  /*ad80*/  BSYNC B1 ;  /* 0x0000000000017941 */ /* 0x000fea0003800000 */
.L_x_129:
        /* <DEDUP_REMOVED lines=12> */
.L_x_132:
[----:B------:R-:W-:Y:S05]  /*ae50*/  BSYNC B1 ;  /* 0x0000000000017941 */ /* 0x000fea0003800000 */
.L_x_131:
        /* <DEDUP_REMOVED lines=12> */
.L_x_134:
[----:B------:R-:W-:Y:S05]  /*af20*/  BSYNC B1 ;  /* 0x0000000000017941 */ /* 0x000fea0003800000 */
.L_x_133:
        /* <DEDUP_REMOVED lines=12> */
.L_x_136:
[----:B------:R-:W-:Y:S05]  /*aff0*/  BSYNC B1 ;  /* 0x0000000000017941 */ /* 0x000fea0003800000 */
.L_x_135:
        /* <DEDUP_REMOVED lines=12> */
.L_x_138:
[----:B------:R-:W-:Y:S05]  /*b0c0*/  BSYNC B1 ;  /* 0x0000000000017941 */ /* 0x000fea0003800000 */
.L_x_137:
        /* <DEDUP_REMOVED lines=12> */
.L_x_140:
[----:B------:R-:W-:Y:S05]  /*b190*/  BSYNC B1 ;  /* 0x0000000000017941 */ /* 0x000fea0003800000 */
.L_x_139:
        /* <DEDUP_REMOVED lines=12> */
.L_x_142:
[----:B------:R-:W-:Y:S05]  /*b260*/  BSYNC B1 ;  /* 0x0000000000017941 */ /* 0x000fea0003800000 */
.L_x_141:
        /* <DEDUP_REMOVED lines=12> */
.L_x_144:
[----:B------:R-:W-:Y:S05]  /*b330*/  BSYNC B1 ;  /* 0x0000000000017941 */ /* 0x000fea0003800000 */
.L_x_143:
        /* <DEDUP_REMOVED lines=12> */
.L_x_146:
[----:B------:R-:W-:Y:S05]  /*b400*/  BSYNC B1 ;  /* 0x0000000000017941 */ /* 0x000fea0003800000 */
.L_x_145:
        /* <DEDUP_REMOVED lines=12> */
.L_x_148:
[----:B------:R-:W-:Y:S05]  /*b4d0*/  BSYNC B1 ;  /* 0x0000000000017941 */ /* 0x000fea0003800000 */
.L_x_147:
        /* <DEDUP_REMOVED lines=12> */
.L_x_150:
[----:B------:R-:W-:Y:S05]  /*b5a0*/  BSYNC B1 ;  /* 0x0000000000017941 */ /* 0x000fea0003800000 */
.L_x_149:
        /* <DEDUP_REMOVED lines=12> */
.L_x_152:
[----:B------:R-:W-:Y:S05]  /*b670*/  BSYNC B1 ;  /* 0x0000000000017941 */ /* 0x000fea0003800000 */
.L_x_151:
        /* <DEDUP_REMOVED lines=12> */
.L_x_154:
[----:B------:R-:W-:Y:S05]  /*b740*/  BSYNC B1 ;  /* 0x0000000000017941 */ /* 0x000fea0003800000 */
.L_x_153:
        /* <DEDUP_REMOVED lines=12> */
.L_x_156:
[----:B------:R-:W-:Y:S05]  /*b810*/  BSYNC B1 ;  /* 0x0000000000017941 */ /* 0x000fea0003800000 */
.L_x_155:
        /* <DEDUP_REMOVED lines=12> */
.L_x_158:
[----:B------:R-:W-:Y:S05]  /*b8e0*/  BSYNC B1 ;  /* 0x0000000000017941 */ /* 0x000fea0003800000 */
.L_x_157:
        /* <DEDUP_REMOVED lines=12> */
.L_x_160:
[----:B------:R-:W-:Y:S05]  /*b9b0*/  BSYNC B1 ;  /* 0x0000000000017941 */ /* 0x000fea0003800000 */
.L_x_159:
        /* <DEDUP_REMOVED lines=12> */
.L_x_162:
[----:B------:R-:W-:Y:S05]  /*ba80*/  BSYNC B1 ;  /* 0x0000000000017941 */ /* 0x000fea0003800000 */
.L_x_161:
        /* <DEDUP_REMOVED lines=12> */
.L_x_164:
[----:B------:R-:W-:Y:S05]  /*bb50*/  BSYNC B1 ;  /* 0x0000000000017941 */ /* 0x000fea0003800000 */
.L_x_163:
        /* <DEDUP_REMOVED lines=12> */
.L_x_166:
[----:B------:R-:W-:Y:S05]  /*bc20*/  BSYNC B1 ;  /* 0x0000000000017941 */ /* 0x000fea0003800000 */
.L_x_165:
        /* <DEDUP_REMOVED lines=12> */
.L_x_168:
[----:B------:R-:W-:Y:S05]  /*bcf0*/  BSYNC B1 ;  /* 0x0000000000017941 */ /* 0x000fea0003800000 */
.L_x_167:
        /* <DEDUP_REMOVED lines=12> */
.L_x_170:
[----:B------:R-:W-:Y:S05]  /*bdc0*/  BSYNC B1 ;  /* 0x0000000000017941 */ /* 0x000fea0003800000 */
.L_x_169:
        /* <DEDUP_REMOVED lines=12> */
.L_x_172:
[----:B------:R-:W-:Y:S05]  /*be90*/  BSYNC B1 ;  /* 0x0000000000017941 */ /* 0x000fea0003800000 */
.L_x_171:
        /* <DEDUP_REMOVED lines=12> */
.L_x_174:
[----:B------:R-:W-:Y:S05]  /*bf60*/  BSYNC B1 ;  /* 0x0000000000017941 */ /* 0x000fea0003800000 */
.L_x_173:
        /* <DEDUP_REMOVED lines=12> */
.L_x_176:
[----:B------:R-:W-:Y:S05]  /*c030*/  BSYNC B1 ;  /* 0x0000000000017941 */ /* 0x000fea0003800000 */
.L_x_175:
        /* <DEDUP_REMOVED lines=12> */
.L_x_178:
[----:B------:R-:W-:Y:S05]  /*c100*/  BSYNC B1 ;  /* 0x0000000000017941 */ /* 0x000fea0003800000 */
.L_x_177:
        /* <DEDUP_REMOVED lines=12> */
.L_x_180:
[----:B------:R-:W-:Y:S05]  /*c1d0*/  BSYNC B1 ;  /* 0x0000000000017941 */ /* 0x000fea0003800000 */
.L_x_179:
        /* <DEDUP_REMOVED lines=12> */
.L_x_182:
[----:B------:R-:W-:Y:S05]  /*c2a0*/  BSYNC B1 ;  /* 0x0000000000017941 */ /* 0x000fea0003800000 */
.L_x_181:
        /* <DEDUP_REMOVED lines=12> */
.L_x_184:
[----:B------:R-:W-:Y:S05]  /*c370*/  BSYNC B1 ;  /* 0x0000000000017941 */ /* 0x000fea0003800000 */
.L_x_183:
        /* <DEDUP_REMOVED lines=12> */
.L_x_186:
[----:B------:R-:W-:Y:S05]  /*c440*/  BSYNC B1 ;  /* 0x0000000000017941 */ /* 0x000fea0003800000 */
.L_x_185:
        /* <DEDUP_REMOVED lines=12> */
.L_x_188:
[----:B------:R-:W-:Y:S05]  /*c510*/  BSYNC B1 ;  /* 0x0000000000017941 */ /* 0x000fea0003800000 */
.L_x_187:
        /* <DEDUP_REMOVED lines=12> */
.L_x_190:
[----:B------:R-:W-:Y:S05]  /*c5e0*/  BSYNC B1 ;  /* 0x0000000000017941 */ /* 0x000fea0003800000 */
.L_x_189:
        /* <DEDUP_REMOVED lines=12> */
.L_x_192:
[----:B------:R-:W-:Y:S05]  /*c6b0*/  BSYNC B1 ;  /* 0x0000000000017941 */ /* 0x000fea0003800000 */
.L_x_191:
        /* <DEDUP_REMOVED lines=12> */
.L_x_194:
[----:B------:R-:W-:Y:S05]  /*c780*/  BSYNC B1 ;  /* 0x0000000000017941 */ /* 0x000fea0003800000 */
.L_x_193:
        /* <DEDUP_REMOVED lines=12> */
.L_x_196:
[----:B------:R-:W-:Y:S05]  /*c850*/  BSYNC B1 ;  /* 0x0000000000017941 */ /* 0x000fea0003800000 */
.L_x_195:
        /* <DEDUP_REMOVED lines=12> */
.L_x_198:
[----:B------:R-:W-:Y:S05]  /*c920*/  BSYNC B1 ;  /* 0x0000000000017941 */ /* 0x000fea0003800000 */
.L_x_197:
        /* <DEDUP_REMOVED lines=12> */
.L_x_200:
[----:B------:R-:W-:Y:S05]  /*c9f0*/  BSYNC B1 ;  /* 0x0000000000017941 */ /* 0x000fea0003800000 */
.L_x_199:
        /* <DEDUP_REMOVED lines=12> */
.L_x_202:
[----:B------:R-:W-:Y:S05]  /*cac0*/  BSYNC B1 ;  /* 0x0000000000017941 */ /* 0x000fea0003800000 */
.L_x_201:
        /* <DEDUP_REMOVED lines=12> */
.L_x_204:
[----:B------:R-:W-:Y:S05]  /*cb90*/  BSYNC B1 ;  /* 0x0000000000017941 */ /* 0x000fea0003800000 */
.L_x_203:
        /* <DEDUP_REMOVED lines=12> */
.L_x_206:
[----:B------:R-:W-:Y:S05]  /*cc60*/  BSYNC B1 ;  /* 0x0000000000017941 */ /* 0x000fea0003800000 */
.L_x_205:
        /* <DEDUP_REMOVED lines=12> */
.L_x_208:
[----:B------:R-:W-:Y:S05]  /*cd30*/  BSYNC B1 ;  /* 0x0000000000017941 */ /* 0x000fea0003800000 */
.L_x_207:
        /* <DEDUP_REMOVED lines=12> */
.L_x_210:
[----:B------:R-:W-:Y:S05]  /*ce00*/  BSYNC B1 ;  /* 0x0000000000017941 */ /* 0x000fea0003800000 */
.L_x_209:
        /* <DEDUP_REMOVED lines=12> */
.L_x_212:
[----:B------:R-:W-:Y:S05]  /*ced0*/  BSYNC B1 ;  /* 0x0000000000017941 */ /* 0x000fea0003800000 */
.L_x_211:
        /* <DEDUP_REMOVED lines=12> */
.L_x_214:
[----:B------:R-:W-:Y:S05]  /*cfa0*/  BSYNC B1 ;  /* 0x0000000000017941 */ /* 0x000fea0003800000 */
.L_x_213:
        /* <DEDUP_REMOVED lines=12> */
.L_x_216:
[----:B------:R-:W-:Y:S05]  /*d070*/  BSYNC B1 ;  /* 0x0000000000017941 */ /* 0x000fea0003800000 */
.L_x_215:
        /* <DEDUP_REMOVED lines=12> */
.L_x_218:
[----:B------:R-:W-:Y:S05]  /*d140*/  BSYNC B1 ;  /* 0x0000000000017941 */ /* 0x000fea0003800000 */
.L_x_217:
        /* <DEDUP_REMOVED lines=12> */
.L_x_220:
[----:B------:R-:W-:Y:S05]  /*d210*/  BSYNC B1 ;  /* 0x0000000000017941 */ /* 0x000fea0003800000 */
.L_x_219:
        /* <DEDUP_REMOVED lines=12> */
.L_x_222:
[----:B------:R-:W-:Y:S05]  /*d2e0*/  BSYNC B1 ;  /* 0x0000000000017941 */ /* 0x000fea0003800000 */
.L_x_221:
        /* <DEDUP_REMOVED lines=12> */
.L_x_224:
[----:B------:R-:W-:Y:S05]  /*d3b0*/  BSYNC B1 ;  /* 0x0000000000017941 */ /* 0x000fea0003800000 */
.L_x_223:
        /* <DEDUP_REMOVED lines=12> */
.L_x_226:
[----:B------:R-:W-:Y:S05]  /*d480*/  BSYNC B1 ;  /* 0x0000000000017941 */ /* 0x000fea0003800000 */
.L_x_225:
        /* <DEDUP_REMOVED lines=12> */
.L_x_228:
[----:B------:R-:W-:Y:S05]  /*d550*/  BSYNC B1 ;  /* 0x0000000000017941 */ /* 0x000fea0003800000 */
.L_x_227:
        /* <DEDUP_REMOVED lines=12> */
.L_x_230:
[----:B------:R-:W-:Y:S05]  /*d620*/  BSYNC B1 ;  /* 0x0000000000017941 */ /* 0x000fea0003800000 */
.L_x_229:
        /* <DEDUP_REMOVED lines=12> */
.L_x_232:
[----:B------:R-:W-:Y:S05]  /*d6f0*/  BSYNC B1 ;  /* 0x0000000000017941 */ /* 0x000fea0003800000 */
.L_x_231:
        /* <DEDUP_REMOVED lines=12> */
.L_x_234:
[----:B------:R-:W-:Y:S05]  /*d7c0*/  BSYNC B1 ;  /* 0x0000000000017941 */ /* 0x000fea0003800000 */
.L_x_233:
        /* <DEDUP_REMOVED lines=12> */
.L_x_236:
[----:B------:R-:W-:Y:S05]  /*d890*/  BSYNC B1 ;  /* 0x0000000000017941 */ /* 0x000fea0003800000 */
.L_x_235:
        /* <DEDUP_REMOVED lines=12> */
.L_x_238:
[----:B------:R-:W-:Y:S05]  /*d960*/  BSYNC B1 ;  /* 0x0000000000017941 */ /* 0x000fea0003800000 */
.L_x_237:
        /* <DEDUP_REMOVED lines=12> */
.L_x_240:
[----:B------:R-:W-:Y:S05]  /*da30*/  BSYNC B1 ;  /* 0x0000000000017941 */ /* 0x000fea0003800000 */
.L_x_239:
        /* <DEDUP_REMOVED lines=12> */
.L_x_242:
[----:B------:R-:W-:Y:S05]  /*db00*/  BSYNC B1 ;  /* 0x0000000000017941 */ /* 0x000fea0003800000 */
.L_x_241:
        /* <DEDUP_REMOVED lines=12> */
.L_x_244:
[----:B------:R-:W-:Y:S05]  /*dbd0*/  BSYNC B1 ;  /* 0x0000000000017941 */ /* 0x000fea0003800000 */
.L_x_243:
        /* <DEDUP_REMOVED lines=12> */
.L_x_246:
[----:B------:R-:W-:Y:S05]  /*dca0*/  BSYNC B1 ;  /* 0x0000000000017941 */ /* 0x000fea0003800000 */
.L_x_245:
        /* <DEDUP_REMOVED lines=12> */
.L_x_248:
[----:B------:R-:W-:Y:S05]  /*dd70*/  BSYNC B1 ;  /* 0x0000000000017941 */ /* 0x000fea0003800000 */
.L_x_247:
        /* <DEDUP_REMOVED lines=12> */
.L_x_250:
[----:B------:R-:W-:Y:S05]  /*de40*/  BSYNC B1 ;  /* 0x0000000000017941 */ /* 0x000fea0003800000 */
.L_x_249:
        /* <DEDUP_REMOVED lines=12> */
.L_x_252:
[----:B------:R-:W-:Y:S05]  /*df10*/  BSYNC B1 ;  /* 0x0000000000017941 */ /* 0x000fea0003800000 */
.L_x_251:
        /* <DEDUP_REMOVED lines=12> */
.L_x_254:
[----:B------:R-:W-:Y:S05]  /*dfe0*/  BSYNC B1 ;  /* 0x0000000000017941 */ /* 0x000fea0003800000 */
.L_x_253:
        /* <DEDUP_REMOVED lines=12> */
.L_x_256:
[----:B------:R-:W-:Y:S05]  /*e0b0*/  BSYNC B1 ;  /* 0x0000000000017941 */ /* 0x000fea0003800000 */
.L_x_255:
        /* <DEDUP_REMOVED lines=12> */
.L_x_258:
[----:B------:R-:W-:Y:S05]  /*e180*/  BSYNC B1 ;  /* 0x0000000000017941 */ /* 0x000fea0003800000 */
.L_x_257:
        /* <DEDUP_REMOVED lines=12> */
.L_x_260:
[----:B------:R-:W-:Y:S05]  /*e250*/  BSYNC B1 ;  /* 0x0000000000017941 */ /* 0x000fea0003800000 */
.L_x_259:
        /* <DEDUP_REMOVED lines=12> */
.L_x_262:
[----:B------:R-:W-:Y:S05]  /*e320*/  BSYNC B1 ;  /* 0x0000000000017941 */ /* 0x000fea0003800000 */
.L_x_261:
        /* <DEDUP_REMOVED lines=12> */
.L_x_264:
[----:B------:R-:W-:Y:S05]  /*e3f0*/  BSYNC B1 ;  /* 0x0000000000017941 */ /* 0x000fea0003800000 */
.L_x_263:
        /* <DEDUP_REMOVED lines=12> */
.L_x_266:
[----:B------:R-:W-:Y:S05]  /*e4c0*/  BSYNC B1 ;  /* 0x0000000000017941 */ /* 0x000fea0003800000 */
.L_x_265:
        /* <DEDUP_REMOVED lines=12> */
.L_x_268:
[----:B------:R-:W-:Y:S05]  /*e590*/  BSYNC B1 ;  /* 0x0000000000017941 */ /* 0x000fea0003800000 */
.L_x_267:
        /* <DEDUP_REMOVED lines=12> */
.L_x_270:
[----:B------:R-:W-:Y:S05]  /*e660*/  BSYNC B1 ;  /* 0x0000000000017941 */ /* 0x000fea0003800000 */
.L_x_269:
        /* <DEDUP_REMOVED lines=12> */
.L_x_272:
[----:B------:R-:W-:Y:S05]  /*e730*/  BSYNC B1 ;  /* 0x0000000000017941 */ /* 0x000fea0003800000 */
.L_x_271:
        /* <DEDUP_REMOVED lines=12> */
.L_x_274:
[----:B------:R-:W-:Y:S05]  /*e800*/  BSYNC B1 ;  /* 0x0000000000017941 */ /* 0x000fea0003800000 */
.L_x_273:
        /* <DEDUP_REMOVED lines=12> */
.L_x_276:
[----:B------:R-:W-:Y:S05]  /*e8d0*/  BSYNC B1 ;  /* 0x0000000000017941 */ /* 0x000fea0003800000 */
.L_x_275:
        /* <DEDUP_REMOVED lines=12> */
.L_x_278:
[----:B------:R-:W-:Y:S05]  /*e9a0*/  BSYNC B1 ;  /* 0x0000000000017941 */ /* 0x000fea0003800000 */
.L_x_277:
        /* <DEDUP_REMOVED lines=12> */
.L_x_280:
[----:B------:R-:W-:Y:S05]  /*ea70*/  BSYNC B1 ;  /* 0x0000000000017941 */ /* 0x000fea0003800000 */
.L_x_279:
        /* <DEDUP_REMOVED lines=12> */
.L_x_282:
[----:B------:R-:W-:Y:S05]  /*eb40*/  BSYNC B1 ;  /* 0x0000000000017941 */ /* 0x000fea0003800000 */
.L_x_281:
        /* <DEDUP_REMOVED lines=12> */
.L_x_284:
[----:B------:R-:W-:Y:S05]  /*ec10*/  BSYNC B1 ;  /* 0x0000000000017941 */ /* 0x000fea0003800000 */
.L_x_283:
[----:B---3--:R-:W3:Y:S01]  /*ec20*/  LDL.LU R12, [R1+0x9f8] ;  /* 0x0009f800010c7983 */ /* 0x008ee20000300800 */
[----:B-----5:R-:W-:Y:S01]  /*ec30*/  HADD2.F32 R9, -RZ, R8.H0_H0 ;  /* 0x20000008ff097230 */ /* 0x020fe20000004100 */
[----:B------:R-:W-:Y:S01]  /*ec40*/  ISETP.GT.AND P2, PT, R0, 0xf9, P5 ;  /* 0x000000f90000780c */ /* 0x000fe20002f44270 */
[----:B------:R-:W-:Y:S01]  /*ec50*/  @P3 IMAD.MOV.U32 R13, RZ, RZ, R153 ;  /* 0x000000ffff0d3224 */ /* 0x000fe200078e0099 */
[----:B------:R-:W-:Y:S01]  /*ec60*/  IADD3 R19, P1, R17, 0x80, RZ ;  /* 0x0000008011137810 */ /* 0x000fe20007f3e0ff */
[----:B------:R-:W-:Y:S01]  /*ec70*/  BSSY B1, `(.L_x_285) ;  /* 0x000000a000017945 */ /* 0x000fe20003800000 */
[----:B------:R-:W-:Y:S01]  /*ec80*/  FMUL R9, R9, R16 ;  /* 0x0000001009097220 */ /* 0x000fe20000400000 */
[----:B------:R-:W-:Y:S02]  /*ec90*/  PRMT R18, R8, 0x7610, R18 ;  /* 0x0000761008127816 */ /* 0x000fe40000000012 */
[----:B------:R-:W-:Y:S02]  /*eca0*/  IMAD.X R22, RZ, RZ, UR7, P1 ;  /* 0x00000007ff167e24 */ /* 0x000fe400088e06ff */
[----:B---3--:R-:W-:Y:S01]  /*ecb0*/  FFMA R9, R12, R2, R9 ;  /* 0x000000020c097223 */ /* 0x008fe20000000009 */
[----:B------:R-:W-:-:S04]  /*ecc0*/  @P3 IMAD.MOV.U32 R12, RZ, RZ, R152 ;  /* 0x000000ffff0c3224 */ /* 0x000fc800078e0098 */
[----:B------:R-:W-:-:S05]  /*ecd0*/  F2FP.F16.F32.PACK_AB R9, RZ, R9 ;  /* 0x00000009ff09723e */ /* 0x000fca00000000ff */
[----:B------:R3:W-:Y:S01]  /*ece0*/  @P3 STG.E.U16 desc[UR36][R12.64+0x1f0], R9 ;  /* 0x0001f0090c003986 */ /* 0x0007e2000c101524 */
[----:B------:R-:W-:Y:S05]  /*ecf0*/  @!P2 BRA `(.L_x_286) ;  /* 0x000000000004a947 */ /* 0x000fea0003800000 */
[----:B------:R0:W5:Y:S02]  /*ed00*/  LDG.E.LTC128B.U16 R18, desc[UR36][R154.64+0x1f2] ;  /* 0x0001f2249a127981 */ /* 0x000164000c1e1520 */
.L_x_286:
[----:B------:R-:W-:Y:S05]  /*ed10*/  BSYNC B1 ;  /* 0x0000000000017941 */ /* 0x000fea0003800000 */
.L_x_285:
[----:B---3--:R-:W3:Y:S01]  /*ed20*/  LDL.LU R12, [R1+0x9fc] ;  /* 0x0009fc00010c7983 */ /* 0x008ee20000300800 */
[----:B-----5:R-:W-:Y:S02]  /*ed30*/  HADD2.F32 R8, -RZ, R18.H0_H0 ;  /* 0x20000012ff087230 */ /* 0x020fe40000004100 */
[----:B------:R-:W-:Y:S01]  /*ed40*/  IMAD R22, R22, R4, RZ ;  /* 0x0000000416167224 */ /* 0x000fe200078e02ff */
[----:B------:R-:W-:Y:S01]  /*ed50*/  ISETP.GT.AND P4, PT, R3, 0x80, PT ;  /* 0x000000800300780c */ /* 0x000fe20003f84270 */
[----:B------:R-:W2:Y:S01]  /*ed60*/  LDL.LU R23, [R1+0x600] ;  /* 0x0006000001177983 */ /* 0x000ea20000300800 */
[----:B------:R-:W-:Y:S01]  /*ed70*/  FMUL R13, R8, R16 ;  /* 0x00000010080d7220 */ /* 0x000fe20000400000 */
[C---:B------:R-:W-:Y:S01]  /*ed80*/  IMAD R22, R19.reuse, R5, R22 ;  /* 0x0000000513167224 */ /* 0x040fe200078e0216 */
[----:B------:R-:W-:Y:S01]  /*ed90*/  ISETP.GT.AND P1, PT, R0, RZ, P4 ;  /* 0x000000ff0000720c */ /* 0x000fe20002724270 */
[----:B------:R-:W-:-:S04]  /*eda0*/  IMAD.WIDE.U32 R8, R19, R4, R160 ;  /* 0x0000000413087225 */ /* 0x000fc800078e00a0 */
[----:B------:R-:W-:Y:S02]  /*edb0*/  IMAD.IADD R20, R9, 0x1, R22 ;  /* 0x0000000109147824 */ /* 0x000fe400078e0216 */
[----:B---3--:R-:W-:Y:S01]  /*edc0*/  FFMA R13, R12, R2, R13 ;  /* 0x000000020c0d7223 */ /* 0x008fe2000000000d */
[----:B------:R-:W-:-:S04]  /*edd0*/  LEA R12, P3, R8, R6, 0x1 ;  /* 0x00000006080c7211 */ /* 0x000fc800078608ff */
[----:B------:R-:W-:Y:S02]  /*ede0*/  F2FP.F16.F32.PACK_AB R9, RZ, R13 ;  /* 0x0000000dff09723e */ /* 0x000fe400000000ff */
[----:B------:R-:W-:Y:S01]  /*edf0*/  LEA.HI.X R13, R8, R7, R20, 0x1, P3 ;  /* 0x00000007080d7211 */ /* 0x000fe200018f0c14 */
[----:B------:R-:W-:Y:S01]  /*ee00*/  @P2 IMAD.MOV.U32 R8, RZ, RZ, R152 ;  /* 0x000000ffff082224 */ /* 0x000fe200078e0098 */
[----:B------:R-:W-:Y:S01]  /*ee10*/  PRMT R20, R9, 0x7610, R20 ;  /* 0x0000761009147816 */ /* 0x000fe20000000014 */
[----:B------:R-:W-:-:S05]  /*ee20*/  @P2 IMAD.MOV.U32 R9, RZ, RZ, R153 ;  /* 0x000000ffff092224 */ /* 0x000fca00078e0099 */
[----:B------:R3:W-:Y:S04]  /*ee30*/  @P2 STG.E.U16 desc[UR36][R8.64+0x1f2], R20 ;  /* 0x0001f21408002986 */ /* 0x0007e8000c101524 */
[----:B------:R-:W4:Y:S01]  /*ee40*/  @P1 LDG.E.LTC128B.U16 R18, desc[UR36][R12.64] ;  /* 0x000000240c121981 */ /* 0x000f22000c1e1520 */
[----:B------:R-:W-:Y:S01]  /*ee50*/  IMAD.U32 R172, RZ, RZ, UR8 ;  /* 0x00000008ffac7e24 */ /* 0x000fe2000f8e00ff */
[----:B------:R-:W-:Y:S01]  /*ee60*/  ISETP.GT.AND P2, PT, R0, 0x1, P4 ;  /* 0x000000010000780c */ /* 0x000fe20002744270 */
[----:B------:R-:W-:Y:S01]  /*ee70*/  IMAD.U32 R21, RZ, RZ, UR8 ;  /* 0x00000008ff157e24 */ /* 0x000fe2000f8e00ff */
[----:B------:R-:W-:Y:S01]  /*ee80*/  BSSY B1, `(.L_x_287) ;  /* 0x0000013000017945 */ /* 0x000fe20003800000 */
[----:B------:R-:W-:Y:S02]  /*ee90*/  IMAD.U32 R171, RZ, RZ, UR9 ;  /* 0x00000009ffab7e24 */ /* 0x000fe4000f8e00ff */
[----:B------:R-:W-:-:S02]  /*eea0*/  IMAD.SHL.U32 R172, R172, 0x100, RZ ;  /* 0x00000100acac7824 */ /* 0x000fc400078e00ff */
[----:B---3--:R-:W-:Y:S01]  /*eeb0*/  IMAD.WIDE.U32 R8, R19, R4, R10 ;  /* 0x0000000413087225 */ /* 0x008fe200078e000a */
[----:B------:R-:W-:-:S03]  /*eec0*/  SHF.L.U64.HI R171, R21, 0x8, R171 ;  /* 0x0000000815ab7819 */ /* 0x000fc600000102ab */
[----:B------:R-:W-:Y:S02]  /*eed0*/  IMAD.IADD R9, R22, 0x1, R9 ;  /* 0x0000000116097824 */ /* 0x000fe400078e0209 */
[----:B----4-:R-:W-:-:S05]  /*eee0*/  HADD2.F32 R12, -RZ, R18.H0_H0 ;  /* 0x20000012ff0c7230 */ /* 0x010fca0000004100 */
[----:B------:R-:W-:Y:S01]  /*eef0*/  FMUL R20, R12, R16 ;  /* 0x000000100c147220 */ /* 0x000fe20000400000 */
[----:B------:R-:W-:Y:S01]  /*ef00*/  IMAD.WIDE.U32 R12, R162, UR43, R8 ;  /* 0x0000002ba20c7c25 */ /* 0x000fe2000f8e0008 */
[----:B------:R-:W-:-:S03]  /*ef10*/  IADD3 R8, P3, R172, R14, RZ ;  /* 0x0000000eac087210 */ /* 0x000fc60007f7e0ff */
[----:B--2---:R-:W-:Y:S01]  /*ef20*/  FFMA R9, R23, R2, R20 ;  /* 0x0000000217097223 */ /* 0x004fe20000000014 */
[----:B------:R-:W-:Y:S01]  /*ef30*/  IMAD.IADD R21, R168, 0x1, R13 ;  /* 0x00000001a8157824 */ /* 0x000fe200078e020d */
[----:B------:R-:W-:-:S03]  /*ef40*/  LEA R20, P6, R12, R6, 0x1 ;  /* 0x000000060c147211 */ /* 0x000fc600078c08ff */
[----:B------:R-:W-:Y:S01]  /*ef50*/  F2FP.F16.F32.PACK_AB R13, RZ, R9 ;  /* 0x00000009ff0d723e */ /* 0x000fe200000000ff */
[----:B------:R-:W-:Y:S01]  /*ef60*/  IMAD.X R9, R171, 0x1, R15, P3 ;  /* 0x00000001ab097824 */ /* 0x000fe200018e060f */
[----:B------:R-:W-:-:S04]  /*ef70*/  LEA.HI.X R21, R12, R7, R21, 0x1, P6 ;  /* 0x000000070c157211 */ /* 0x000fc800030f0c15 */
[----:B------:R2:W-:Y:S01]  /*ef80*/  @P1 STG.E.U16 desc[UR36][R8.64], R13 ;  /* 0x0000000d08001986 */ /* 0x0005e2000c101524 */
[----:B------:R-:W-:Y:S05]  /*ef90*/  @!P2 BRA `(.L_x_288) ;  /* 0x000000000004a947 */ /* 0x000fea0003800000 */
[----:B------:R3:W5:Y:S02]  /*efa0*/  LDG.E.LTC128B.U16 R18, desc[UR36][R20.64+0x2] ;  /* 0x0000022414127981 */ /* 0x000764000c1e1520 */
.L_x_288:
[----:B------:R-:W-:Y:S05]  /*efb0*/  BSYNC B1 ;  /* 0x0000000000017941 */ /* 0x000fea0003800000 */
.L_x_287:
[----:B------:R-:W4:Y:S01]  /*efc0*/  LDL.LU R158, [R1+0x604] ;  /* 0x00060400019e7983 */ /* 0x000f220000300800 */
[----:B-----5:R-:W-:Y:S01]  /*efd0*/  HADD2.F32 R23, -RZ, R18.H0_H0 ;  /* 0x20000012ff177230 */ /* 0x020fe20000004100 */
[----:B------:R-:W-:Y:S01]  /*efe0*/  ISETP.GT.AND P3, PT, R3, 0x88, PT ;  /* 0x000000880300780c */ /* 0x000fe20003f64270 */
[----:B--2---:R-:W-:Y:S01]  /*eff0*/  IMAD.WIDE.U32 R12, R19, R4, R166 ;  /* 0x00000004130c7225 */ /* 0x004fe200078e00a6 */
[----:B------:R-:W-:Y:S03]  /*f000*/  BSSY B1, `(.L_x_289) ;  /* 0x0000012000017945 */ /* 0x000fe60003800000 */
[----:B------:R-:W-:Y:S01]  /*f010*/  FMUL R23, R23, R16 ;  /* 0x0000001017177220 */ /* 0x000fe20000400000 */
[----:B------:R-:W-:Y:S01]  /*f020*/  IMAD.IADD R19, R22, 0x1, R13 ;  /* 0x0000000116137824 */ /* 0x000fe200078e020d */
[----:B------:R-:W-:Y:S02]  /*f030*/  IADD3 R13, P1, R164, R12, RZ ;  /* 0x0000000ca40d7210 */ /* 0x000fe40007f3e0ff */
[----:B----4-:R-:W-:-:S03]  /*f040*/  FFMA R22, R158, R2, R23 ;  /* 0x000000029e167223 */ /* 0x010fc60000000017 */
[----:B------:R-:W-:Y:S01]  /*f050*/  IMAD.X R23, R19, 0x1, R161, P1 ;  /* 0x0000000113177824 */ /* 0x000fe200008e06a1 */
[----:B------:R-:W-:Y:S02]  /*f060*/  ISETP.GT.AND P1, PT, R0, RZ, P3 ;  /* 0x000000ff0000720c */ /* 0x000fe40001f24270 */
[C---:B------:R-:W-:Y:S02]  /*f070*/  LEA R158, P6, R13.reuse, R6, 0x1 ;  /* 0x000000060d9e7211 */ /* 0x040fe400078c08ff */
[----:B------:R-:W-:Y:S02]  /*f080*/  F2FP.F16.F32.PACK_AB R22, RZ, R22 ;  /* 0x00000016ff16723e */ /* 0x000fe400000000ff */
[----:B------:R-:W-:Y:S01]  /*f090*/  LEA.HI.X R159, R13, R7, R23, 0x1, P6 ;  /* 0x000000070d9f7211 */ /* 0x000fe200030f0c17 */
[----:B------:R-:W-:Y:S01]  /*f0a0*/  IMAD.MOV.U32 R23, RZ, RZ, R9 ;  /* 0x000000ffff177224 */ /* 0x000fe200078e0009 */
[----:B------:R-:W-:Y:S01]  /*f0b0*/  PRMT R163, R22, 0x7610, R163 ;  /* 0x0000761016a37816 */ /* 0x000fe200000000a3 */
[----:B------:R-:W-:Y:S01]  /*f0c0*/  IMAD.MOV.U32 R22, RZ, RZ, R8 ;  /* 0x000000ffff167224 */ /* 0x000fe200078e0008 */
[----:B------:R-:W-:-:S04]  /*f0d0*/  IADD3 R12, P6, R10, R12, RZ ;  /* 0x0000000c0a0c7210 */ /* 0x000fc80007fde0ff */
[----:B------:R2:W-:Y:S02]  /*f0e0*/  @P2 STG.E.U16 desc[UR36][R22.64+0x2], R163 ;  /* 0x000002a316002986 */ /* 0x0005e4000c101524 */
[----:B--2---:R-:W-:Y:S01]  /*f0f0*/  PRMT R163, R18, 0x7610, R163 ;  /* 0x0000761012a37816 */ /* 0x004fe200000000a3 */
[----:B------:R-:W-:Y:S06]  /*f100*/  @!P1 BRA `(.L_x_290) ;  /* 0x0000000000049947 */ /* 0x000fec0003800000 */
[----:B------:R2:W5:Y:S02]  /*f110*/  LDG.E.LTC128B.U16 R163, desc[UR36][R158.64] ;  /* 0x000000249ea37981 */ /* 0x000564000c1e1520 */
.L_x_290:
[----:B------:R-:W-:Y:S05]  /*f120*/  BSYNC B1 ;  /* 0x0000000000017941 */ /* 0x000fea0003800000 */
.L_x_289:
[----:B--2---:R-:W2:Y:S01]  /*f130*/  LDL.LU R158, [R1+0x608] ;  /* 0x00060800019e7983 */ /* 0x004ea20000300800 */
[----:B-----5:R-:W-:Y:S01]  /*f140*/  HADD2.F32 R18, -RZ, R163.H0_H0 ;  /* 0x200000a3ff127230 */ /* 0x020fe20000004100 */
[----:B------:R-:W-:Y:S01]  /*f150*/  BSSY B1, `(.L_x_291) ;  /* 0x0000010000017945 */ /* 0x000fe20003800000 */
[----:B------:R-:W-:-:S03]  /*f160*/  IMAD.X R13, R11, 0x1, R19, P6 ;  /* 0x000000010b0d7824 */ /* 0x000fc600030e0613 */
[----:B------:R-:W-:Y:S01]  /*f170*/  FMUL R18, R18, R16 ;  /* 0x0000001012127220 */ /* 0x000fe20000400000 */
[----:B------:R-:W-:-:S04]  /*f180*/  IMAD.WIDE.U32 R12, R162, UR43, R12 ;  /* 0x0000002ba20c7c25 */ /* 0x000fc8000f8e000c */
[----:B------:R-:W-:Y:S02]  /*f190*/  IMAD.IADD R173, R168, 0x1, R13 ;  /* 0x00000001a8ad7824 */ /* 0x000fe400078e020d */
[----:B--2---:R-:W-:Y:S01]  /*f1a0*/  FFMA R19, R158, R2, R18 ;  /* 0x000000029e137223 */ /* 0x004fe20000000012 */
[----:B------:R-:W-:Y:S02]  /*f1b0*/  IADD3 R158, P2, R8, R169, RZ ;  /* 0x000000a9089e7210 */ /* 0x000fe40007f5e0ff */
[----:B------:R-:W-:Y:S02]  /*f1c0*/  LEA R18, P6, R12, R6, 0x1 ;  /* 0x000000060c127211 */ /* 0x000fe400078c08ff */
[----:B------:R-:W-:Y:S01]  /*f1d0*/  F2FP.F16.F32.PACK_AB R13, RZ, R19 ;  /* 0x00000013ff0d723e */ /* 0x000fe200000000ff */
[----:B------:R-:W-:Y:S01]  /*f1e0*/  IMAD.X R159, R9, 0x1, R170, P2 ;  /* 0x00000001099f7824 */ /* 0x000fe200010e06aa */
[----:B------:R-:W-:Y:S02]  /*f1f0*/  ISETP.GT.AND P2, PT, R0, 0x1, P3 ;  /* 0x000000010000780c */ /* 0x000fe40001f44270 */
[----:B------:R-:W-:-:S02]  /*f200*/  LEA.HI.X R19, R12, R7, R173, 0x1, P6 ;  /* 0x000000070c137211 */ /* 0x000fc400030f0cad */
[----:B------:R2:W-:Y:S01]  /*f210*/  @P1 STG.E.U16 desc[UR36][R158.64], R13 ;  /* 0x0000000d9e001986 */ /* 0x0005e2000c101524 */
[----:B------:R-:W-:-:S08]  /*f220*/  PRMT R12, R163, 0x7610, R12 ;  /* 0x00007610a30c7816 */ /* 0x000fd0000000000c */
[----:B------:R-:W-:Y:S05]  /*f230*/  @!P2 BRA `(.L_x_292) ;  /* 0x000000000004a947 */ /* 0x000fea0003800000 */
[----:B------:R4:W5:Y:S02]  /*f240*/  LDG.E.LTC128B.U16 R12, desc[UR36][R18.64+0x2] ;  /* 0x00000224120c7981 */ /* 0x000964000c1e1520 */
.L_x_292:
[----:B------:R-:W-:Y:S05]  /*f250*/  BSYNC B1 ;  /* 0x0000000000017941 */ /* 0x000fea0003800000 */
.L_x_291:
[----:B--2---:R-:W2:Y:S01]  /*f260*/  LDL.LU R158, [R1+0x60c] ;  /* 0x00060c00019e7983 */ /* 0x004ea20000300800 */
[----:B-----5:R-:W-:Y:S01]  /*f270*/  HADD2.F32 R13, -RZ, R12.H0_H0 ;  /* 0x2000000cff0d7230 */ /* 0x020fe20000004100 */
[----:B------:R-:W-:Y:S01]  /*f280*/  IADD3 R8, P6, R169, R8, RZ ;  /* 0x00000008a9087210 */ /* 0x000fe20007fde0ff */
[----:B------:R-:W-:Y:S01]  /*f290*/  BSSY B1, `(.L_x_293) ;  /* 0x0000009000017945 */ /* 0x000fe20003800000 */
[----:B------:R-:W-:Y:S02]  /*f2a0*/  ISETP.GT.AND P1, PT, R0, 0x8, P4 ;  /* 0x000000080000780c */ /* 0x000fe40002724270 */
[----:B------:R-:W-:Y:S01]  /*f2b0*/  FMUL R13, R13, R16 ;  /* 0x000000100d0d7220 */ /* 0x000fe20000400000 */
[----:B------:R-:W-:-:S03]  /*f2c0*/  IMAD.X R9, R170, 0x1, R9, P6 ;  /* 0x00000001aa097824 */ /* 0x000fc600030e0609 */
[----:B--2---:R-:W-:-:S05]  /*f2d0*/  FFMA R13, R158, R2, R13 ;  /* 0x000000029e0d7223 */ /* 0x004fca000000000d */
[----:B------:R-:W-:-:S05]  /*f2e0*/  F2FP.F16.F32.PACK_AB R13, RZ, R13 ;  /* 0x0000000dff0d723e */ /* 0x000fca00000000ff */
[----:B------:R2:W-:Y:S01]  /*f2f0*/  @P2 STG.E.U16 desc[UR36][R8.64+0x2], R13 ;  /* 0x0000020d08002986 */ /* 0x0005e2000c101524 */
[----:B------:R-:W-:Y:S05]  /*f300*/  @!P1 BRA `(.L_x_294) ;  /* 0x0000000000049947 */ /* 0x000fea0003800000 */
[----:B------:R0:W5:Y:S02]  /*f310*/  LDG.E.LTC128B.U16 R12, desc[UR36][R20.64+0x10] ;  /* 0x00001024140c7981 */ /* 0x000164000c1e1520 */
.L_x_294:
[----:B------:R-:W-:Y:S05]  /*f320*/  BSYNC B1 ;  /* 0x0000000000017941 */ /* 0x000fea0003800000 */
.L_x_293:
[----:B--2---:R-:W2:Y:S01]  /*f330*/  LDL.LU R13, [R1+0x610] ;  /* 0x00061000010d7983 */ /* 0x004ea20000300800 */
[----:B-----5:R-:W-:Y:S01]  /*f340*/  HADD2.F32 R8, -RZ, R12.H0_H0 ;  /* 0x2000000cff087230 */ /* 0x020fe20000004100 */
[----:B------:R-:W-:Y:S01]  /*f350*/  ISETP.GT.AND P2, PT, R0, 0x9, P4 ;  /* 0x000000090000780c */ /* 0x000fe20002744270 */
[----:B------:R-:W-:Y:S03]  /*f360*/  BSSY B1, `(.L_x_295) ;  /* 0x0000009000017945 */ /* 0x000fe60003800000 */
[----:B------:R-:W-:-:S04]  /*f370*/  FMUL R8, R8, R16 ;  /* 0x0000001008087220 */ /* 0x000fc80000400000 */
[----:B--2---:R-:W-:-:S05]  /*f380*/  FFMA R8, R13, R2, R8 ;  /* 0x000000020d087223 */ /* 0x004fca0000000008 */
[----:B------:R-:W-:-:S04]  /*f390*/  F2FP.F16.F32.PACK_AB R8, RZ, R8 ;  /* 0x00000008ff08723e */ /* 0x000fc800000000ff */
[----:B------:R-:W-:Y:S02]  /*f3a0*/  PRMT R9, R8, 0x7610, R9 ;  /* 0x0000761008097816 */ /* 0x000fe40000000009 */
[----:B------:R-:W-:-:S03]  /*f3b0*/  PRMT R8, R12, 0x7610, R8 ;  /* 0x000076100c087816 */ /* 0x000fc60000000008 */
[----:B------:R2:W-:Y:S01]  /*f3c0*/  @P1 STG.E.U16 desc[UR36][R22.64+0x10], R9 ;  /* 0x0000100916001986 */ /* 0x0005e2000c101524 */
[----:B------:R-:W-:Y:S05]  /*f3d0*/  @!P2 BRA `(.L_x_296) ;  /* 0x000000000004a947 */ /* 0x000fea0003800000 */
[----:B------:R0:W5:Y:S02]  /*f3e0*/  LDG.E.LTC128B.U16 R8, desc[UR36][R20.64+0x12] ;  /* 0x0000122414087981 */ /* 0x000164000c1e1520 */
.L_x_296:
[----:B------:R-:W-:Y:S05]  /*f3f0*/  BSYNC B1 ;  /* 0x0000000000017941 */ /* 0x000fea0003800000 */
.L_x_295:
[----:B------:R-:W3:Y:S01]  /*f400*/  LDL.LU R12, [R1+0x614] ;  /* 0x00061400010c7983 */ /* 0x000ee20000300800 */
[----:B--2--5:R-:W-:Y:S01]  /*f410*/  HADD2.F32 R9, -RZ, R8.H0_H0 ;  /* 0x20000008ff097230 */ /* 0x024fe20000004100 */
[----:B------:R-:W-:Y:S01]  /*f420*/  ISETP.GT.AND P1, PT, R0, 0x8, P3 ;  /* 0x000000080000780c */ /* 0x000fe20001f24270 */
[----:B------:R-:W-:Y:S03]  /*f430*/  BSSY B1, `(.L_x_297) ;  /* 0x0000007000017945 */ /* 0x000fe60003800000 */
[----:B------:R-:W-:-:S04]  /*f440*/  FMUL R9, R9, R16 ;  /* 0x0000001009097220 */ /* 0x000fc80000400000 */
[----:B---3--:R-:W-:-:S05]  /*f450*/  FFMA R9, R12, R2, R9 ;  /* 0x000000020c097223 */ /* 0x008fca0000000009 */
[----:B------:R-:W-:-:S05]  /*f460*/  F2FP.F16.F32.PACK_AB R9, RZ, R9 ;  /* 0x00000009ff09723e */ /* 0x000fca00000000ff */
[----:B------:R2:W-:Y:S01]  /*f470*/  @P2 STG.E.U16 desc[UR36][R22.64+0x12], R9 ;  /* 0x0000120916002986 */ /* 0x0005e2000c101524 */
[----:B------:R-:W-:Y:S05]  /*f480*/  @!P1 BRA `(.L_x_298) ;  /* 0x0000000000049947 */ /* 0x000fea0003800000 */
[----:B------:R3:W5:Y:S02]  /*f490*/  LDG.E.LTC128B.U16 R8, desc[UR36][R18.64+0x10] ;  /* 0x0000102412087981 */ /* 0x000764000c1e1520 */
.L_x_298:
[----:B------:R-:W-:Y:S05]  /*f4a0*/  BSYNC B1 ;  /* 0x0000000000017941 */ /* 0x000fea0003800000 */
.L_x_297:
[----:B------:R-:W4:Y:S01]  /*f4b0*/  LDL.LU R158, [R1+0x618] ;  /* 0x00061800019e7983 */ /* 0x000f220000300800 */
[----:B--2--5:R-:W-:Y:S01]  /*f4c0*/  HADD2.F32 R9, -RZ, R8.H0_H0 ;  /* 0x20000008ff097230 */ /* 0x024fe20000004100 */
[----:B------:R-:W-:Y:S01]  /*f4d0*/  IADD3 R12, P2, P6, R169, R14, R172 ;  /* 0x0000000ea90c7210 */ /* 0x000fe20007e5e0ac */
[----:B------:R-:W-:Y:S03]  /*f4e0*/  BSSY B1, `(.L_x_299) ;  /* 0x0000009000017945 */ /* 0x000fe60003800000 */
[----:B------:R-:W-:Y:S01]  /*f4f0*/  FMUL R9, R9, R16 ;  /* 0x0000001009097220 */ /* 0x000fe20000400000 */
[----:B------:R-:W-:Y:S02]  /*f500*/  IADD3.X R13, R170, R15, R171, P2, P6 ;  /* 0x0000000faa0d7210 */ /* 0x000fe400017ec4ab */
[----:B------:R-:W-:Y:S01]  /*f510*/  ISETP.GT.AND P2, PT, R0, 0x9, P3 ;  /* 0x000000090000780c */ /* 0x000fe20001f44270 */
[----:B----4-:R-:W-:-:S05]  /*f520*/  FFMA R9, R158, R2, R9 ;  /* 0x000000029e097223 */ /* 0x010fca0000000009 */
[----:B------:R-:W-:-:S05]  /*f530*/  F2FP.F16.F32.PACK_AB R9, RZ, R9 ;  /* 0x00000009ff09723e */ /* 0x000fca00000000ff */
[----:B------:R2:W-:Y:S02]  /*f540*/  @P1 STG.E.U16 desc[UR36][R12.64+0x10], R9 ;  /* 0x000010090c001986 */ /* 0x0005e4000c101524 */
[----:B------:R-:W-:Y:S05]  /*f550*/  @!P2 BRA `(.L_x_300) ;  /* 0x000000000004a947 */ /* 0x000fea0003800000 */
[----:B------:R4:W5:Y:S02]  /*f560*/  LDG.E.LTC128B.U16 R8, desc[UR36][R18.64+0x12] ;  /* 0x0000122412087981 */ /* 0x000964000c1e1520 */
.L_x_300:
[----:B------:R-:W-:Y:S05]  /*f570*/  BSYNC B1 ;  /* 0x0000000000017941 */ /* 0x000fea0003800000 */
.L_x_299:
        /* <DEDUP_REMOVED lines=10> */
.L_x_302:
[----:B------:R-:W-:Y:S05]  /*f620*/  BSYNC B1 ;  /* 0x0000000000017941 */ /* 0x000fea0003800000 */
.L_x_301:
[----:B------:R-:W4:Y:S01]  /*f630*/  LDL.LU R158, [R1+0x620] ;  /* 0x00062000019e7983 */ /* 0x000f220000300800 */
[----:B--2--5:R-:W-:Y:S01]  /*f640*/  HADD2.F32 R9, -RZ, R8.H0_H0 ;  /* 0x20000008ff097230 */ /* 0x024fe20000004100 */
[----:B------:R-:W-:Y:S01]  /*f650*/  ISETP.GT.AND P2, PT, R0, 0x11, P4 ;  /* 0x000000110000780c */ /* 0x000fe20002744270 */
[----:B------:R-:W-:Y:S03]  /*f660*/  BSSY B1, `(.L_x_303) ;  /* 0x0000007000017945 */ /* 0x000fe60003800000 */
[----:B------:R-:W-:-:S04]  /*f670*/  FMUL R9, R9, R16 ;  /* 0x0000001009097220 */ /* 0x000fc80000400000 */
[----:B----4-:R-:W-:-:S05]  /*f680*/  FFMA R9, R158, R2, R9 ;  /* 0x000000029e097223 */ /* 0x010fca0000000009 */
[----:B------:R-:W-:-:S05]  /*f690*/  F2FP.F16.F32.PACK_AB R9, RZ, R9 ;  /* 0x00000009ff09723e */ /* 0x000fca00000000ff */
[----:B------:R2:W-:Y:S01]  /*f6a0*/  @P1 STG.E.U16 desc[UR36][R22.64+0x20], R9 ;  /* 0x0000200916001986 */ /* 0x0005e2000c101524 */
[----:B------:R-:W-:Y:S05]  /*f6b0*/  @!P2 BRA `(.L_x_304) ;  /* 0x000000000004a947 */ /* 0x000fea0003800000 */
[----:B------:R4:W5:Y:S02]  /*f6c0*/  LDG.E.LTC128B.U16 R8, desc[UR36][R20.64+0x22] ;  /* 0x0000222414087981 */ /* 0x000964000c1e1520 */
.L_x_304:
[----:B------:R-:W-:Y:S05]  /*f6d0*/  BSYNC B1 ;  /* 0x0000000000017941 */ /* 0x000fea0003800000 */
.L_x_303:
        /* <DEDUP_REMOVED lines=10> */
.L_x_306:
[----:B------:R-:W-:Y:S05]  /*f780*/  BSYNC B1 ;  /* 0x0000000000017941 */ /* 0x000fea0003800000 */
.L_x_305:
        /* <DEDUP_REMOVED lines=10> */
.L_x_308:
[----:B------:R-:W-:Y:S05]  /*f830*/  BSYNC B1 ;  /* 0x0000000000017941 */ /* 0x000fea0003800000 */
.L_x_307:
        /* <DEDUP_REMOVED lines=10> */
.L_x_310:
[----:B------:R-:W-:Y:S05]  /*f8e0*/  BSYNC B1 ;  /* 0x0000000000017941 */ /* 0x000fea0003800000 */
.L_x_309:
        /* <DEDUP_REMOVED lines=10> */
.L_x_312:
[----:B------:R-:W-:Y:S05]  /*f990*/  BSYNC B1 ;  /* 0x0000000000017941 */ /* 0x000fea0003800000 */
.L_x_311:
        /* <DEDUP_REMOVED lines=10> */
.L_x_314:
[----:B------:R-:W-:Y:S05]  /*fa40*/  BSYNC B1 ;  /* 0x0000000000017941 */ /* 0x000fea0003800000 */
.L_x_313:
        /* <DEDUP_REMOVED lines=10> */
.L_x_316:
[----:B------:R-:W-:Y:S05]  /*faf0*/  BSYNC B1 ;  /* 0x0000000000017941 */ /* 0x000fea0003800000 */
.L_x_315:
        /* <DEDUP_REMOVED lines=10> */
.L_x_318:
[----:B------:R-:W-:Y:S05]  /*fba0*/  BSYNC B1 ;  /* 0x0000000000017941 */ /* 0x000fea0003800000 */
.L_x_317:
        /* <DEDUP_REMOVED lines=10> */
.L_x_320:
[----:B------:R-:W-:Y:S05]  /*fc50*/  BSYNC B1 ;  /* 0x0000000000017941 */ /* 0x000fea0003800000 */
.L_x_319:
        /* <DEDUP_REMOVED lines=10> */
.L_x_322:
[----:B------:R-:W-:Y:S05]  /*fd00*/  BSYNC B1 ;  /* 0x0000000000017941 */ /* 0x000fea0003800000 */
.L_x_321:
        /* <DEDUP_REMOVED lines=10> */
.L_x_324:
[----:B------:R-:W-:Y:S05]  /*fdb0*/  BSYNC B1 ;  /* 0x0000000000017941 */ /* 0x000fea0003800000 */
.L_x_323:
        /* <DEDUP_REMOVED lines=10> */
.L_x_326:
[----:B------:R-:W-:Y:S05]  /*fe60*/  BSYNC B1 ;  /* 0x0000000000017941 */ /* 0x000fea0003800000 */
.L_x_325:
        /* <DEDUP_REMOVED lines=10> */
.L_x_328:
[----:B------:R-:W-:Y:S05]  /*ff10*/  BSYNC B1 ;  /* 0x0000000000017941 */ /* 0x000fea0003800000 */
.L_x_327:
        /* <DEDUP_REMOVED lines=10> */
.L_x_330:
[----:B------:R-:W-:Y:S05]  /*ffc0*/  BSYNC B1 ;  /* 0x0000000000017941 */ /* 0x000fea0003800000 */
.L_x_329:
        /* <DEDUP_REMOVED lines=10> */
.L_x_332:
[----:B------:R-:W-:Y:S05]  /*10070*/  BSYNC B1 ;  /* 0x0000000000017941 */ /* 0x000fea0003800000 */
.L_x_331:
        /* <DEDUP_REMOVED lines=10> */
.L_x_334:
[----:B------:R-:W-:Y:S05]  /*10120*/  BSYNC B1 ;  /* 0x0000000000017941 */ /* 0x000fea0003800000 */
.L_x_333:
        /* <DEDUP_REMOVED lines=10> */
.L_x_336:
[----:B------:R-:W-:Y:S05]  /*101d0*/  BSYNC B1 ;  /* 0x0000000000017941 */ /* 0x000fea0003800000 */
.L_x_335:
        /* <DEDUP_REMOVED lines=10> */
.L_x_338:
[----:B------:R-:W-:Y:S05]  /*10280*/  BSYNC B1 ;  /* 0x0000000000017941 */ /* 0x000fea0003800000 */
.L_x_337:
        /* <DEDUP_REMOVED lines=10> */
.L_x_340:
[----:B------:R-:W-:Y:S05]  /*10330*/  BSYNC B1 ;  /* 0x0000000000017941 */ /* 0x000fea0003800000 */
.L_x_339:
        /* <DEDUP_REMOVED lines=10> */
.L_x_342:
[----:B------:R-:W-:Y:S05]  /*103e0*/  BSYNC B1 ;  /* 0x0000000000017941 */ /* 0x000fea0003800000 */
.L_x_341:
        /* <DEDUP_REMOVED lines=10> */
.L_x_344:
[----:B------:R-:W-:Y:S05]  /*10490*/  BSYNC B1 ;  /* 0x0000000000017941 */ /* 0x000fea0003800000 */
.L_x_343:
        /* <DEDUP_REMOVED lines=10> */
.L_x_346:
[----:B------:R-:W-:Y:S05]  /*10540*/  BSYNC B1 ;  /* 0x0000000000017941 */ /* 0x000fea0003800000 */
.L_x_345:
        /* <DEDUP_REMOVED lines=10> */
.L_x_348:
[----:B------:R-:W-:Y:S05]  /*105f0*/  BSYNC B1 ;  /* 0x0000000000017941 */ /* 0x000fea0003800000 */
.L_x_347:
        /* <DEDUP_REMOVED lines=10> */
.L_x_350:
[----:B------:R-:W-:Y:S05]  /*106a0*/  BSYNC B1 ;  /* 0x0000000000017941 */ /* 0x000fea0003800000 */
.L_x_349:
        /* <DEDUP_REMOVED lines=10> */
.L_x_352:
[----:B------:R-:W-:Y:S05]  /*10750*/  BSYNC B1 ;  /* 0x0000000000017941 */ /* 0x000fea0003800000 */
.L_x_351:
        /* <DEDUP_REMOVED lines=10> */
.L_x_354:
[----:B------:R-:W-:Y:S05]  /*10800*/  BSYNC B1 ;  /* 0x0000000000017941 */ /* 0x000fea0003800000 */
.L_x_353:
        /* <DEDUP_REMOVED lines=10> */
.L_x_356:
[----:B------:R-:W-:Y:S05]  /*108b0*/  BSYNC B1 ;  /* 0x0000000000017941 */ /* 0x000fea0003800000 */
.L_x_355:
        /* <DEDUP_REMOVED lines=10> */
.L_x_358:
[----:B------:R-:W-:Y:S05]  /*10960*/  BSYNC B1 ;  /* 0x0000000000017941 */ /* 0x000fea0003800000 */
.L_x_357:
        /* <DEDUP_REMOVED lines=10> */
.L_x_360:
[----:B------:R-:W-:Y:S05]  /*10a10*/  BSYNC B1 ;  /* 0x0000000000017941 */ /* 0x000fea0003800000 */
.L_x_359:
        /* <DEDUP_REMOVED lines=10> */
.L_x_362:
[----:B------:R-:W-:Y:S05]  /*10ac0*/  BSYNC B1 ;  /* 0x0000000000017941 */ /* 0x000fea0003800000 */
.L_x_361:
        /* <DEDUP_REMOVED lines=10> */
.L_x_364:
[----:B------:R-:W-:Y:S05]  /*10b70*/  BSYNC B1 ;  /* 0x0000000000017941 */ /* 0x000fea0003800000 */
.L_x_363:
        /* <DEDUP_REMOVED lines=10> */
.L_x_366:
[----:B------:R-:W-:Y:S05]  /*10c20*/  BSYNC B1 ;  /* 0x0000000000017941 */ /* 0x000fea0003800000 */
.L_x_365:
        /* <DEDUP_REMOVED lines=10> */
.L_x_368:
[----:B------:R-:W-:Y:S05]  /*10cd0*/  BSYNC B1 ;  /* 0x0000000000017941 */ /* 0x000fea0003800000 */
.L_x_367:
        /* <DEDUP_REMOVED lines=10> */
.L_x_370:
[----:B------:R-:W-:Y:S05]  /*10d80*/  BSYNC B1 ;  /* 0x0000000000017941 */ /* 0x000fea0003800000 */
.L_x_369:
        /* <DEDUP_REMOVED lines=10> */
.L_x_372:
[----:B------:R-:W-:Y:S05]  /*10e30*/  BSYNC B1 ;  /* 0x0000000000017941 */ /* 0x000fea0003800000 */
.L_x_371:
        /* <DEDUP_REMOVED lines=10> */
.L_x_374:
[----:B------:R-:W-:Y:S05]  /*10ee0*/  BSYNC B1 ;  /* 0x0000000000017941 */ /* 0x000fea0003800000 */
.L_x_373:
        /* <DEDUP_REMOVED lines=10> */
.L_x_376:
[----:B------:R-:W-:Y:S05]  /*10f90*/  BSYNC B1 ;  /* 0x0000000000017941 */ /* 0x000fea0003800000 */
.L_x_375:
        /* <DEDUP_REMOVED lines=10> */
.L_x_378:
[----:B------:R-:W-:Y:S05]  /*11040*/  BSYNC B1 ;  /* 0x0000000000017941 */ /* 0x000fea0003800000 */
.L_x_377:
        /* <DEDUP_REMOVED lines=10> */
.L_x_380:
[----:B------:R-:W-:Y:S05]  /*110f0*/  BSYNC B1 ;  /* 0x0000000000017941 */ /* 0x000fea0003800000 */
.L_x_379:
        /* <DEDUP_REMOVED lines=10> */
.L_x_382:
[----:B------:R-:W-:Y:S05]  /*111a0*/  BSYNC B1 ;  /* 0x0000000000017941 */ /* 0x000fea0003800000 */
.L_x_381:
        /* <DEDUP_REMOVED lines=10> */
.L_x_384:
[----:B------:R-:W-:Y:S05]  /*11250*/  BSYNC B1 ;  /* 0x0000000000017941 */ /* 0x000fea0003800000 */
.L_x_383:
        /* <DEDUP_REMOVED lines=10> */
.L_x_386:
[----:B------:R-:W-:Y:S05]  /*11300*/  BSYNC B1 ;  /* 0x0000000000017941 */ /* 0x000fea0003800000 */
.L_x_385:
        /* <DEDUP_REMOVED lines=10> */
.L_x_388:
[----:B------:R-:W-:Y:S05]  /*113b0*/  BSYNC B1 ;  /* 0x0000000000017941 */ /* 0x000fea0003800000 */
.L_x_387:
        /* <DEDUP_REMOVED lines=10> */
.L_x_390:
[----:B------:R-:W-:Y:S05]  /*11460*/  BSYNC B1 ;  /* 0x0000000000017941 */ /* 0x000fea0003800000 */
.L_x_389:
        /* <DEDUP_REMOVED lines=10> */
.L_x_392:
[----:B------:R-:W-:Y:S05]  /*11510*/  BSYNC B1 ;  /* 0x0000000000017941 */ /* 0x000fea0003800000 */
.L_x_391:
        /* <DEDUP_REMOVED lines=10> */
.L_x_394:
[----:B------:R-:W-:Y:S05]  /*115c0*/  BSYNC B1 ;  /* 0x0000000000017941 */ /* 0x000fea0003800000 */
.L_x_393:
        /* <DEDUP_REMOVED lines=10> */
.L_x_396:
[----:B------:R-:W-:Y:S05]  /*11670*/  BSYNC B1 ;  /* 0x0000000000017941 */ /* 0x000fea0003800000 */
.L_x_395:
        /* <DEDUP_REMOVED lines=10> */
.L_x_398:
[----:B------:R-:W-:Y:S05]  /*11720*/  BSYNC B1 ;  /* 0x0000000000017941 */ /* 0x000fea0003800000 */
.L_x_397:
        /* <DEDUP_REMOVED lines=10> */
.L_x_400:
[----:B------:R-:W-:Y:S05]  /*117d0*/  BSYNC B1 ;  /* 0x0000000000017941 */ /* 0x000fea0003800000 */
.L_x_399:
        /* <DEDUP_REMOVED lines=10> */
.L_x_402:
[----:B------:R-:W-:Y:S05]  /*11880*/  BSYNC B1 ;  /* 0x0000000000017941 */ /* 0x000fea0003800000 */
.L_x_401:
        /* <DEDUP_REMOVED lines=10> */
.L_x_404:
[----:B------:R-:W-:Y:S05]  /*11930*/  BSYNC B1 ;  /* 0x0000000000017941 */ /* 0x000fea0003800000 */
.L_x_403:
        /* <DEDUP_REMOVED lines=10> */
.L_x_406:
[----:B------:R-:W-:Y:S05]  /*119e0*/  BSYNC B1 ;  /* 0x0000000000017941 */ /* 0x000fea0003800000 */
.L_x_405:
        /* <DEDUP_REMOVED lines=10> */
.L_x_408:
[----:B------:R-:W-:Y:S05]  /*11a90*/  BSYNC B1 ;  /* 0x0000000000017941 */ /* 0x000fea0003800000 */
.L_x_407:
        /* <DEDUP_REMOVED lines=10> */
.L_x_410:
[----:B------:R-:W-:Y:S05]  /*11b40*/  BSYNC B1 ;  /* 0x0000000000017941 */ /* 0x000fea0003800000 */
.L_x_409:
        /* <DEDUP_REMOVED lines=10> */
.L_x_412:
[----:B------:R-:W-:Y:S05]  /*11bf0*/  BSYNC B1 ;  /* 0x0000000000017941 */ /* 0x000fea0003800000 */
.L_x_411:
        /* <DEDUP_REMOVED lines=10> */
.L_x_414:
[----:B------:R-:W-:Y:S05]  /*11ca0*/  BSYNC B1 ;  /* 0x0000000000017941 */ /* 0x000fea0003800000 */
.L_x_413:
        /* <DEDUP_REMOVED lines=10> */
.L_x_416:
[----:B------:R-:W-:Y:S05]  /*11d50*/  BSYNC B1 ;  /* 0x0000000000017941 */ /* 0x000fea0003800000 */
.L_x_415:
        /* <DEDUP_REMOVED lines=10> */
.L_x_418:
[----:B------:R-:W-:Y:S05]  /*11e00*/  BSYNC B1 ;  /* 0x0000000000017941 */ /* 0x000fea0003800000 */
.L_x_417:
        /* <DEDUP_REMOVED lines=10> */
.L_x_420:
[----:B------:R-:W-:Y:S05]  /*11eb0*/  BSYNC B1 ;  /* 0x0000000000017941 */ /* 0x000fea0003800000 */
.L_x_419:
        /* <DEDUP_REMOVED lines=10> */
.L_x_422:
[----:B------:R-:W-:Y:S05]  /*11f60*/  BSYNC B1 ;  /* 0x0000000000017941 */ /* 0x000fea0003800000 */
.L_x_421:
        /* <DEDUP_REMOVED lines=10> */
.L_x_424:
[----:B------:R-:W-:Y:S05]  /*12010*/  BSYNC B1 ;  /* 0x0000000000017941 */ /* 0x000fea0003800000 */
.L_x_423:
        /* <DEDUP_REMOVED lines=10> */
.L_x_426:
[----:B------:R-:W-:Y:S05]  /*120c0*/  BSYNC B1 ;  /* 0x0000000000017941 */ /* 0x000fea0003800000 */
.L_x_425:
        /* <DEDUP_REMOVED lines=10> */
.L_x_428:
[----:B------:R-:W-:Y:S05]  /*12170*/  BSYNC B1 ;  /* 0x0000000000017941 */ /* 0x000fea0003800000 */
.L_x_427:
        /* <DEDUP_REMOVED lines=10> */
.L_x_430:
[----:B------:R-:W-:Y:S05]  /*12220*/  BSYNC B1 ;  /* 0x0000000000017941 */ /* 0x000fea0003800000 */
.L_x_429:
        /* <DEDUP_REMOVED lines=10> */
.L_x_432:
[----:B------:R-:W-:Y:S05]  /*122d0*/  BSYNC B1 ;  /* 0x0000000000017941 */ /* 0x000fea0003800000 */
.L_x_431:
        /* <DEDUP_REMOVED lines=10> */
.L_x_434:
[----:B------:R-:W-:Y:S05]  /*12380*/  BSYNC B1 ;  /* 0x0000000000017941 */ /* 0x000fea0003800000 */
.L_x_433:
        /* <DEDUP_REMOVED lines=10> */
.L_x_436:
[----:B------:R-:W-:Y:S05]  /*12430*/  BSYNC B1 ;  /* 0x0000000000017941 */ /* 0x000fea0003800000 */
.L_x_435:
        /* <DEDUP_REMOVED lines=10> */
.L_x_438:
[----:B------:R-:W-:Y:S05]  /*124e0*/  BSYNC B1 ;  /* 0x0000000000017941 */ /* 0x000fea0003800000 */
.L_x_437:
        /* <DEDUP_REMOVED lines=10> */
.L_x_440:
[----:B------:R-:W-:Y:S05]  /*12590*/  BSYNC B1 ;  /* 0x0000000000017941 */ /* 0x000fea0003800000 */
.L_x_439:
        /* <DEDUP_REMOVED lines=10> */
.L_x_442:
[----:B------:R-:W-:Y:S05]  /*12640*/  BSYNC B1 ;  /* 0x0000000000017941 */ /* 0x000fea0003800000 */
.L_x_441:
        /* <DEDUP_REMOVED lines=10> */
.L_x_444:
[----:B------:R-:W-:Y:S05]  /*126f0*/  BSYNC B1 ;  /* 0x0000000000017941 */ /* 0x000fea0003800000 */
.L_x_443:
        /* <DEDUP_REMOVED lines=10> */
.L_x_446:
[----:B------:R-:W-:Y:S05]  /*127a0*/  BSYNC B1 ;  /* 0x0000000000017941 */ /* 0x000fea0003800000 */
.L_x_445:
        /* <DEDUP_REMOVED lines=10> */
.L_x_448:
[----:B------:R-:W-:Y:S05]  /*12850*/  BSYNC B1 ;  /* 0x0000000000017941 */ /* 0x000fea0003800000 */
.L_x_447:
        /* <DEDUP_REMOVED lines=10> */
.L_x_450:
[----:B------:R-:W-:Y:S05]  /*12900*/  BSYNC B1 ;  /* 0x0000000000017941 */ /* 0x000fea0003800000 */
.L_x_449:
        /* <DEDUP_REMOVED lines=10> */
.L_x_452:
[----:B------:R-:W-:Y:S05]  /*129b0*/  BSYNC B1 ;  /* 0x0000000000017941 */ /* 0x000fea0003800000 */
.L_x_451:
        /* <DEDUP_REMOVED lines=10> */
.L_x_454:
[----:B------:R-:W-:Y:S05]  /*12a60*/  BSYNC B1 ;  /* 0x0000000000017941 */ /* 0x000fea0003800000 */
.L_x_453:
        /* <DEDUP_REMOVED lines=10> */
.L_x_456:
[----:B------:R-:W-:Y:S05]  /*12b10*/  BSYNC B1 ;  /* 0x0000000000017941 */ /* 0x000fea0003800000 */
.L_x_455:
        /* <DEDUP_REMOVED lines=10> */
.L_x_458:
[----:B------:R-:W-:Y:S05]  /*12bc0*/  BSYNC B1 ;  /* 0x0000000000017941 */ /* 0x000fea0003800000 */
.L_x_457:
        /* <DEDUP_REMOVED lines=10> */
.L_x_460:
[----:B------:R-:W-:Y:S05]  /*12c70*/  BSYNC B1 ;  /* 0x0000000000017941 */ /* 0x000fea0003800000 */
.L_x_459:
        /* <DEDUP_REMOVED lines=10> */
.L_x_462:
[----:B------:R-:W-:Y:S05]  /*12d20*/  BSYNC B1 ;  /* 0x0000000000017941 */ /* 0x000fea0003800000 */
.L_x_461:
        /* <DEDUP_REMOVED lines=10> */
.L_x_464:
[----:B------:R-:W-:Y:S05]  /*12dd0*/  BSYNC B1 ;  /* 0x0000000000017941 */ /* 0x000fea0003800000 */
.L_x_463:
        /* <DEDUP_REMOVED lines=10> */
.L_x_466:
[----:B------:R-:W-:Y:S05]  /*12e80*/  BSYNC B1 ;  /* 0x0000000000017941 */ /* 0x000fea0003800000 */
.L_x_465:
        /* <DEDUP_REMOVED lines=10> */
.L_x_468:
[----:B------:R-:W-:Y:S05]  /*12f30*/  BSYNC B1 ;  /* 0x0000000000017941 */ /* 0x000fea0003800000 */
.L_x_467:
        /* <DEDUP_REMOVED lines=10> */
.L_x_470:
[----:B------:R-:W-:Y:S05]  /*12fe0*/  BSYNC B1 ;  /* 0x0000000000017941 */ /* 0x000fea0003800000 */
.L_x_469:
        /* <DEDUP_REMOVED lines=10> */
.L_x_472:
[----:B------:R-:W-:Y:S05]  /*13090*/  BSYNC B1 ;  /* 0x0000000000017941 */ /* 0x000fea0003800000 */
.L_x_471:
        /* <DEDUP_REMOVED lines=10> */
.L_x_474:
[----:B------:R-:W-:Y:S05]  /*13140*/  BSYNC B1 ;  /* 0x0000000000017941 */ /* 0x000fea0003800000 */
.L_x_473:
        /* <DEDUP_REMOVED lines=10> */
.L_x_476:
[----:B------:R-:W-:Y:S05]  /*131f0*/  BSYNC B1 ;  /* 0x0000000000017941 */ /* 0x000fea0003800000 */
.L_x_475:
        /* <DEDUP_REMOVED lines=10> */
.L_x_478:
[----:B------:R-:W-:Y:S05]  /*132a0*/  BSYNC B1 ;  /* 0x0000000000017941 */ /* 0x000fea0003800000 */
.L_x_477:
        /* <DEDUP_REMOVED lines=10> */
.L_x_480:
[----:B------:R-:W-:Y:S05]  /*13350*/  BSYNC B1 ;  /* 0x0000000000017941 */ /* 0x000fea0003800000 */
.L_x_479:
        /* <DEDUP_REMOVED lines=10> */
.L_x_482:
[----:B------:R-:W-:Y:S05]  /*13400*/  BSYNC B1 ;  /* 0x0000000000017941 */ /* 0x000fea0003800000 */
.L_x_481:
        /* <DEDUP_REMOVED lines=10> */
.L_x_484:
[----:B------:R-:W-:Y:S05]  /*134b0*/  BSYNC B1 ;  /* 0x0000000000017941 */ /* 0x000fea0003800000 */
.L_x_483:
        /* <DEDUP_REMOVED lines=10> */
.L_x_486:
[----:B------:R-:W-:Y:S05]  /*13560*/  BSYNC B1 ;  /* 0x0000000000017941 */ /* 0x000fea0003800000 */
.L_x_485:
        /* <DEDUP_REMOVED lines=10> */
.L_x_488:
[----:B------:R-:W-:Y:S05]  /*13610*/  BSYNC B1 ;  /* 0x0000000000017941 */ /* 0x000fea0003800000 */
.L_x_487:
        /* <DEDUP_REMOVED lines=10> */
.L_x_490:
[----:B------:R-:W-:Y:S05]  /*136c0*/  BSYNC B1 ;  /* 0x0000000000017941 */ /* 0x000fea0003800000 */
.L_x_489:
        /* <DEDUP_REMOVED lines=10> */
.L_x_492:
[----:B------:R-:W-:Y:S05]  /*13770*/  BSYNC B1 ;  /* 0x0000000000017941 */ /* 0x000fea0003800000 */
.L_x_491:
        /* <DEDUP_REMOVED lines=10> */
.L_x_494:
[----:B------:R-:W-:Y:S05]  /*13820*/  BSYNC B1 ;  /* 0x0000000000017941 */ /* 0x000fea0003800000 */
.L_x_493:
        /* <DEDUP_REMOVED lines=10> */
.L_x_496:
[----:B------:R-:W-:Y:S05]  /*138d0*/  BSYNC B1 ;  /* 0x0000000000017941 */ /* 0x000fea0003800000 */
.L_x_495:
        /* <DEDUP_REMOVED lines=10> */
.L_x_498:
[----:B------:R-:W-:Y:S05]  /*13980*/  BSYNC B1 ;  /* 0x0000000000017941 */ /* 0x000fea0003800000 */
.L_x_497:
        /* <DEDUP_REMOVED lines=10> */
.L_x_500:
[----:B------:R-:W-:Y:S05]  /*13a30*/  BSYNC B1 ;  /* 0x0000000000017941 */ /* 0x000fea0003800000 */
.L_x_499:
        /* <DEDUP_REMOVED lines=10> */
.L_x_502:
[----:B------:R-:W-:Y:S05]  /*13ae0*/  BSYNC B1 ;  /* 0x0000000000017941 */ /* 0x000fea0003800000 */
.L_x_501:
        /* <DEDUP_REMOVED lines=10> */
.L_x_504:
[----:B------:R-:W-:Y:S05]  /*13b90*/  BSYNC B1 ;  /* 0x0000000000017941 */ /* 0x000fea0003800000 */
.L_x_503:
        /* <DEDUP_REMOVED lines=10> */
.L_x_506:
[----:B------:R-:W-:Y:S05]  /*13c40*/  BSYNC B1 ;  /* 0x0000000000017941 */ /* 0x000fea0003800000 */
.L_x_505:
        /* <DEDUP_REMOVED lines=10> */
.L_x_508:
[----:B------:R-:W-:Y:S05]  /*13cf0*/  BSYNC B1 ;  /* 0x0000000000017941 */ /* 0x000fea0003800000 */
.L_x_507:
        /* <DEDUP_REMOVED lines=10> */
.L_x_510:
[----:B------:R-:W-:Y:S05]  /*13da0*/  BSYNC B1 ;  /* 0x0000000000017941 */ /* 0x000fea0003800000 */
.L_x_509:
        /* <DEDUP_REMOVED lines=10> */
.L_x_512:
[----:B------:R-:W-:Y:S05]  /*13e50*/  BSYNC B1 ;  /* 0x0000000000017941 */ /* 0x000fea0003800000 */
.L_x_511:
        /* <DEDUP_REMOVED lines=10> */
.L_x_514:
[----:B------:R-:W-:Y:S05]  /*13f00*/  BSYNC B1 ;  /* 0x0000000000017941 */ /* 0x000fea0003800000 */
.L_x_513:
        /* <DEDUP_REMOVED lines=10> */
.L_x_516:
[----:B------:R-:W-:Y:S05]  /*13fb0*/  BSYNC B1 ;  /* 0x0000000000017941 */ /* 0x000fea0003800000 */
.L_x_515:
        /* <DEDUP_REMOVED lines=10> */
.L_x_518:
[----:B------:R-:W-:Y:S05]  /*14060*/  BSYNC B1 ;  /* 0x0000000000017941 */ /* 0x000fea0003800000 */
.L_x_517:
        /* <DEDUP_REMOVED lines=10> */
.L_x_520:
[----:B------:R-:W-:Y:S05]  /*14110*/  BSYNC B1 ;  /* 0x0000000000017941 */ /* 0x000fea0003800000 */
.L_x_519:
        /* <DEDUP_REMOVED lines=10> */
.L_x_522:
[----:B------:R-:W-:Y:S05]  /*141c0*/  BSYNC B1 ;  /* 0x0000000000017941 */ /* 0x000fea0003800000 */
.L_x_521:
        /* <DEDUP_REMOVED lines=10> */
.L_x_524:
[----:B------:R-:W-:Y:S05]  /*14270*/  BSYNC B1 ;  /* 0x0000000000017941 */ /* 0x000fea0003800000 */
.L_x_523:
        /* <DEDUP_REMOVED lines=10> */
.L_x_526:
[----:B------:R-:W-:Y:S05]  /*14320*/  BSYNC B1 ;  /* 0x0000000000017941 */ /* 0x000fea0003800000 */
.L_x_525:
        /* <DEDUP_REMOVED lines=10> */
.L_x_528:
[----:B------:R-:W-:Y:S05]  /*143d0*/  BSYNC B1 ;  /* 0x0000000000017941 */ /* 0x000fea0003800000 */
.L_x_527:
        /* <DEDUP_REMOVED lines=10> */
.L_x_530:
[----:B------:R-:W-:Y:S05]  /*14480*/  BSYNC B1 ;  /* 0x0000000000017941 */ /* 0x000fea0003800000 */
.L_x_529:
        /* <DEDUP_REMOVED lines=10> */
.L_x_532:
[----:B------:R-:W-:Y:S05]  /*14530*/  BSYNC B1 ;  /* 0x0000000000017941 */ /* 0x000fea0003800000 */
.L_x_531:
        /* <DEDUP_REMOVED lines=10> */
.L_x_534:
[----:B------:R-:W-:Y:S05]  /*145e0*/  BSYNC B1 ;  /* 0x0000000000017941 */ /* 0x000fea0003800000 */
.L_x_533:
        /* <DEDUP_REMOVED lines=10> */
.L_x_536:
[----:B------:R-:W-:Y:S05]  /*14690*/  BSYNC B1 ;  /* 0x0000000000017941 */ /* 0x000fea0003800000 */
.L_x_535:
[----:B------:R-:W3:Y:S01]  /*146a0*/  LDL.LU R159, [R1+0x7f4] ;  /* 0x0007f400019f7983 */ /* 0x000ee20000300800 */
[----:B--2--5:R-:W-:Y:S01]  /*146b0*/  HADD2.F32 R9, -RZ, R8.H0_H0 ;  /* 0x20000008ff097230 */ /* 0x024fe20000004100 */
[----:B------:R-:W-:Y:S01]  /*146c0*/  ISETP.GT.AND P1, PT, R0, 0xf8, P3 ;  /* 0x000000f80000780c */ /* 0x000fe20001f24270 */
[----:B------:R-:W-:Y:S01]  /*146d0*/  BSSY B1, `(.L_x_537) ;  /* 0x0000008000017945 */ /* 0x000fe20003800000 */
[----:B------:R-:W-:Y:S02]  /*146e0*/  PRMT R158, R8, 0x7610, R158 ;  /* 0x00007610089e7816 */ /* 0x000fe4000000009e */
[----:B------:R-:W-:-:S04]  /*146f0*/  FMUL R9, R9, R16 ;  /* 0x0000001009097220 */ /* 0x000fc80000400000 */
[----:B---3--:R-:W-:-:S05]  /*14700*/  FFMA R9, R159, R2, R9 ;  /* 0x000000029f097223 */ /* 0x008fca0000000009 */
[----:B------:R-:W-:-:S05]  /*14710*/  F2FP.F16.F32.PACK_AB R9, RZ, R9 ;  /* 0x00000009ff09723e */ /* 0x000fca00000000ff */
[----:B------:R2:W-:Y:S01]  /*14720*/  @P2 STG.E.U16 desc[UR36][R22.64+0x1f2], R9 ;  /* 0x0001f20916002986 */ /* 0x0005e2000c101524 */
[----:B------:R-:W-:Y:S05]  /*14730*/  @!P1 BRA `(.L_x_538) ;  /* 0x0000000000049947 */ /* 0x000fea0003800000 */
[----:B------:R3:W5:Y:S02]  /*14740*/  LDG.E.LTC128B.U16 R158, desc[UR36][R18.64+0x1f0] ;  /* 0x0001f024129e7981 */ /* 0x000764000c1e1520 */
.L_x_538:
[----:B------:R-:W-:Y:S05]  /*14750*/  BSYNC B1 ;  /* 0x0000000000017941 */ /* 0x000fea0003800000 */
.L_x_537:
[----:B--2---:R-:W2:Y:S01]  /*14760*/  LDL.LU R9, [R1+0x7f8] ;  /* 0x0007f80001097983 */ /* 0x004ea20000300800 */
[----:B-----5:R-:W-:Y:S01]  /*14770*/  HADD2.F32 R8, -RZ, R158.H0_H0 ;  /* 0x2000009eff087230 */ /* 0x020fe20000004100 */
[----:B------:R-:W-:Y:S01]  /*14780*/  IADD3 R163, P2, R17, 0x100, RZ ;  /* 0x0000010011a37810 */ /* 0x000fe20007f5e0ff */
[----:B------:R-:W-:Y:S01]  /*14790*/  BSSY B1, `(.L_x_539) ;  /* 0x0000010000017945 */ /* 0x000fe20003800000 */
[----:B------:R-:W-:Y:S02]  /*147a0*/  ISETP.GT.AND P6, PT, R0, 0xf9, P3 ;  /* 0x000000f90000780c */ /* 0x000fe40001fc4270 */
[----:B------:R-:W-:-:S04]  /*147b0*/  FMUL R8, R8, R16 ;  /* 0x0000001008087220 */ /* 0x000fc80000400000 */
[----:B--2---:R-:W-:Y:S01]  /*147c0*/  FFMA R8, R9, R2, R8 ;  /* 0x0000000209087223 */ /* 0x004fe20000000008 */
[----:B------:R-:W-:-:S04]  /*147d0*/  IMAD.X R9, RZ, RZ, UR7, P2 ;  /* 0x00000007ff097e24 */ /* 0x000fc800090e06ff */
[----:B------:R-:W-:Y:S01]  /*147e0*/  F2FP.F16.F32.PACK_AB R8, RZ, R8 ;  /* 0x00000008ff08723e */ /* 0x000fe200000000ff */
[----:B------:R-:W-:-:S03]  /*147f0*/  IMAD R9, R9, R4, RZ ;  /* 0x0000000409097224 */ /* 0x000fc600078e02ff */
[----:B------:R-:W-:Y:S01]  /*14800*/  PRMT R17, R8, 0x7610, R17 ;  /* 0x0000761008117816 */ /* 0x000fe20000000011 */
[----:B------:R-:W-:Y:S02]  /*14810*/  IMAD R171, R163, R5, R9 ;  /* 0x00000005a3ab7224 */ /* 0x000fe400078e0209 */
[----:B------:R-:W-:Y:S02]  /*14820*/  @P1 IMAD.MOV.U32 R8, RZ, RZ, R12 ;  /* 0x000000ffff081224 */ /* 0x000fe400078e000c */
[----:B------:R-:W-:-:S05]  /*14830*/  @P1 IMAD.MOV.U32 R9, RZ, RZ, R13 ;  /* 0x000000ffff091224 */ /* 0x000fca00078e000d */
[----:B------:R2:W-:Y:S02]  /*14840*/  @P1 STG.E.U16 desc[UR36][R8.64+0x1f0], R17 ;  /* 0x0001f01108001986 */ /* 0x0005e4000c101524 */
[----:B--2---:R-:W-:Y:S01]  /*14850*/  IMAD.WIDE.U32 R8, R163, R4, R160 ;  /* 0x00000004a3087225 */ /* 0x004fe200078e00a0 */
[----:B------:R-:W-:Y:S01]  /*14860*/  PRMT R17, R158, 0x7610, R17 ;  /* 0x000076109e117816 */ /* 0x000fe20000000011 */
[----:B------:R-:W-:Y:S06]  /*14870*/  @!P6 BRA `(.L_x_540) ;  /* 0x000000000004e947 */ /* 0x000fec0003800000 */
[----:B------:R2:W5:Y:S02]  /*14880*/  LDG.E.LTC128B.U16 R17, desc[UR36][R18.64+0x1f2] ;  /* 0x0001f22412117981 */ /* 0x000564000c1e1520 */
.L_x_540:
[----:B------:R-:W-:Y:S05]  /*14890*/  BSYNC B1 ;  /* 0x0000000000017941 */ /* 0x000fea0003800000 */
.L_x_539:
[----:B------:R-:W3:Y:S01]  /*148a0*/  LDL.LU R173, [R1+0x7fc] ;  /* 0x0007fc0001ad7983 */ /* 0x000ee20000300800 */
[----:B-----5:R-:W-:Y:S01]  /*148b0*/  HADD2.F32 R5, -RZ, R17.H0_H0 ;  /* 0x20000011ff057230 */ /* 0x020fe20000004100 */
[C---:B------:R-:W-:Y:S01]  /*148c0*/  LEA R158, P1, R8.reuse, R6, 0x1 ;  /* 0x00000006089e7211 */ /* 0x040fe200078208ff */
[----:B------:R-:W-:Y:S01]  /*148d0*/  IMAD.IADD R9, R9, 0x1, R171 ;  /* 0x0000000109097824 */ /* 0x000fe200078e02ab */
[----:B------:R-:W-:Y:S01]  /*148e0*/  ISETP.GT.AND P2, PT, R3, 0x100, PT ;  /* 0x000001000300780c */ /* 0x000fe20003f44270 */
[----:B------:R-:W4:Y:S01]  /*148f0*/  LDL.LU R172, [R1+0x400] ;  /* 0x0004000001ac7983 */ /* 0x000f220000300800 */
[----:B------:R-:W-:Y:S02]  /*14900*/  FMUL R5, R5, R16 ;  /* 0x0000001005057220 */ /* 0x000fe40000400000 */
[----:B------:R-:W-:Y:S01]  /*14910*/  LEA.HI.X R159, R8, R7, R9, 0x1, P1 ;  /* 0x00000007089f7211 */ /* 0x000fe200008f0c09 */
[----:B------:R-:W-:Y:S01]  /*14920*/  @P6 IMAD.MOV.U32 R8, RZ, RZ, R12 ;  /* 0x000000ffff086224 */ /* 0x000fe200078e000c */
[----:B------:R-:W-:Y:S01]  /*14930*/  ISETP.GT.AND P1, PT, R0, RZ, P2 ;  /* 0x000000ff0000720c */ /* 0x000fe20001724270 */
[----:B------:R-:W-:-:S02]  /*14940*/  @P6 IMAD.MOV.U32 R9, RZ, RZ, R13 ;  /* 0x000000ffff096224 */ /* 0x000fc400078e000d */
[----:B---3--:R-:W-:-:S05]  /*14950*/  FFMA R5, R173, R2, R5 ;  /* 0x00000002ad057223 */ /* 0x008fca0000000005 */
[----:B------:R-:W-:-:S05]  /*14960*/  F2FP.F16.F32.PACK_AB R5, RZ, R5 ;  /* 0x00000005ff05723e */ /* 0x000fca00000000ff */
[----:B------:R3:W-:Y:S04]  /*14970*/  @P6 STG.E.U16 desc[UR36][R8.64+0x1f2], R5 ;  /* 0x0001f20508006986 */ /* 0x0007e8000c101524 */
[----:B------:R0:W2:Y:S01]  /*14980*/  @P1 LDG.E.LTC128B.U16 R17, desc[UR36][R158.64] ;  /* 0x000000249e111981 */ /* 0x0000a2000c1e1520 */
[----:B------:R-:W-:Y:S01]  /*14990*/  IMAD.U32 R165, RZ, RZ, UR8 ;  /* 0x00000008ffa57e24 */ /* 0x000fe2000f8e00ff */
[----:B------:R-:W-:Y:S03]  /*149a0*/  BSSY B1, `(.L_x_541) ;  /* 0x000001a000017945 */ /* 0x000fe60003800000 */
[----:B------:R-:W-:Y:S02]  /*149b0*/  IMAD.SHL.U32 R165, R165, 0x200, RZ ;  /* 0x00000200a5a57824 */ /* 0x000fe400078e00ff */
[----:B---3--:R-:W-:-:S04]  /*149c0*/  IMAD.WIDE.U32 R8, R163, R4, R10 ;  /* 0x00000004a3087225 */ /* 0x008fc800078e000a */
[----:B------:R-:W-:Y:S02]  /*149d0*/  IMAD.IADD R9, R171, 0x1, R9 ;  /* 0x00000001ab097824 */ /* 0x000fe400078e0209 */
[----:B0-----:R-:W-:-:S04]  /*149e0*/  IMAD.WIDE.U32 R158, R162, UR43, R8 ;  /* 0x0000002ba29e7c25 */ /* 0x001fc8000f8e0008 */
[----:B------:R-:W-:Y:S01]  /*149f0*/  IMAD.U32 R9, RZ, RZ, UR8 ;  /* 0x00000008ff097e24 */ /* 0x000fe2000f8e00ff */
[----:B------:R-:W-:Y:S01]  /*14a00*/  LEA R8, P6, R158, R6, 0x1 ;  /* 0x000000069e087211 */ /* 0x000fe200078c08ff */
[----:B--2---:R-:W-:-:S05]  /*14a10*/  HADD2.F32 R5, -RZ, R17.H0_H0 ;  /* 0x20000011ff057230 */ /* 0x004fca0000004100 */
[----:B------:R-:W-:-:S04]  /*14a20*/  FMUL R5, R5, R16 ;  /* 0x0000001005057220 */ /* 0x000fc80000400000 */
[----:B----4-:R-:W-:Y:S01]  /*14a30*/  FFMA R160, R172, R2, R5 ;  /* 0x00000002aca07223 */ /* 0x010fe20000000005 */
[----:B------:R-:W-:Y:S02]  /*14a40*/  IMAD.U32 R172, RZ, RZ, UR9 ;  /* 0x00000009ffac7e24 */ /* 0x000fe4000f8e00ff */
[----:B------:R-:W-:Y:S02]  /*14a50*/  IMAD.IADD R5, R168, 0x1, R159 ;  /* 0x00000001a8057824 */ /* 0x000fe400078e029f */
[----:B------:R-:W-:Y:S02]  /*14a60*/  F2FP.F16.F32.PACK_AB R160, RZ, R160 ;  /* 0x000000a0ffa0723e */ /* 0x000fe400000000ff */
[----:B------:R-:W-:Y:S02]  /*14a70*/  SHF.L.U64.HI R172, R9, 0x9, R172 ;  /* 0x0000000909ac7819 */ /* 0x000fe400000102ac */
[----:B------:R-:W-:Y:S01]  /*14a80*/  LEA.HI.X R9, R158, R7, R5, 0x1, P6 ;  /* 0x000000079e097211 */ /* 0x000fe200030f0c05 */
[----:B------:R-:W-:Y:S01]  /*14a90*/  IMAD.WIDE.U32 R4, R163, R4, R166 ;  /* 0x00000004a3047225 */ /* 0x000fe200078e00a6 */
[----:B------:R-:W-:-:S03]  /*14aa0*/  IADD3 R158, P6, R165, R14, RZ ;  /* 0x0000000ea59e7210 */ /* 0x000fc60007fde0ff */
[----:B------:R-:W-:Y:S02]  /*14ab0*/  IMAD.IADD R171, R171, 0x1, R5 ;  /* 0x00000001abab7824 */ /* 0x000fe400078e0205 */
[----:B------:R-:W-:Y:S01]  /*14ac0*/  IMAD.X R159, R172, 0x1, R15, P6 ;  /* 0x00000001ac9f7824 */ /* 0x000fe200030e060f */
[----:B------:R-:W-:-:S04]  /*14ad0*/  IADD3 R164, P6, R164, R4, RZ ;  /* 0x00000004a4a47210 */ /* 0x000fc80007fde0ff */
[----:B------:R0:W-:Y:S01]  /*14ae0*/  @P1 STG.E.U16 desc[UR36][R158.64], R160 ;  /* 0x000000a09e001986 */ /* 0x0001e2000c101524 */
[----:B------:R-:W-:Y:S01]  /*14af0*/  ISETP.GT.AND P1, PT, R0, 0x1, P2 ;  /* 0x000000010000780c */ /* 0x000fe20001724270 */
[----:B------:R-:W-:Y:S01]  /*14b00*/  IMAD.X R161, R171, 0x1, R161, P6 ;  /* 0x00000001aba17824 */ /* 0x000fe200030e06a1 */
[----:B------:R-:W-:-:S11]  /*14b10*/  IADD3 R4, P6, R10, R4, RZ ;  /* 0x000000040a047210 */ /* 0x000fd60007fde0ff */
[----:B0-----:R-:W-:Y:S05]  /*14b20*/  @!P1 BRA `(.L_x_542) ;  /* 0x0000000000049947 */ /* 0x001fea0003800000 */
[----:B------:R0:W5:Y:S02]  /*14b30*/  LDG.E.LTC128B.U16 R17, desc[UR36][R8.64+0x2] ;  /* 0x0000022408117981 */ /* 0x000164000c1e1520 */
.L_x_542:
[----:B------:R-:W-:Y:S05]  /*14b40*/  BSYNC B1 ;  /* 0x0000000000017941 */ /* 0x000fea0003800000 */
.L_x_541:
[----:B------:R-:W2:Y:S01]  /*14b50*/  LDL.LU R160, [R1+0x404] ;  /* 0x0004040001a07983 */ /* 0x000ea20000300800 */
[----:B-----5:R-:W-:Y:S01]  /*14b60*/  HADD2.F32 R10, -RZ, R17.H0_H0 ;  /* 0x20000011ff0a7230 */ /* 0x020fe20000004100 */
[----:B------:R-:W-:Y:S01]  /*14b70*/  BSSY B1, `(.L_x_543) ;  /* 0x0000018000017945 */ /* 0x000fe20003800000 */
[----:B------:R-:W-:-:S03]  /*14b80*/  IMAD.X R5, R11, 0x1, R171, P6 ;  /* 0x000000010b057824 */ /* 0x000fc600030e06ab */
[----:B------:R-:W-:Y:S01]  /*14b90*/  FMUL R10, R10, R16 ;  /* 0x000000100a0a7220 */ /* 0x000fe20000400000 */
[----:B------:R-:W-:-:S04]  /*14ba0*/  IMAD.WIDE.U32 R162, R162, UR43, R4 ;  /* 0x0000002ba2a27c25 */ /* 0x000fc8000f8e0004 */
[----:B------:R-:W-:Y:S02]  /*14bb0*/  IMAD.IADD R168, R168, 0x1, R163 ;  /* 0x00000001a8a87824 */ /* 0x000fe400078e02a3 */
[----:B------:R-:W-:Y:S02]  /*14bc0*/  @P1 IMAD.MOV.U32 R5, RZ, RZ, R159 ;  /* 0x000000ffff051224 */ /* 0x000fe400078e009f */
[----:B--2---:R-:W-:Y:S01]  /*14bd0*/  FFMA R10, R160, R2, R10 ;  /* 0x00000002a00a7223 */ /* 0x004fe2000000000a */
[----:B------:R-:W-:-:S04]  /*14be0*/  LEA R160, P6, R164, R6, 0x1 ;  /* 0x00000006a4a07211 */ /* 0x000fc800078c08ff */
[----:B------:R-:W-:Y:S02]  /*14bf0*/  F2FP.F16.F32.PACK_AB R4, RZ, R10 ;  /* 0x0000000aff04723e */ /* 0x000fe400000000ff */
[----:B------:R-:W-:Y:S02]  /*14c00*/  LEA.HI.X R161, R164, R7, R161, 0x1, P6 ;  /* 0x00000007a4a17211 */ /* 0x000fe400030f0ca1 */
[----:B------:R-:W-:Y:S01]  /*14c10*/  PRMT R10, R4, 0x7610, R10 ;  /* 0x00007610040a7816 */ /* 0x000fe2000000000a */
[----:B------:R-:W-:Y:S01]  /*14c20*/  @P1 IMAD.MOV.U32 R4, RZ, RZ, R158 ;  /* 0x000000ffff041224 */ /* 0x000fe200078e009e */
[----:B------:R-:W-:-:S04]  /*14c30*/  LEA R6, P6, R162, R6, 0x1 ;  /* 0x00000006a2067211 */ /* 0x000fc800078c08ff */
[----:B------:R-:W-:Y:S01]  /*14c40*/  LEA.HI.X R7, R162, R7, R168, 0x1, P6 ;  /* 0x00000007a2077211 */ /* 0x000fe200030f0ca8 */
[----:B------:R2:W-:Y:S02]  /*14c50*/  @P1 STG.E.U16 desc[UR36][R4.64+0x2], R10 ;  /* 0x0000020a04001986 */ /* 0x0005e4000c101524 */
[----:B--2---:R-:W-:-:S04]  /*14c60*/  IADD3 R4, P1, P6, R169, R14, R165 ;  /* 0x0000000ea9047210 */ /* 0x004fc80007e3e0a5 */
[----:B------:R-:W-:Y:S02]  /*14c70*/  IADD3.X R5, R170, R15, R172, P1, P6 ;  /* 0x0000000faa057210 */ /* 0x000fe40000fec4ac */
[----:B------:R-:W-:Y:S02]  /*14c80*/  IADD3 R10, P6, R158, R169, RZ ;  /* 0x000000a99e0a7210 */ /* 0x000fe40007fde0ff */
[----:B------:R-:W-:Y:S02]  /*14c90*/  ISETP.GT.AND P1, PT, R3, 0x108, PT ;  /* 0x000001080300780c */ /* 0x000fe40003f24270 */
[----:B------:R-:W-:Y:S01]  /*14ca0*/  PRMT R3, R17, 0x7610, R3 ;  /* 0x0000761011037816 */ /* 0x000fe20000000003 */
[----:B------:R-:W-:Y:S01]  /*14cb0*/  IMAD.X R11, R159, 0x1, R170, P6 ;  /* 0x000000019f0b7824 */ /* 0x000fe200030e06aa */
[----:B------:R-:W-:-:S13]  /*14cc0*/  ISETP.GT.AND P6, PT, R0, RZ, P1 ;  /* 0x000000ff0000720c */ /* 0x000fda0000fc4270 */
[----:B------:R-:W-:Y:S05]  /*14cd0*/  @!P6 BRA `(.L_x_544) ;  /* 0x000000000004e947 */ /* 0x000fea0003800000 */
[----:B------:R2:W5:Y:S02]  /*14ce0*/  LDG.E.LTC128B.U16 R3, desc[UR36][R160.64] ;  /* 0x00000024a0037981 */ /* 0x000564000c1e1520 */
.L_x_544:
[----:B------:R-:W-:Y:S05]  /*14cf0*/  BSYNC B1 ;  /* 0x0000000000017941 */ /* 0x000fea0003800000 */
.L_x_543:
[----:B--2---:R-:W2:Y:S01]  /*14d00*/  LDL.LU R160, [R1+0x408] ;  /* 0x0004080001a07983 */ /* 0x004ea20000300800 */
[----:B-----5:R-:W-:Y:S01]  /*14d10*/  HADD2.F32 R17, -RZ, R3.H0_H0 ;  /* 0x20000003ff117230 */ /* 0x020fe20000004100 */
[----:B------:R-:W-:Y:S04]  /*14d20*/  BSSY B1, `(.L_x_545) ;  /* 0x0000008000017945 */ /* 0x000fe80003800000 */
[----:B------:R-:W-:-:S04]  /*14d30*/  FMUL R17, R17, R16 ;  /* 0x0000001011117220 */ /* 0x000fc80000400000 */
[----:B--2---:R-:W-:-:S05]  /*14d40*/  FFMA R17, R160, R2, R17 ;  /* 0x00000002a0117223 */ /* 0x004fca0000000011 */
[----:B------:R-:W-:-:S05]  /*14d50*/  F2FP.F16.F32.PACK_AB R17, RZ, R17 ;  /* 0x00000011ff11723e */ /* 0x000fca00000000ff */
[----:B------:R2:W-:Y:S01]  /*14d60*/  @P6 STG.E.U16 desc[UR36][R10.64], R17 ;  /* 0x000000110a006986 */ /* 0x0005e2000c101524 */
[----:B------:R-:W-:-:S13]  /*14d70*/  ISETP.GT.AND P6, PT, R0, 0x1, P1 ;  /* 0x000000010000780c */ /* 0x000fda0000fc4270 */
[----:B--2---:R-:W-:Y:S05]  /*14d80*/  @!P6 BRA `(.L_x_546) ;  /* 0x000000000004e947 */ /* 0x004fea0003800000 */
[----:B------:R2:W5:Y:S02]  /*14d90*/  LDG.E.LTC128B.U16 R3, desc[UR36][R6.64+0x2] ;  /* 0x0000022406037981 */ /* 0x000564000c1e1520 */
.L_x_546:
[----:B------:R-:W-:Y:S05]  /*14da0*/  BSYNC B1 ;  /* 0x0000000000017941 */ /* 0x000fea0003800000 */
.L_x_545:
[----:B------:R-:W3:Y:S01]  /*14db0*/  LDL.LU R160, [R1+0x40c] ;  /* 0x00040c0001a07983 */ /* 0x000ee20000300800 */
[----:B-----5:R-:W-:Y:S01]  /*14dc0*/  HADD2.F32 R17, -RZ, R3.H0_H0 ;  /* 0x20000003ff117230 */ /* 0x020fe20000004100 */
[----:B------:R-:W-:Y:S04]  /*14dd0*/  BSSY B1, `(.L_x_547) ;  /* 0x0000008000017945 */ /* 0x000fe80003800000 */
[----:B------:R-:W-:-:S04]  /*14de0*/  FMUL R17, R17, R16 ;  /* 0x0000001011117220 */ /* 0x000fc80000400000 */
[----:B---3--:R-:W-:-:S05]  /*14df0*/  FFMA R17, R160, R2, R17 ;  /* 0x00000002a0117223 */ /* 0x008fca0000000011 */
[----:B------:R-:W-:-:S05]  /*14e00*/  F2FP.F16.F32.PACK_AB R17, RZ, R17 ;  /* 0x00000011ff11723e */ /* 0x000fca00000000ff */
[----:B------:R3:W-:Y:S01]  /*14e10*/  @P6 STG.E.U16 desc[UR36][R10.64+0x2], R17 ;  /* 0x000002110a006986 */ /* 0x0007e2000c101524 */
[----:B------:R-:W-:-:S13]  /*14e20*/  ISETP.GT.AND P6, PT, R0, 0x8, P2 ;  /* 0x000000080000780c */ /* 0x000fda00017c4270 */
[----:B---3--:R-:W-:Y:S05]  /*14e30*/  @!P6 BRA `(.L_x_548) ;  /* 0x000000000004e947 */ /* 0x008fea0003800000 */
[----:B------:R3:W5:Y:S02]  /*14e40*/  LDG.E.LTC128B.U16 R3, desc[UR36][R8.64+0x10] ;  /* 0x0000102408037981 */ /* 0x000764000c1e1520 */
.L_x_548:
[----:B------:R-:W-:Y:S05]  /*14e50*/  BSYNC B1 ;  /* 0x0000000000017941 */ /* 0x000fea0003800000 */
.L_x_547:
[----:B------:R-:W4:Y:S01]  /*14e60*/  LDL.LU R11, [R1+0x410] ;  /* 0x00041000010b7983 */ /* 0x000f220000300800 */
[----:B-----5:R-:W-:Y:S01]  /*14e70*/  HADD2.F32 R10, -RZ, R3.H0_H0 ;  /* 0x20000003ff0a7230 */ /* 0x020fe20000004100 */
[----:B------:R-:W-:Y:S04]  /*14e80*/  BSSY B1, `(.L_x_549) ;  /* 0x000000b000017945 */ /* 0x000fe80003800000 */
[----:B------:R-:W-:-:S04]  /*14e90*/  FMUL R10, R10, R16 ;  /* 0x000000100a0a7220 */ /* 0x000fc80000400000 */
[----:B----4-:R-:W-:Y:S01]  /*14ea0*/  FFMA R10, R11, R2, R10 ;  /* 0x000000020b0a7223 */ /* 0x010fe2000000000a */
[----:B------:R-:W-:-:S04]  /*14eb0*/  IMAD.MOV.U32 R11, RZ, RZ, R159 ;  /* 0x000000ffff0b7224 */ /* 0x000fc800078e009f */
[----:B------:R-:W-:-:S04]  /*14ec0*/  F2FP.F16.F32.PACK_AB R10, RZ, R10 ;  /* 0x0000000aff0a723e */ /* 0x000fc800000000ff */
[----:B------:R-:W-:Y:S01]  /*14ed0*/  PRMT R17, R10, 0x7610, R17 ;  /* 0x000076100a117816 */ /* 0x000fe20000000011 */
[----:B------:R-:W-:-:S05]  /*14ee0*/  IMAD.MOV.U32 R10, RZ, RZ, R158 ;  /* 0x000000ffff0a7224 */ /* 0x000fca00078e009e */
[----:B------:R4:W-:Y:S01]  /*14ef0*/  @P6 STG.E.U16 desc[UR36][R10.64+0x10], R17 ;  /* 0x000010110a006986 */ /* 0x0009e2000c101524 */
[----:B------:R-:W-:-:S13]  /*14f00*/  ISETP.GT.AND P6, PT, R0, 0x9, P2 ;  /* 0x000000090000780c */ /* 0x000fda00017c4270 */
[----:B----4-:R-:W-:Y:S05]  /*14f10*/  @!P6 BRA `(.L_x_550) ;  /* 0x000000000004e947 */ /* 0x010fea0003800000 */
[----:B------:R4:W5:Y:S02]  /*14f20*/  LDG.E.LTC128B.U16 R3, desc[UR36][R8.64+0x12] ;  /* 0x0000122408037981 */ /* 0x000964000c1e1520 */
.L_x_550:
[----:B------:R-:W-:Y:S05]  /*14f30*/  BSYNC B1 ;  /* 0x0000000000017941 */ /* 0x000fea0003800000 */
.L_x_549:
[----:B------:R-:W2:Y:S01]  /*14f40*/  LDL.LU R160, [R1+0x414] ;  /* 0x0004140001a07983 */ /* 0x000ea20000300800 */
[----:B-----5:R-:W-:Y:S01]  /*14f50*/  HADD2.F32 R17, -RZ, R3.H0_H0 ;  /* 0x20000003ff117230 */ /* 0x020fe20000004100 */
[----:B------:R-:W-:Y:S04]  /*14f60*/  BSSY B1, `(.L_x_551) ;  /* 0x000000a000017945 */ /* 0x000fe80003800000 */
[----:B------:R-:W-:-:S04]  /*14f70*/  FMUL R17, R17, R16 ;  /* 0x0000001011117220 */ /* 0x000fc80000400000 */
[----:B--2---:R-:W-:-:S05]  /*14f80*/  FFMA R17, R160, R2, R17 ;  /* 0x00000002a0117223 */ /* 0x004fca0000000011 */
[----:B------:R-:W-:-:S05]  /*14f90*/  F2FP.F16.F32.PACK_AB R17, RZ, R17 ;  /* 0x00000011ff11723e */ /* 0x000fca00000000ff */
[----:B------:R2:W-:Y:S01]  /*14fa0*/  @P6 STG.E.U16 desc[UR36][R10.64+0x12], R17 ;  /* 0x000012110a006986 */ /* 0x0005e2000c101524 */
[----:B------:R-:W-:-:S05]  /*14fb0*/  IADD3 R158, P6, R169, R158, RZ ;  /* 0x0000009ea99e7210 */ /* 0x000fca0007fde0ff */
[----:B------:R-:W-:Y:S01]  /*14fc0*/  IMAD.X R159, R170, 0x1, R159, P6 ;  /* 0x00000001aa9f7824 */ /* 0x000fe200030e069f */
[----:B------:R-:W-:-:S13]  /*14fd0*/  ISETP.GT.AND P6, PT, R0, 0x8, P1 ;  /* 0x000000080000780c */ /* 0x000fda0000fc4270 */
[----:B--2---:R-:W-:Y:S05]  /*14fe0*/  @!P6 BRA `(.L_x_552) ;  /* 0x000000000004e947 */ /* 0x004fea0003800000 */
[----:B------:R2:W5:Y:S02]  /*14ff0*/  LDG.E.LTC128B.U16 R3, desc[UR36][R6.64+0x10] ;  /* 0x0000102406037981 */ /* 0x000564000c1e1520 */
.L_x_552:
[----:B------:R-:W-:Y:S05]  /*15000*/  BSYNC B1 ;  /* 0x0000000000017941 */ /* 0x000fea0003800000 */
.L_x_551:
        /* <DEDUP_REMOVED lines=10> */
.L_x_554:
[----:B------:R-:W-:Y:S05]  /*150b0*/  BSYNC B1 ;  /* 0x0000000000017941 */ /* 0x000fea0003800000 */
.L_x_553:
[----:B------:R-:W2:Y:S01]  /*150c0*/  LDL.LU R158, [R1+0x41c] ;  /* 0x00041c00019e7983 */ /* 0x000ea20000300800 */
        /* <DEDUP_REMOVED lines=9> */
.L_x_556:
[----:B------:R-:W-:Y:S05]  /*15160*/  BSYNC B1 ;  /* 0x0000000000017941 */ /* 0x000fea0003800000 */
.L_x_555:
        /* <DEDUP_REMOVED lines=10> */
.L_x_558:
[----:B------:R-:W-:Y:S05]  /*15210*/  BSYNC B1 ;  /* 0x0000000000017941 */ /* 0x000fea0003800000 */
.L_x_557:
        /* <DEDUP_REMOVED lines=10> */
.L_x_560:
[----:B------:R-:W-:Y:S05]  /*152c0*/  BSYNC B1 ;  /* 0x0000000000017941 */ /* 0x000fea0003800000 */
.L_x_559:
        /* <DEDUP_REMOVED lines=10> */
.L_x_562:
[----:B------:R-:W-:Y:S05]  /*15370*/  BSYNC B1 ;  /* 0x0000000000017941 */ /* 0x000fea0003800000 */
.L_x_561:
        /* <DEDUP_REMOVED lines=10> */
.L_x_564:
[----:B------:R-:W-:Y:S05]  /*15420*/  BSYNC B1 ;  /* 0x0000000000017941 */ /* 0x000fea0003800000 */
.L_x_563:
        /* <DEDUP_REMOVED lines=10> */
.L_x_566:
[----:B------:R-:W-:Y:S05]  /*154d0*/  BSYNC B1 ;  /* 0x0000000000017941 */ /* 0x000fea0003800000 */
.L_x_565:
        /* <DEDUP_REMOVED lines=10> */
.L_x_568:
[----:B------:R-:W-:Y:S05]  /*15580*/  BSYNC B1 ;  /* 0x0000000000017941 */ /* 0x000fea0003800000 */
.L_x_567:
        /* <DEDUP_REMOVED lines=10> */
.L_x_570:
[----:B------:R-:W-:Y:S05]  /*15630*/  BSYNC B1 ;  /* 0x0000000000017941 */ /* 0x000fea0003800000 */
.L_x_569:
        /* <DEDUP_REMOVED lines=10> */
.L_x_572:
[----:B------:R-:W-:Y:S05]  /*156e0*/  BSYNC B1 ;  /* 0x0000000000017941 */ /* 0x000fea0003800000 */
.L_x_571:
        /* <DEDUP_REMOVED lines=10> */
.L_x_574:
[----:B------:R-:W-:Y:S05]  /*15790*/  BSYNC B1 ;  /* 0x0000000000017941 */ /* 0x000fea0003800000 */
.L_x_573:
        /* <DEDUP_REMOVED lines=10> */
.L_x_576:
[----:B------:R-:W-:Y:S05]  /*15840*/  BSYNC B1 ;  /* 0x0000000000017941 */ /* 0x000fea0003800000 */
.L_x_575:
        /* <DEDUP_REMOVED lines=10> */
.L_x_578:
[----:B------:R-:W-:Y:S05]  /*158f0*/  BSYNC B1 ;  /* 0x0000000000017941 */ /* 0x000fea0003800000 */
.L_x_577:
        /* <DEDUP_REMOVED lines=10> */
.L_x_580:
[----:B------:R-:W-:Y:S05]  /*159a0*/  BSYNC B1 ;  /* 0x0000000000017941 */ /* 0x000fea0003800000 */
.L_x_579:
        /* <DEDUP_REMOVED lines=10> */
.L_x_582:
[----:B------:R-:W-:Y:S05]  /*15a50*/  BSYNC B1 ;  /* 0x0000000000017941 */ /* 0x000fea0003800000 */
.L_x_581:
        /* <DEDUP_REMOVED lines=10> */
.L_x_584:
[----:B------:R-:W-:Y:S05]  /*15b00*/  BSYNC B1 ;  /* 0x0000000000017941 */ /* 0x000fea0003800000 */
.L_x_583:
        /* <DEDUP_REMOVED lines=10> */
.L_x_586:
[----:B------:R-:W-:Y:S05]  /*15bb0*/  BSYNC B1 ;  /* 0x0000000000017941 */ /* 0x000fea0003800000 */
.L_x_585:
        /* <DEDUP_REMOVED lines=10> */
.L_x_588:
[----:B------:R-:W-:Y:S05]  /*15c60*/  BSYNC B1 ;  /* 0x0000000000017941 */ /* 0x000fea0003800000 */
.L_x_587:
        /* <DEDUP_REMOVED lines=10> */
.L_x_590:
[----:B------:R-:W-:Y:S05]  /*15d10*/  BSYNC B1 ;  /* 0x0000000000017941 */ /* 0x000fea0003800000 */
.L_x_589:
        /* <DEDUP_REMOVED lines=10> */
.L_x_592:
[----:B------:R-:W-:Y:S05]  /*15dc0*/  BSYNC B1 ;  /* 0x0000000000017941 */ /* 0x000fea0003800000 */
.L_x_591:
        /* <DEDUP_REMOVED lines=10> */
.L_x_594:
[----:B------:R-:W-:Y:S05]  /*15e70*/  BSYNC B1 ;  /* 0x0000000000017941 */ /* 0x000fea0003800000 */
.L_x_593:
        /* <DEDUP_REMOVED lines=10> */
.L_x_596:
[----:B------:R-:W-:Y:S05]  /*15f20*/  BSYNC B1 ;  /* 0x0000000000017941 */ /* 0x000fea0003800000 */
.L_x_595:
        /* <DEDUP_REMOVED lines=10> */
.L_x_598:
[----:B------:R-:W-:Y:S05]  /*15fd0*/  BSYNC B1 ;  /* 0x0000000000017941 */ /* 0x000fea0003800000 */
.L_x_597:
        /* <DEDUP_REMOVED lines=10> */
.L_x_600:
[----:B------:R-:W-:Y:S05]  /*16080*/  BSYNC B1 ;  /* 0x0000000000017941 */ /* 0x000fea0003800000 */
.L_x_599:
        /* <DEDUP_REMOVED lines=10> */
.L_x_602:
[----:B------:R-:W-:Y:S05]  /*16130*/  BSYNC B1 ;  /* 0x0000000000017941 */ /* 0x000fea0003800000 */
.L_x_601:
        /* <DEDUP_REMOVED lines=10> */
.L_x_604:
[----:B------:R-:W-:Y:S05]  /*161e0*/  BSYNC B1 ;  /* 0x0000000000017941 */ /* 0x000fea0003800000 */
.L_x_603:
        /* <DEDUP_REMOVED lines=10> */
.L_x_606:
[----:B------:R-:W-:Y:S05]  /*16290*/  BSYNC B1 ;  /* 0x0000000000017941 */ /* 0x000fea0003800000 */
.L_x_605:
        /* <DEDUP_REMOVED lines=10> */
.L_x_608:
[----:B------:R-:W-:Y:S05]  /*16340*/  BSYNC B1 ;  /* 0x0000000000017941 */ /* 0x000fea0003800000 */
.L_x_607:
        /* <DEDUP_REMOVED lines=10> */
.L_x_610:
[----:B------:R-:W-:Y:S05]  /*163f0*/  BSYNC B1 ;  /* 0x0000000000017941 */ /* 0x000fea0003800000 */
.L_x_609:
        /* <DEDUP_REMOVED lines=10> */
.L_x_612:
[----:B------:R-:W-:Y:S05]  /*164a0*/  BSYNC B1 ;  /* 0x0000000000017941 */ /* 0x000fea0003800000 */
.L_x_611:
        /* <DEDUP_REMOVED lines=10> */
.L_x_614:
[----:B------:R-:W-:Y:S05]  /*16550*/  BSYNC B1 ;  /* 0x0000000000017941 */ /* 0x000fea0003800000 */
.L_x_613:
        /* <DEDUP_REMOVED lines=10> */
.L_x_616:
[----:B------:R-:W-:Y:S05]  /*16600*/  BSYNC B1 ;  /* 0x0000000000017941 */ /* 0x000fea0003800000 */
.L_x_615:
        /* <DEDUP_REMOVED lines=10> */
.L_x_618:
[----:B------:R-:W-:Y:S05]  /*166b0*/  BSYNC B1 ;  /* 0x0000000000017941 */ /* 0x000fea0003800000 */
.L_x_617:
        /* <DEDUP_REMOVED lines=10> */
.L_x_620:
[----:B------:R-:W-:Y:S05]  /*16760*/  BSYNC B1 ;  /* 0x0000000000017941 */ /* 0x000fea0003800000 */
.L_x_619:
        /* <DEDUP_REMOVED lines=10> */
.L_x_622:
[----:B------:R-:W-:Y:S05]  /*16810*/  BSYNC B1 ;  /* 0x0000000000017941 */ /* 0x000fea0003800000 */
.L_x_621:
        /* <DEDUP_REMOVED lines=10> */
.L_x_624:
[----:B------:R-:W-:Y:S05]  /*168c0*/  BSYNC B1 ;  /* 0x0000000000017941 */ /* 0x000fea0003800000 */
.L_x_623:
        /* <DEDUP_REMOVED lines=10> */
.L_x_626:
[----:B------:R-:W-:Y:S05]  /*16970*/  BSYNC B1 ;  /* 0x0000000000017941 */ /* 0x000fea0003800000 */
.L_x_625:
        /* <DEDUP_REMOVED lines=10> */
.L_x_628:
[----:B------:R-:W-:Y:S05]  /*16a20*/  BSYNC B1 ;  /* 0x0000000000017941 */ /* 0x000fea0003800000 */
.L_x_627:
        /* <DEDUP_REMOVED lines=10> */
.L_x_630:
[----:B------:R-:W-:Y:S05]  /*16ad0*/  BSYNC B1 ;  /* 0x0000000000017941 */ /* 0x000fea0003800000 */
.L_x_629:
        /* <DEDUP_REMOVED lines=10> */
.L_x_632:
[----:B------:R-:W-:Y:S05]  /*16b80*/  BSYNC B1 ;  /* 0x0000000000017941 */ /* 0x000fea0003800000 */
.L_x_631:
        /* <DEDUP_REMOVED lines=10> */
.L_x_634:
[----:B------:R-:W-:Y:S05]  /*16c30*/  BSYNC B1 ;  /* 0x0000000000017941 */ /* 0x000fea0003800000 */
.L_x_633:
        /* <DEDUP_REMOVED lines=10> */
.L_x_636:
[----:B------:R-:W-:Y:S05]  /*16ce0*/  BSYNC B1 ;  /* 0x0000000000017941 */ /* 0x000fea0003800000 */
.L_x_635:
        /* <DEDUP_REMOVED lines=10> */
.L_x_638:
[----:B------:R-:W-:Y:S05]  /*16d90*/  BSYNC B1 ;  /* 0x0000000000017941 */ /* 0x000fea0003800000 */
.L_x_637:
        /* <DEDUP_REMOVED lines=10> */
.L_x_640:
[----:B------:R-:W-:Y:S05]  /*16e40*/  BSYNC B1 ;  /* 0x0000000000017941 */ /* 0x000fea0003800000 */
.L_x_639:
        /* <DEDUP_REMOVED lines=10> */
.L_x_642:
[----:B------:R-:W-:Y:S05]  /*16ef0*/  BSYNC B1 ;  /* 0x0000000000017941 */ /* 0x000fea0003800000 */
.L_x_641:
        /* <DEDUP_REMOVED lines=10> */
.L_x_644:
[----:B------:R-:W-:Y:S05]  /*16fa0*/  BSYNC B1 ;  /* 0x0000000000017941 */ /* 0x000fea0003800000 */
.L_x_643:
        /* <DEDUP_REMOVED lines=10> */
.L_x_646:
[----:B------:R-:W-:Y:S05]  /*17050*/  BSYNC B1 ;  /* 0x0000000000017941 */ /* 0x000fea0003800000 */
.L_x_645:
        /* <DEDUP_REMOVED lines=10> */
.L_x_648:
[----:B------:R-:W-:Y:S05]  /*17100*/  BSYNC B1 ;  /* 0x0000000000017941 */ /* 0x000fea0003800000 */
.L_x_647:
        /* <DEDUP_REMOVED lines=10> */
.L_x_650:
[----:B------:R-:W-:Y:S05]  /*171b0*/  BSYNC B1 ;  /* 0x0000000000017941 */ /* 0x000fea0003800000 */
.L_x_649:
        /* <DEDUP_REMOVED lines=10> */
.L_x_652:
[----:B------:R-:W-:Y:S05]  /*17260*/  BSYNC B1 ;  /* 0x0000000000017941 */ /* 0x000fea0003800000 */
.L_x_651:
        /* <DEDUP_REMOVED lines=10> */
.L_x_654:
[----:B------:R-:W-:Y:S05]  /*17310*/  BSYNC B1 ;  /* 0x0000000000017941 */ /* 0x000fea0003800000 */
.L_x_653:
        /* <DEDUP_REMOVED lines=10> */
.L_x_656:
[----:B------:R-:W-:Y:S05]  /*173c0*/  BSYNC B1 ;  /* 0x0000000000017941 */ /* 0x000fea0003800000 */
.L_x_655:
        /* <DEDUP_REMOVED lines=10> */
.L_x_658:
[----:B------:R-:W-:Y:S05]  /*17470*/  BSYNC B1 ;  /* 0x0000000000017941 */ /* 0x000fea0003800000 */
.L_x_657:
        /* <DEDUP_REMOVED lines=10> */
.L_x_660:
[----:B------:R-:W-:Y:S05]  /*17520*/  BSYNC B1 ;  /* 0x0000000000017941 */ /* 0x000fea0003800000 */
.L_x_659:
        /* <DEDUP_REMOVED lines=10> */
.L_x_662:
[----:B------:R-:W-:Y:S05]  /*175d0*/  BSYNC B1 ;  /* 0x0000000000017941 */ /* 0x000fea0003800000 */
.L_x_661:
        /* <DEDUP_REMOVED lines=10> */
.L_x_664:
[----:B------:R-:W-:Y:S05]  /*17680*/  BSYNC B1 ;  /* 0x0000000000017941 */ /* 0x000fea0003800000 */
.L_x_663:
        /* <DEDUP_REMOVED lines=10> */
.L_x_666:
[----:B------:R-:W-:Y:S05]  /*17730*/  BSYNC B1 ;  /* 0x0000000000017941 */ /* 0x000fea0003800000 */
.L_x_665:
        /* <DEDUP_REMOVED lines=10> */
.L_x_668:
[----:B------:R-:W-:Y:S05]  /*177e0*/  BSYNC B1 ;  /* 0x0000000000017941 */ /* 0x000fea0003800000 */
.L_x_667:
        /* <DEDUP_REMOVED lines=10> */
.L_x_670:
[----:B------:R-:W-:Y:S05]  /*17890*/  BSYNC B1 ;  /* 0x0000000000017941 */ /* 0x000fea0003800000 */
.L_x_669:
        /* <DEDUP_REMOVED lines=10> */
.L_x_672:
[----:B------:R-:W-:Y:S05]  /*17940*/  BSYNC B1 ;  /* 0x0000000000017941 */ /* 0x000fea0003800000 */
.L_x_671:
        /* <DEDUP_REMOVED lines=10> */
.L_x_674:
[----:B------:R-:W-:Y:S05]  /*179f0*/  BSYNC B1 ;  /* 0x0000000000017941 */ /* 0x000fea0003800000 */
.L_x_673:
        /* <DEDUP_REMOVED lines=10> */
.L_x_676:
[----:B------:R-:W-:Y:S05]  /*17aa0*/  BSYNC B1 ;  /* 0x0000000000017941 */ /* 0x000fea0003800000 */
.L_x_675:
        /* <DEDUP_REMOVED lines=10> */
.L_x_678:
[----:B------:R-:W-:Y:S05]  /*17b50*/  BSYNC B1 ;  /* 0x0000000000017941 */ /* 0x000fea0003800000 */
.L_x_677:
        /* <DEDUP_REMOVED lines=10> */
.L_x_680:
[----:B------:R-:W-:Y:S05]  /*17c00*/  BSYNC B1 ;  /* 0x0000000000017941 */ /* 0x000fea0003800000 */
.L_x_679:
        /* <DEDUP_REMOVED lines=10> */
.L_x_682:
[----:B------:R-:W-:Y:S05]  /*17cb0*/  BSYNC B1 ;  /* 0x0000000000017941 */ /* 0x000fea0003800000 */
.L_x_681:
        /* <DEDUP_REMOVED lines=10> */
.L_x_684:
[----:B------:R-:W-:Y:S05]  /*17d60*/  BSYNC B1 ;  /* 0x0000000000017941 */ /* 0x000fea0003800000 */
.L_x_683:
        /* <DEDUP_REMOVED lines=10> */
.L_x_686:
[----:B------:R-:W-:Y:S05]  /*17e10*/  BSYNC B1 ;  /* 0x0000000000017941 */ /* 0x000fea0003800000 */
.L_x_685:
        /* <DEDUP_REMOVED lines=10> */
.L_x_688:
[----:B------:R-:W-:Y:S05]  /*17ec0*/  BSYNC B1 ;  /* 0x0000000000017941 */ /* 0x000fea0003800000 */
.L_x_687:
        /* <DEDUP_REMOVED lines=10> */
.L_x_690:
[----:B------:R-:W-:Y:S05]  /*17f70*/  BSYNC B1 ;  /* 0x0000000000017941 */ /* 0x000fea0003800000 */
.L_x_689:
        /* <DEDUP_REMOVED lines=10> */
.L_x_692:
[----:B------:R-:W-:Y:S05]  /*18020*/  BSYNC B1 ;  /* 0x0000000000017941 */ /* 0x000fea0003800000 */
.L_x_691:
        /* <DEDUP_REMOVED lines=10> */
.L_x_694:
[----:B------:R-:W-:Y:S05]  /*180d0*/  BSYNC B1 ;  /* 0x0000000000017941 */ /* 0x000fea0003800000 */
.L_x_693:
        /* <DEDUP_REMOVED lines=10> */
.L_x_696:
[----:B------:R-:W-:Y:S05]  /*18180*/  BSYNC B1 ;  /* 0x0000000000017941 */ /* 0x000fea0003800000 */
.L_x_695:
        /* <DEDUP_REMOVED lines=10> */
.L_x_698:
[----:B------:R-:W-:Y:S05]  /*18230*/  BSYNC B1 ;  /* 0x0000000000017941 */ /* 0x000fea0003800000 */
.L_x_697:
        /* <DEDUP_REMOVED lines=10> */
.L_x_700:
[----:B------:R-:W-:Y:S05]  /*182e0*/  BSYNC B1 ;  /* 0x0000000000017941 */ /* 0x000fea0003800000 */
.L_x_699:
        /* <DEDUP_REMOVED lines=10> */
.L_x_702:
[----:B------:R-:W-:Y:S05]  /*18390*/  BSYNC B1 ;  /* 0x0000000000017941 */ /* 0x000fea0003800000 */
.L_x_701:
        /* <DEDUP_REMOVED lines=10> */
.L_x_704:
[----:B------:R-:W-:Y:S05]  /*18440*/  BSYNC B1 ;  /* 0x0000000000017941 */ /* 0x000fea0003800000 */
.L_x_703:
        /* <DEDUP_REMOVED lines=10> */
.L_x_706:
[----:B------:R-:W-:Y:S05]  /*184f0*/  BSYNC B1 ;  /* 0x0000000000017941 */ /* 0x000fea0003800000 */
.L_x_705:
        /* <DEDUP_REMOVED lines=10> */
.L_x_708:
[----:B------:R-:W-:Y:S05]  /*185a0*/  BSYNC B1 ;  /* 0x0000000000017941 */ /* 0x000fea0003800000 */
.L_x_707:
        /* <DEDUP_REMOVED lines=10> */
.L_x_710:
[----:B------:R-:W-:Y:S05]  /*18650*/  BSYNC B1 ;  /* 0x0000000000017941 */ /* 0x000fea0003800000 */
.L_x_709:
        /* <DEDUP_REMOVED lines=10> */
.L_x_712:
[----:B------:R-:W-:Y:S05]  /*18700*/  BSYNC B1 ;  /* 0x0000000000017941 */ /* 0x000fea0003800000 */
.L_x_711:
        /* <DEDUP_REMOVED lines=10> */
.L_x_714:
[----:B------:R-:W-:Y:S05]  /*187b0*/  BSYNC B1 ;  /* 0x0000000000017941 */ /* 0x000fea0003800000 */
.L_x_713:
        /* <DEDUP_REMOVED lines=10> */
.L_x_716:
[----:B------:R-:W-:Y:S05]  /*18860*/  BSYNC B1 ;  /* 0x0000000000017941 */ /* 0x000fea0003800000 */
.L_x_715:
        /* <DEDUP_REMOVED lines=10> */
.L_x_718:
[----:B------:R-:W-:Y:S05]  /*18910*/  BSYNC B1 ;  /* 0x0000000000017941 */ /* 0x000fea0003800000 */
.L_x_717:
        /* <DEDUP_REMOVED lines=10> */
.L_x_720:
[----:B------:R-:W-:Y:S05]  /*189c0*/  BSYNC B1 ;  /* 0x0000000000017941 */ /* 0x000fea0003800000 */
.L_x_719:
        /* <DEDUP_REMOVED lines=10> */
.L_x_722:
[----:B------:R-:W-:Y:S05]  /*18a70*/  BSYNC B1 ;  /* 0x0000000000017941 */ /* 0x000fea0003800000 */
.L_x_721:
        /* <DEDUP_REMOVED lines=10> */
.L_x_724:
[----:B------:R-:W-:Y:S05]  /*18b20*/  BSYNC B1 ;  /* 0x0000000000017941 */ /* 0x000fea0003800000 */
.L_x_723:
        /* <DEDUP_REMOVED lines=10> */
.L_x_726:
[----:B------:R-:W-:Y:S05]  /*18bd0*/  BSYNC B1 ;  /* 0x0000000000017941 */ /* 0x000fea0003800000 */
.L_x_725:
        /* <DEDUP_REMOVED lines=10> */
.L_x_728:
[----:B------:R-:W-:Y:S05]  /*18c80*/  BSYNC B1 ;  /* 0x0000000000017941 */ /* 0x000fea0003800000 */
.L_x_727:
        /* <DEDUP_REMOVED lines=10> */
.L_x_730:
[----:B------:R-:W-:Y:S05]  /*18d30*/  BSYNC B1 ;  /* 0x0000000000017941 */ /* 0x000fea0003800000 */
.L_x_729:
        /* <DEDUP_REMOVED lines=10> */
.L_x_732:
[----:B------:R-:W-:Y:S05]  /*18de0*/  BSYNC B1 ;  /* 0x0000000000017941 */ /* 0x000fea0003800000 */
.L_x_731:
        /* <DEDUP_REMOVED lines=10> */
.L_x_734:
[----:B------:R-:W-:Y:S05]  /*18e90*/  BSYNC B1 ;  /* 0x0000000000017941 */ /* 0x000fea0003800000 */
.L_x_733:
        /* <DEDUP_REMOVED lines=10> */
.L_x_736:
[----:B------:R-:W-:Y:S05]  /*18f40*/  BSYNC B1 ;  /* 0x0000000000017941 */ /* 0x000fea0003800000 */
.L_x_735:
        /* <DEDUP_REMOVED lines=10> */
.L_x_738:
[----:B------:R-:W-:Y:S05]  /*18ff0*/  BSYNC B1 ;  /* 0x0000000000017941 */ /* 0x000fea0003800000 */
.L_x_737:
        /* <DEDUP_REMOVED lines=10> */
.L_x_740:
[----:B------:R-:W-:Y:S05]  /*190a0*/  BSYNC B1 ;  /* 0x0000000000017941 */ /* 0x000fea0003800000 */
.L_x_739:
        /* <DEDUP_REMOVED lines=10> */
.L_x_742:
[----:B------:R-:W-:Y:S05]  /*19150*/  BSYNC B1 ;  /* 0x0000000000017941 */ /* 0x000fea0003800000 */
.L_x_741:
        /* <DEDUP_REMOVED lines=10> */
.L_x_744:
[----:B------:R-:W-:Y:S05]  /*19200*/  BSYNC B1 ;  /* 0x0000000000017941 */ /* 0x000fea0003800000 */
.L_x_743:
        /* <DEDUP_REMOVED lines=10> */
.L_x_746:
[----:B------:R-:W-:Y:S05]  /*192b0*/  BSYNC B1 ;  /* 0x0000000000017941 */ /* 0x000fea0003800000 */
.L_x_745:
        /* <DEDUP_REMOVED lines=10> */
.L_x_748:
[----:B------:R-:W-:Y:S05]  /*19360*/  BSYNC B1 ;  /* 0x0000000000017941 */ /* 0x000fea0003800000 */
.L_x_747:
        /* <DEDUP_REMOVED lines=10> */
.L_x_750:
[----:B------:R-:W-:Y:S05]  /*19410*/  BSYNC B1 ;  /* 0x0000000000017941 */ /* 0x000fea0003800000 */
.L_x_749:
        /* <DEDUP_REMOVED lines=10> */
.L_x_752:
[----:B------:R-:W-:Y:S05]  /*194c0*/  BSYNC B1 ;  /* 0x0000000000017941 */ /* 0x000fea0003800000 */
.L_x_751:
        /* <DEDUP_REMOVED lines=10> */
.L_x_754:
[----:B------:R-:W-:Y:S05]  /*19570*/  BSYNC B1 ;  /* 0x0000000000017941 */ /* 0x000fea0003800000 */
.L_x_753:
        /* <DEDUP_REMOVED lines=10> */
.L_x_756:
[----:B------:R-:W-:Y:S05]  /*19620*/  BSYNC B1 ;  /* 0x0000000000017941 */ /* 0x000fea0003800000 */
.L_x_755:
        /* <DEDUP_REMOVED lines=10> */
.L_x_758:
[----:B------:R-:W-:Y:S05]  /*196d0*/  BSYNC B1 ;  /* 0x0000000000017941 */ /* 0x000fea0003800000 */
.L_x_757:
        /* <DEDUP_REMOVED lines=10> */
.L_x_760:
[----:B------:R-:W-:Y:S05]  /*19780*/  BSYNC B1 ;  /* 0x0000000000017941 */ /* 0x000fea0003800000 */
.L_x_759:
        /* <DEDUP_REMOVED lines=10> */
.L_x_762:
[----:B------:R-:W-:Y:S05]  /*19830*/  BSYNC B1 ;  /* 0x0000000000017941 */ /* 0x000fea0003800000 */
.L_x_761:
        /* <DEDUP_REMOVED lines=10> */
.L_x_764:
[----:B------:R-:W-:Y:S05]  /*198e0*/  BSYNC B1 ;  /* 0x0000000000017941 */ /* 0x000fea0003800000 */
.L_x_763:
        /* <DEDUP_REMOVED lines=10> */
.L_x_766:
[----:B------:R-:W-:Y:S05]  /*19990*/  BSYNC B1 ;  /* 0x0000000000017941 */ /* 0x000fea0003800000 */
.L_x_765:
        /* <DEDUP_REMOVED lines=10> */
.L_x_768:
[----:B------:R-:W-:Y:S05]  /*19a40*/  BSYNC B1 ;  /* 0x0000000000017941 */ /* 0x000fea0003800000 */
.L_x_767:
        /* <DEDUP_REMOVED lines=10> */
.L_x_770:
[----:B------:R-:W-:Y:S05]  /*19af0*/  BSYNC B1 ;  /* 0x0000000000017941 */ /* 0x000fea0003800000 */
.L_x_769:
        /* <DEDUP_REMOVED lines=10> */
.L_x_772:
[----:B------:R-:W-:Y:S05]  /*19ba0*/  BSYNC B1 ;  /* 0x0000000000017941 */ /* 0x000fea0003800000 */
.L_x_771:
        /* <DEDUP_REMOVED lines=10> */
.L_x_774:
[----:B------:R-:W-:Y:S05]  /*19c50*/  BSYNC B1 ;  /* 0x0000000000017941 */ /* 0x000fea0003800000 */
.L_x_773:
        /* <DEDUP_REMOVED lines=10> */
.L_x_776:
[----:B------:R-:W-:Y:S05]  /*19d00*/  BSYNC B1 ;  /* 0x0000000000017941 */ /* 0x000fea0003800000 */
.L_x_775:
        /* <DEDUP_REMOVED lines=10> */
.L_x_778:
[----:B------:R-:W-:Y:S05]  /*19db0*/  BSYNC B1 ;  /* 0x0000000000017941 */ /* 0x000fea0003800000 */
.L_x_777:
        /* <DEDUP_REMOVED lines=10> */
.L_x_780:
[----:B------:R-:W-:Y:S05]  /*19e60*/  BSYNC B1 ;  /* 0x0000000000017941 */ /* 0x000fea0003800000 */
.L_x_779:
        /* <DEDUP_REMOVED lines=10> */
.L_x_782:
[----:B------:R-:W-:Y:S05]  /*19f10*/  BSYNC B1 ;  /* 0x0000000000017941 */ /* 0x000fea0003800000 */
.L_x_781:
        /* <DEDUP_REMOVED lines=10> */
.L_x_784:
[----:B------:R-:W-:Y:S05]  /*19fc0*/  BSYNC B1 ;  /* 0x0000000000017941 */ /* 0x000fea0003800000 */
.L_x_783:
        /* <DEDUP_REMOVED lines=10> */
.L_x_786:
[----:B------:R-:W-:Y:S05]  /*1a070*/  BSYNC B1 ;  /* 0x0000000000017941 */ /* 0x000fea0003800000 */
.L_x_785:
        /* <DEDUP_REMOVED lines=10> */
.L_x_788:
[----:B------:R-:W-:Y:S05]  /*1a120*/  BSYNC B1 ;  /* 0x0000000000017941 */ /* 0x000fea0003800000 */
.L_x_787:
        /* <DEDUP_REMOVED lines=10> */
.L_x_790:
[----:B------:R-:W-:Y:S05]  /*1a1d0*/  BSYNC B1 ;  /* 0x0000000000017941 */ /* 0x000fea0003800000 */
.L_x_789:
        /* <DEDUP_REMOVED lines=10> */
.L_x_792:
[----:B------:R-:W-:Y:S05]  /*1a280*/  BSYNC B1 ;  /* 0x0000000000017941 */ /* 0x000fea0003800000 */
.L_x_791:
        /* <DEDUP_REMOVED lines=10> */
.L_x_794:
[----:B------:R-:W-:Y:S05]  /*1a330*/  BSYNC B1 ;  /* 0x0000000000017941 */ /* 0x000fea0003800000 */
.L_x_793:
        /* <DEDUP_REMOVED lines=10> */
.L_x_796:
[----:B------:R-:W-:Y:S05]  /*1a3e0*/  BSYNC B1 ;  /* 0x0000000000017941 */ /* 0x000fea0003800000 */
.L_x_795:
        /* <DEDUP_REMOVED lines=10> */
.L_x_798:
[----:B------:R-:W-:Y:S05]  /*1a490*/  BSYNC B1 ;  /* 0x0000000000017941 */ /* 0x000fea0003800000 */
.L_x_797:
        /* <DEDUP_REMOVED lines=10> */
.L_x_800:
[----:B------:R-:W-:Y:S05]  /*1a540*/  BSYNC B1 ;  /* 0x0000000000017941 */ /* 0x000fea0003800000 */
.L_x_799:
        /* <DEDUP_REMOVED lines=10> */
.L_x_802:
[----:B------:R-:W-:Y:S05]  /*1a5f0*/  BSYNC B1 ;  /* 0x0000000000017941 */ /* 0x000fea0003800000 */
.L_x_801:
        /* <DEDUP_REMOVED lines=10> */
.L_x_804:
[----:B------:R-:W-:Y:S05]  /*1a6a0*/  BSYNC B1 ;  /* 0x0000000000017941 */ /* 0x000fea0003800000 */
.L_x_803:
        /* <DEDUP_REMOVED lines=10> */
.L_x_806:
[----:B------:R-:W-:Y:S05]  /*1a750*/  BSYNC B1 ;  /* 0x0000000000017941 */ /* 0x000fea0003800000 */
.L_x_805:
        /* <DEDUP_REMOVED lines=10> */
.L_x_808:
[----:B------:R-:W-:Y:S05]  /*1a800*/  BSYNC B1 ;  /* 0x0000000000017941 */ /* 0x000fea0003800000 */
.L_x_807:
        /* <DEDUP_REMOVED lines=10> */
.L_x_810:
[----:B------:R-:W-:Y:S05]  /*1a8b0*/  BSYNC B1 ;  /* 0x0000000000017941 */ /* 0x000fea0003800000 */
.L_x_809:
        /* <DEDUP_REMOVED lines=10> */
.L_x_812:
[----:B------:R-:W-:Y:S05]  /*1a960*/  BSYNC B1 ;  /* 0x0000000000017941 */ /* 0x000fea0003800000 */
.L_x_811:
        /* <DEDUP_REMOVED lines=10> */
.L_x_814:
[----:B------:R-:W-:Y:S05]  /*1aa10*/  BSYNC B1 ;  /* 0x0000000000017941 */ /* 0x000fea0003800000 */
.L_x_813:
        /* <DEDUP_REMOVED lines=10> */
.L_x_816:
[----:B------:R-:W-:Y:S05]  /*1aac0*/  BSYNC B1 ;  /* 0x0000000000017941 */ /* 0x000fea0003800000 */
.L_x_815:
        /* <DEDUP_REMOVED lines=10> */
.L_x_818:
[----:B------:R-:W-:Y:S05]  /*1ab70*/  BSYNC B1 ;  /* 0x0000000000017941 */ /* 0x000fea0003800000 */
.L_x_817:
        /* <DEDUP_REMOVED lines=10> */
.L_x_820:
[----:B------:R-:W-:Y:S05]  /*1ac20*/  BSYNC B1 ;  /* 0x0000000000017941 */ /* 0x000fea0003800000 */
.L_x_819:
        /* <DEDUP_REMOVED lines=10> */
.L_x_822:
[----:B------:R-:W-:Y:S05]  /*1acd0*/  BSYNC B1 ;  /* 0x0000000000017941 */ /* 0x000fea0003800000 */
.L_x_821:
        /* <DEDUP_REMOVED lines=10> */
.L_x_824:
[----:B------:R-:W-:Y:S05]  /*1ad80*/  BSYNC B1 ;  /* 0x0000000000017941 */ /* 0x000fea0003800000 */
.L_x_823:
        /* <DEDUP_REMOVED lines=10> */
.L_x_826:
[----:B------:R-:W-:Y:S05]  /*1ae30*/  BSYNC B1 ;  /* 0x0000000000017941 */ /* 0x000fea0003800000 */
.L_x_825:
        /* <DEDUP_REMOVED lines=10> */
.L_x_828:
[----:B------:R-:W-:Y:S05]  /*1aee0*/  BSYNC B1 ;  /* 0x0000000000017941 */ /* 0x000fea0003800000 */
.L_x_827:
        /* <DEDUP_REMOVED lines=10> */
.L_x_830:
[----:B------:R-:W-:Y:S05]  /*1af90*/  BSYNC B1 ;  /* 0x0000000000017941 */ /* 0x000fea0003800000 */
.L_x_829:
        /* <DEDUP_REMOVED lines=10> */
.L_x_832:
[----:B------:R-:W-:Y:S05]  /*1b040*/  BSYNC B1 ;  /* 0x0000000000017941 */ /* 0x000fea0003800000 */
.L_x_831:
        /* <DEDUP_REMOVED lines=10> */
.L_x_834:
[----:B------:R-:W-:Y:S05]  /*1b0f0*/  BSYNC B1 ;  /* 0x0000000000017941 */ /* 0x000fea0003800000 */
.L_x_833:
        /* <DEDUP_REMOVED lines=10> */
.L_x_836:
[----:B------:R-:W-:Y:S05]  /*1b1a0*/  BSYNC B1 ;  /* 0x0000000000017941 */ /* 0x000fea0003800000 */
.L_x_835:
        /* <DEDUP_REMOVED lines=10> */
.L_x_838:
[----:B------:R-:W-:Y:S05]  /*1b250*/  BSYNC B1 ;  /* 0x0000000000017941 */ /* 0x000fea0003800000 */
.L_x_837:
        /* <DEDUP_REMOVED lines=10> */
.L_x_840:
[----:B------:R-:W-:Y:S05]  /*1b300*/  BSYNC B1 ;  /* 0x0000000000017941 */ /* 0x000fea0003800000 */
.L_x_839:
        /* <DEDUP_REMOVED lines=10> */
.L_x_842:
[----:B------:R-:W-:Y:S05]  /*1b3b0*/  BSYNC B1 ;  /* 0x0000000000017941 */ /* 0x000fea0003800000 */
.L_x_841:
        /* <DEDUP_REMOVED lines=10> */
.L_x_844:
[----:B------:R-:W-:Y:S05]  /*1b460*/  BSYNC B1 ;  /* 0x0000000000017941 */ /* 0x000fea0003800000 */
.L_x_843:
        /* <DEDUP_REMOVED lines=10> */
.L_x_846:
[----:B------:R-:W-:Y:S05]  /*1b510*/  BSYNC B1 ;  /* 0x0000000000017941 */ /* 0x000fea0003800000 */
.L_x_845:
        /* <DEDUP_REMOVED lines=10> */
.L_x_848:
[----:B------:R-:W-:Y:S05]  /*1b5c0*/  BSYNC B1 ;  /* 0x0000000000017941 */ /* 0x000fea0003800000 */
.L_x_847:
        /* <DEDUP_REMOVED lines=10> */
.L_x_850:
[----:B------:R-:W-:Y:S05]  /*1b670*/  BSYNC B1 ;  /* 0x0000000000017941 */ /* 0x000fea0003800000 */
.L_x_849:
        /* <DEDUP_REMOVED lines=10> */
.L_x_852:
[----:B------:R-:W-:Y:S05]  /*1b720*/  BSYNC B1 ;  /* 0x0000000000017941 */ /* 0x000fea0003800000 */
.L_x_851:
        /* <DEDUP_REMOVED lines=10> */
.L_x_854:
[----:B------:R-:W-:Y:S05]  /*1b7d0*/  BSYNC B1 ;  /* 0x0000000000017941 */ /* 0x000fea0003800000 */
.L_x_853:
        /* <DEDUP_REMOVED lines=10> */
.L_x_856:
[----:B------:R-:W-:Y:S05]  /*1b880*/  BSYNC B1 ;  /* 0x0000000000017941 */ /* 0x000fea0003800000 */
.L_x_855:
        /* <DEDUP_REMOVED lines=10> */
.L_x_858:
[----:B------:R-:W-:Y:S05]  /*1b930*/  BSYNC B1 ;  /* 0x0000000000017941 */ /* 0x000fea0003800000 */
.L_x_857:
        /* <DEDUP_REMOVED lines=10> */
.L_x_860:
[----:B------:R-:W-:Y:S05]  /*1b9e0*/  BSYNC B1 ;  /* 0x0000000000017941 */ /* 0x000fea0003800000 */
.L_x_859:
        /* <DEDUP_REMOVED lines=10> */
.L_x_862:
[----:B------:R-:W-:Y:S05]  /*1ba90*/  BSYNC B1 ;  /* 0x0000000000017941 */ /* 0x000fea0003800000 */
.L_x_861:
        /* <DEDUP_REMOVED lines=10> */
.L_x_864:
[----:B------:R-:W-:Y:S05]  /*1bb40*/  BSYNC B1 ;  /* 0x0000000000017941 */ /* 0x000fea0003800000 */
.L_x_863:
        /* <DEDUP_REMOVED lines=10> */
.L_x_866:
[----:B------:R-:W-:Y:S05]  /*1bbf0*/  BSYNC B1 ;  /* 0x0000000000017941 */ /* 0x000fea0003800000 */
.L_x_865:
        /* <DEDUP_REMOVED lines=10> */
.L_x_868:
[----:B------:R-:W-:Y:S05]  /*1bca0*/  BSYNC B1 ;  /* 0x0000000000017941 */ /* 0x000fea0003800000 */
.L_x_867:
        /* <DEDUP_REMOVED lines=10> */
.L_x_870:
[----:B------:R-:W-:Y:S05]  /*1bd50*/  BSYNC B1 ;  /* 0x0000000000017941 */ /* 0x000fea0003800000 */
.L_x_869:
        /* <DEDUP_REMOVED lines=10> */
.L_x_872:
[----:B------:R-:W-:Y:S05]  /*1be00*/  BSYNC B1 ;  /* 0x0000000000017941 */ /* 0x000fea0003800000 */
.L_x_871:
        /* <DEDUP_REMOVED lines=10> */
.L_x_874:
[----:B------:R-:W-:Y:S05]  /*1beb0*/  BSYNC B1 ;  /* 0x0000000000017941 */ /* 0x000fea0003800000 */
.L_x_873:
        /* <DEDUP_REMOVED lines=10> */
.L_x_876:
[----:B------:R-:W-:Y:S05]  /*1bf60*/  BSYNC B1 ;  /* 0x0000000000017941 */ /* 0x000fea0003800000 */
.L_x_875:
        /* <DEDUP_REMOVED lines=10> */
.L_x_878:
[----:B------:R-:W-:Y:S05]  /*1c010*/  BSYNC B1 ;  /* 0x0000000000017941 */ /* 0x000fea0003800000 */
.L_x_877:
        /* <DEDUP_REMOVED lines=10> */
.L_x_880:
[----:B------:R-:W-:Y:S05]  /*1c0c0*/  BSYNC B1 ;  /* 0x0000000000017941 */ /* 0x000fea0003800000 */
.L_x_879:
        /* <DEDUP_REMOVED lines=10> */
.L_x_882:
[----:B------:R-:W-:Y:S05]  /*1c170*/  BSYNC B1 ;  /* 0x0000000000017941 */ /* 0x000fea0003800000 */
.L_x_881:
        /* <DEDUP_REMOVED lines=10> */
.L_x_884:
[----:B------:R-:W-:Y:S05]  /*1c220*/  BSYNC B1 ;  /* 0x0000000000017941 */ /* 0x000fea0003800000 */
.L_x_883:
        /* <DEDUP_REMOVED lines=10> */
.L_x_886:
[----:B------:R-:W-:Y:S05]  /*1c2d0*/  BSYNC B1 ;  /* 0x0000000000017941 */ /* 0x000fea0003800000 */
.L_x_885:
        /* <DEDUP_REMOVED lines=10> */
.L_x_888:
[----:B------:R-:W-:Y:S05]  /*1c380*/  BSYNC B1 ;  /* 0x0000000000017941 */ /* 0x000fea0003800000 */
.L_x_887:
        /* <DEDUP_REMOVED lines=10> */
.L_x_890:
[----:B------:R-:W-:Y:S05]  /*1c430*/  BSYNC B1 ;  /* 0x0000000000017941 */ /* 0x000fea0003800000 */
.L_x_889:
        /* <DEDUP_REMOVED lines=10> */
.L_x_892:
[----:B------:R-:W-:Y:S05]  /*1c4e0*/  BSYNC B1 ;  /* 0x0000000000017941 */ /* 0x000fea0003800000 */
.L_x_891:
        /* <DEDUP_REMOVED lines=10> */
.L_x_894:
[----:B------:R-:W-:Y:S05]  /*1c590*/  BSYNC B1 ;  /* 0x0000000000017941 */ /* 0x000fea0003800000 */
.L_x_893:
        /* <DEDUP_REMOVED lines=10> */
.L_x_896:
[----:B------:R-:W-:Y:S05]  /*1c640*/  BSYNC B1 ;  /* 0x0000000000017941 */ /* 0x000fea0003800000 */
.L_x_895:
        /* <DEDUP_REMOVED lines=10> */
.L_x_898:
[----:B------:R-:W-:Y:S05]  /*1c6f0*/  BSYNC B1 ;  /* 0x0000000000017941 */ /* 0x000fea0003800000 */
.L_x_897:
        /* <DEDUP_REMOVED lines=10> */
.L_x_900:
[----:B------:R-:W-:Y:S05]  /*1c7a0*/  BSYNC B1 ;  /* 0x0000000000017941 */ /* 0x000fea0003800000 */
.L_x_899:
        /* <DEDUP_REMOVED lines=10> */
.L_x_902:
[----:B------:R-:W-:Y:S05]  /*1c850*/  BSYNC B1 ;  /* 0x0000000000017941 */ /* 0x000fea0003800000 */
.L_x_901:
        /* <DEDUP_REMOVED lines=10> */
.L_x_904:
[----:B------:R-:W-:Y:S05]  /*1c900*/  BSYNC B1 ;  /* 0x0000000000017941 */ /* 0x000fea0003800000 */
.L_x_903:
        /* <DEDUP_REMOVED lines=10> */
.L_x_906:
[----:B------:R-:W-:Y:S05]  /*1c9b0*/  BSYNC B1 ;  /* 0x0000000000017941 */ /* 0x000fea0003800000 */
.L_x_905:
        /* <DEDUP_REMOVED lines=10> */
.L_x_908:
[----:B------:R-:W-:Y:S05]  /*1ca60*/  BSYNC B1 ;  /* 0x0000000000017941 */ /* 0x000fea0003800000 */
.L_x_907:
        /* <DEDUP_REMOVED lines=10> */
.L_x_910:
[----:B------:R-:W-:Y:S05]  /*1cb10*/  BSYNC B1 ;  /* 0x0000000000017941 */ /* 0x000fea0003800000 */
.L_x_909:
        /* <DEDUP_REMOVED lines=10> */
.L_x_912:
[----:B------:R-:W-:Y:S05]  /*1cbc0*/  BSYNC B1 ;  /* 0x0000000000017941 */ /* 0x000fea0003800000 */
.L_x_911:
        /* <DEDUP_REMOVED lines=10> */
.L_x_914:
[----:B------:R-:W-:Y:S05]  /*1cc70*/  BSYNC B1 ;  /* 0x0000000000017941 */ /* 0x000fea0003800000 */
.L_x_913:
        /* <DEDUP_REMOVED lines=10> */
.L_x_916:
[----:B------:R-:W-:Y:S05]  /*1cd20*/  BSYNC B1 ;  /* 0x0000000000017941 */ /* 0x000fea0003800000 */
.L_x_915:
        /* <DEDUP_REMOVED lines=10> */
.L_x_918:
[----:B------:R-:W-:Y:S05]  /*1cdd0*/  BSYNC B1 ;  /* 0x0000000000017941 */ /* 0x000fea0003800000 */
.L_x_917:
        /* <DEDUP_REMOVED lines=10> */
.L_x_920:
[----:B------:R-:W-:Y:S05]  /*1ce80*/  BSYNC B1 ;  /* 0x0000000000017941 */ /* 0x000fea0003800000 */
.L_x_919:
        /* <DEDUP_REMOVED lines=10> */
.L_x_922:
[----:B------:R-:W-:Y:S05]  /*1cf30*/  BSYNC B1 ;  /* 0x0000000000017941 */ /* 0x000fea0003800000 */
.L_x_921:
        /* <DEDUP_REMOVED lines=10> */
.L_x_924:
[----:B------:R-:W-:Y:S05]  /*1cfe0*/  BSYNC B1 ;  /* 0x0000000000017941 */ /* 0x000fea0003800000 */
.L_x_923:
        /* <DEDUP_REMOVED lines=10> */
.L_x_926:
[----:B------:R-:W-:Y:S05]  /*1d090*/  BSYNC B1 ;  /* 0x0000000000017941 */ /* 0x000fea0003800000 */
.L_x_925:
        /* <DEDUP_REMOVED lines=10> */
.L_x_928:
[----:B------:R-:W-:Y:S05]  /*1d140*/  BSYNC B1 ;  /* 0x0000000000017941 */ /* 0x000fea0003800000 */
.L_x_927:
        /* <DEDUP_REMOVED lines=10> */
.L_x_930:
[----:B------:R-:W-:Y:S05]  /*1d1f0*/  BSYNC B1 ;  /* 0x0000000000017941 */ /* 0x000fea0003800000 */
.L_x_929:
        /* <DEDUP_REMOVED lines=10> */
.L_x_932:
[----:B------:R-:W-:Y:S05]  /*1d2a0*/  BSYNC B1 ;  /* 0x0000000000017941 */ /* 0x000fea0003800000 */
.L_x_931:
        /* <DEDUP_REMOVED lines=10> */
.L_x_934:
[----:B------:R-:W-:Y:S05]  /*1d350*/  BSYNC B1 ;  /* 0x0000000000017941 */ /* 0x000fea0003800000 */
.L_x_933:
        /* <DEDUP_REMOVED lines=10> */
.L_x_936:
[----:B------:R-:W-:Y:S05]  /*1d400*/  BSYNC B1 ;  /* 0x0000000000017941 */ /* 0x000fea0003800000 */
.L_x_935:
        /* <DEDUP_REMOVED lines=10> */
.L_x_938:
[----:B------:R-:W-:Y:S05]  /*1d4b0*/  BSYNC B1 ;  /* 0x0000000000017941 */ /* 0x000fea0003800000 */
.L_x_937:
        /* <DEDUP_REMOVED lines=10> */
.L_x_940:
[----:B------:R-:W-:Y:S05]  /*1d560*/  BSYNC B1 ;  /* 0x0000000000017941 */ /* 0x000fea0003800000 */
.L_x_939:
        /* <DEDUP_REMOVED lines=10> */
.L_x_942:
[----:B------:R-:W-:Y:S05]  /*1d610*/  BSYNC B1 ;  /* 0x0000000000017941 */ /* 0x000fea0003800000 */
.L_x_941:
        /* <DEDUP_REMOVED lines=10> */
.L_x_944:
[----:B------:R-:W-:Y:S05]  /*1d6c0*/  BSYNC B1 ;  /* 0x0000000000017941 */ /* 0x000fea0003800000 */
.L_x_943:
        /* <DEDUP_REMOVED lines=10> */
.L_x_946:
[----:B------:R-:W-:Y:S05]  /*1d770*/  BSYNC B1 ;  /* 0x0000000000017941 */ /* 0x000fea0003800000 */
.L_x_945:
        /* <DEDUP_REMOVED lines=10> */
.L_x_948:
[----:B------:R-:W-:Y:S05]  /*1d820*/  BSYNC B1 ;  /* 0x0000000000017941 */ /* 0x000fea0003800000 */
.L_x_947:
        /* <DEDUP_REMOVED lines=10> */
.L_x_950:
[----:B------:R-:W-:Y:S05]  /*1d8d0*/  BSYNC B1 ;  /* 0x0000000000017941 */ /* 0x000fea0003800000 */
.L_x_949:
        /* <DEDUP_REMOVED lines=10> */
.L_x_952:
[----:B------:R-:W-:Y:S05]  /*1d980*/  BSYNC B1 ;  /* 0x0000000000017941 */ /* 0x000fea0003800000 */
.L_x_951:
        /* <DEDUP_REMOVED lines=10> */
.L_x_954:
[----:B------:R-:W-:Y:S05]  /*1da30*/  BSYNC B1 ;  /* 0x0000000000017941 */ /* 0x000fea0003800000 */
.L_x_953:
        /* <DEDUP_REMOVED lines=10> */
.L_x_956:
[----:B------:R-:W-:Y:S05]  /*1dae0*/  BSYNC B1 ;  /* 0x0000000000017941 */ /* 0x000fea0003800000 */
.L_x_955:
        /* <DEDUP_REMOVED lines=10> */
.L_x_958:
[----:B------:R-:W-:Y:S05]  /*1db90*/  BSYNC B1 ;  /* 0x0000000000017941 */ /* 0x000fea0003800000 */
.L_x_957:
        /* <DEDUP_REMOVED lines=10> */
.L_x_960:
[----:B------:R-:W-:Y:S05]  /*1dc40*/  BSYNC B1 ;  /* 0x0000000000017941 */ /* 0x000fea0003800000 */
.L_x_959:
        /* <DEDUP_REMOVED lines=10> */
.L_x_962:
[----:B------:R-:W-:Y:S05]  /*1dcf0*/  BSYNC B1 ;  /* 0x0000000000017941 */ /* 0x000fea0003800000 */
.L_x_961:
        /* <DEDUP_REMOVED lines=10> */
.L_x_964:
[----:B------:R-:W-:Y:S05]  /*1dda0*/  BSYNC B1 ;  /* 0x0000000000017941 */ /* 0x000fea0003800000 */
.L_x_963:
        /* <DEDUP_REMOVED lines=10> */
.L_x_966:
[----:B------:R-:W-:Y:S05]  /*1de50*/  BSYNC B1 ;  /* 0x0000000000017941 */ /* 0x000fea0003800000 */
.L_x_965:
        /* <DEDUP_REMOVED lines=10> */
.L_x_968:
[----:B------:R-:W-:Y:S05]  /*1df00*/  BSYNC B1 ;  /* 0x0000000000017941 */ /* 0x000fea0003800000 */
.L_x_967:
        /* <DEDUP_REMOVED lines=10> */
.L_x_970:
[----:B------:R-:W-:Y:S05]  /*1dfb0*/  BSYNC B1 ;  /* 0x0000000000017941 */ /* 0x000fea0003800000 */
.L_x_969:
        /* <DEDUP_REMOVED lines=10> */
.L_x_972:
[----:B------:R-:W-:Y:S05]  /*1e060*/  BSYNC B1 ;  /* 0x0000000000017941 */ /* 0x000fea0003800000 */
.L_x_971:
        /* <DEDUP_REMOVED lines=10> */
.L_x_974:
[----:B------:R-:W-:Y:S05]  /*1e110*/  BSYNC B1 ;  /* 0x0000000000017941 */ /* 0x000fea0003800000 */
.L_x_973:
        /* <DEDUP_REMOVED lines=10> */
.L_x_976:
[----:B------:R-:W-:Y:S05]  /*1e1c0*/  BSYNC B1 ;  /* 0x0000000000017941 */ /* 0x000fea0003800000 */
.L_x_975:
        /* <DEDUP_REMOVED lines=10> */
.L_x_978:
[----:B------:R-:W-:Y:S05]  /*1e270*/  BSYNC B1 ;  /* 0x0000000000017941 */ /* 0x000fea0003800000 */
.L_x_977:
        /* <DEDUP_REMOVED lines=10> */
.L_x_980:
[----:B------:R-:W-:Y:S05]  /*1e320*/  BSYNC B1 ;  /* 0x0000000000017941 */ /* 0x000fea0003800000 */
.L_x_979:
        /* <DEDUP_REMOVED lines=10> */
.L_x_982:
[----:B------:R-:W-:Y:S05]  /*1e3d0*/  BSYNC B1 ;  /* 0x0000000000017941 */ /* 0x000fea0003800000 */
.L_x_981:
        /* <DEDUP_REMOVED lines=10> */
.L_x_984:
[----:B------:R-:W-:Y:S05]  /*1e480*/  BSYNC B1 ;  /* 0x0000000000017941 */ /* 0x000fea0003800000 */
.L_x_983:
        /* <DEDUP_REMOVED lines=10> */
.L_x_986:
[----:B------:R-:W-:Y:S05]  /*1e530*/  BSYNC B1 ;  /* 0x0000000000017941 */ /* 0x000fea0003800000 */
.L_x_985:
        /* <DEDUP_REMOVED lines=10> */
.L_x_988:
[----:B------:R-:W-:Y:S05]  /*1e5e0*/  BSYNC B1 ;  /* 0x0000000000017941 */ /* 0x000fea0003800000 */
.L_x_987:
        /* <DEDUP_REMOVED lines=10> */
.L_x_990:
[----:B------:R-:W-:Y:S05]  /*1e690*/  BSYNC B1 ;  /* 0x0000000000017941 */ /* 0x000fea0003800000 */
.L_x_989:
        /* <DEDUP_REMOVED lines=10> */
.L_x_992:
[----:B------:R-:W-:Y:S05]  /*1e740*/  BSYNC B1 ;  /* 0x0000000000017941 */ /* 0x000fea0003800000 */
.L_x_991:
        /* <DEDUP_REMOVED lines=10> */
.L_x_994:
[----:B------:R-:W-:Y:S05]  /*1e7f0*/  BSYNC B1 ;  /* 0x0000000000017941 */ /* 0x000fea0003800000 */
.L_x_993:
        /* <DEDUP_REMOVED lines=10> */
.L_x_996:
[----:B------:R-:W-:Y:S05]  /*1e8a0*/  BSYNC B1 ;  /* 0x0000000000017941 */ /* 0x000fea0003800000 */
.L_x_995:
        /* <DEDUP_REMOVED lines=10> */
.L_x_998:
[----:B------:R-:W-:Y:S05]  /*1e950*/  BSYNC B1 ;  /* 0x0000000000017941 */ /* 0x000fea0003800000 */
.L_x_997:
        /* <DEDUP_REMOVED lines=10> */
.L_x_1000:
[----:B------:R-:W-:Y:S05]  /*1ea00*/  BSYNC B1 ;  /* 0x0000000000017941 */ /* 0x000fea0003800000 */
.L_x_999:
        /* <DEDUP_REMOVED lines=10> */
.L_x_1002:
[----:B------:R-:W-:Y:S05]  /*1eab0*/  BSYNC B1 ;  /* 0x0000000000017941 */ /* 0x000fea0003800000 */
.L_x_1001:
        /* <DEDUP_REMOVED lines=10> */
.L_x_1004:
[----:B------:R-:W-:Y:S05]  /*1eb60*/  BSYNC B1 ;  /* 0x0000000000017941 */ /* 0x000fea0003800000 */
.L_x_1003:
        /* <DEDUP_REMOVED lines=10> */
.L_x_1006:
[----:B------:R-:W-:Y:S05]  /*1ec10*/  BSYNC B1 ;  /* 0x0000000000017941 */ /* 0x000fea0003800000 */
.L_x_1005:
        /* <DEDUP_REMOVED lines=10> */
.L_x_1008:
[----:B------:R-:W-:Y:S05]  /*1ecc0*/  BSYNC B1 ;  /* 0x0000000000017941 */ /* 0x000fea0003800000 */
.L_x_1007:
        /* <DEDUP_REMOVED lines=10> */
.L_x_1010:
[----:B------:R-:W-:Y:S05]  /*1ed70*/  BSYNC B1 ;  /* 0x0000000000017941 */ /* 0x000fea0003800000 */
.L_x_1009:
        /* <DEDUP_REMOVED lines=10> */
.L_x_1012:
[----:B------:R-:W-:Y:S05]  /*1ee20*/  BSYNC B1 ;  /* 0x0000000000017941 */ /* 0x000fea0003800000 */
.L_x_1011:
        /* <DEDUP_REMOVED lines=10> */
.L_x_1014:
[----:B------:R-:W-:Y:S05]  /*1eed0*/  BSYNC B1 ;  /* 0x0000000000017941 */ /* 0x000fea0003800000 */
.L_x_1013:
        /* <DEDUP_REMOVED lines=10> */
.L_x_1016:
[----:B------:R-:W-:Y:S05]  /*1ef80*/  BSYNC B1 ;  /* 0x0000000000017941 */ /* 0x000fea0003800000 */
.L_x_1015:
        /* <DEDUP_REMOVED lines=10> */
.L_x_1018:
[----:B------:R-:W-:Y:S05]  /*1f030*/  BSYNC B1 ;  /* 0x0000000000017941 */ /* 0x000fea0003800000 */
.L_x_1017:
        /* <DEDUP_REMOVED lines=10> */
.L_x_1020:
[----:B------:R-:W-:Y:S05]  /*1f0e0*/  BSYNC B1 ;  /* 0x0000000000017941 */ /* 0x000fea0003800000 */
.L_x_1019:
        /* <DEDUP_REMOVED lines=10> */
.L_x_1022:
[----:B------:R-:W-:Y:S05]  /*1f190*/  BSYNC B1 ;  /* 0x0000000000017941 */ /* 0x000fea0003800000 */
.L_x_1021:
        /* <DEDUP_REMOVED lines=10> */
.L_x_1024:
[----:B------:R-:W-:Y:S05]  /*1f240*/  BSYNC B1 ;  /* 0x0000000000017941 */ /* 0x000fea0003800000 */
.L_x_1023:
        /* <DEDUP_REMOVED lines=10> */
.L_x_1026:
[----:B------:R-:W-:Y:S05]  /*1f2f0*/  BSYNC B1 ;  /* 0x0000000000017941 */ /* 0x000fea0003800000 */
.L_x_1025:
        /* <DEDUP_REMOVED lines=10> */
.L_x_1028:
[----:B------:R-:W-:Y:S05]  /*1f3a0*/  BSYNC B1 ;  /* 0x0000000000017941 */ /* 0x000fea0003800000 */
.L_x_1027:
        /* <DEDUP_REMOVED lines=10> */
.L_x_1030:
[----:B------:R-:W-:Y:S05]  /*1f450*/  BSYNC B1 ;  /* 0x0000000000017941 */ /* 0x000fea0003800000 */
.L_x_1029:
        /* <DEDUP_REMOVED lines=10> */
.L_x_1032:
[----:B------:R-:W-:Y:S05]  /*1f500*/  BSYNC B1 ;  /* 0x0000000000017941 */ /* 0x000fea0003800000 */
.L_x_1031:
        /* <DEDUP_REMOVED lines=10> */
.L_x_1034:
[----:B------:R-:W-:Y:S05]  /*1f5b0*/  BSYNC B1 ;  /* 0x0000000000017941 */ /* 0x000fea0003800000 */
.L_x_1033:
        /* <DEDUP_REMOVED lines=10> */
.L_x_1036:
[----:B------:R-:W-:Y:S05]  /*1f660*/  BSYNC B1 ;  /* 0x0000000000017941 */ /* 0x000fea0003800000 */
.L_x_1035:
        /* <DEDUP_REMOVED lines=10> */
.L_x_1038:
[----:B------:R-:W-:Y:S05]  /*1f710*/  BSYNC B1 ;  /* 0x0000000000017941 */ /* 0x000fea0003800000 */
.L_x_1037:
        /* <DEDUP_REMOVED lines=10> */
.L_x_1040:
[----:B------:R-:W-:Y:S05]  /*1f7c0*/  BSYNC B1 ;  /* 0x0000000000017941 */ /* 0x000fea0003800000 */
.L_x_1039:
        /* <DEDUP_REMOVED lines=10> */
.L_x_1042:
[----:B------:R-:W-:Y:S05]  /*1f870*/  BSYNC B1 ;  /* 0x0000000000017941 */ /* 0x000fea0003800000 */
.L_x_1041:
        /* <DEDUP_REMOVED lines=10> */
.L_x_1044:
[----:B------:R-:W-:Y:S05]  /*1f920*/  BSYNC B1 ;  /* 0x0000000000017941 */ /* 0x000fea0003800000 */
.L_x_1043:
[----:B------:R-:W3:Y:S01]  /*1f930*/  LDL.LU R158, [R1+0x3f0] ;  /* 0x0003f000019e7983 */ /* 0x000ee20000300800 */
[----:B-----5:R-:W-:Y:S01]  /*1f940*/  HADD2.F32 R17, -RZ, R3.H0_H0 ;  /* 0x20000003ff117230 */ /* 0x020fe20000004100 */
        /* <DEDUP_REMOVED lines=8> */
.L_x_1046:
[----:B------:R-:W-:Y:S05]  /*1f9d0*/  BSYNC B1 ;  /* 0x0000000000017941 */ /* 0x000fea0003800000 */
.L_x_1045:
[----:B012---:R-:W2:Y:S01]  /*1f9e0*/  LDL.LU R156, [R1+0x3f4] ;  /* 0x0003f400019c7983 */ /* 0x007ea20000300800 */
[----:B---3-5:R-:W-:Y:S01]  /*1f9f0*/  HADD2.F32 R17, -RZ, R3.H0_H0 ;  /* 0x20000003ff117230 */ /* 0x028fe20000004100 */
[----:B------:R-:W-:Y:S01]  /*1fa00*/  ISETP.GT.AND P6, PT, R0, 0x1f8, P5 ;  /* 0x000001f80000780c */ /* 0x000fe20002fc4270 */
[----:B------:R-:W-:Y:S03]  /*1fa10*/  BSSY B1, `(.L_x_1047) ;  /* 0x0000007000017945 */ /* 0x000fe60003800000 */
[----:B------:R-:W-:-:S04]  /*1fa20*/  FMUL R17, R17, R16 ;  /* 0x0000001011117220 */ /* 0x000fc80000400000 */
[----:B--2---:R-:W-:-:S05]  /*1fa30*/  FFMA R17, R156, R2, R17 ;  /* 0x000000029c117223 */ /* 0x004fca0000000011 */
[----:B------:R-:W-:-:S05]  /*1fa40*/  F2FP.F16.F32.PACK_AB R17, RZ, R17 ;  /* 0x00000011ff11723e */ /* 0x000fca00000000ff */
[----:B------:R0:W-:Y:S01]  /*1fa50*/  @P0 STG.E.U16 desc[UR36][R14.64+0x3f2], R17 ;  /* 0x0003f2110e000986 */ /* 0x0001e2000c101524 */
[----:B------:R-:W-:Y:S05]  /*1fa60*/  @!P6 BRA `(.L_x_1048) ;  /* 0x000000000004e947 */ /* 0x000fea0003800000 */
[----:B------:R1:W5:Y:S02]  /*1fa70*/  LDG.E.LTC128B.U16 R3, desc[UR36][R154.64+0x3f0] ;  /* 0x0003f0249a037981 */ /* 0x000364000c1e1520 */
.L_x_1048:
[----:B------:R-:W-:Y:S05]  /*1fa80*/  BSYNC B1 ;  /* 0x0000000000017941 */ /* 0x000fea0003800000 */
.L_x_1047:
[----:B0-----:R-:W2:Y:S01]  /*1fa90*/  LDL.LU R15, [R1+0x3f8] ;  /* 0x0003f800010f7983 */ /* 0x001ea20000300800 */
[----:B-----5:R-:W-:Y:S01]  /*1faa0*/  HADD2.F32 R14, -RZ, R3.H0_H0 ;  /* 0x20000003ff0e7230 */ /* 0x020fe20000004100 */
[----:B------:R-:W-:Y:S01]  /*1fab0*/  ISETP.GT.AND P5, PT, R0, 0x1f9, P5 ;  /* 0x000001f90000780c */ /* 0x000fe20002fa4270 */
[----:B------:R-:W-:Y:S03]  /*1fac0*/  BSSY B1, `(.L_x_1049) ;  /* 0x000000a000017945 */ /* 0x000fe60003800000 */
[----:B------:R-:W-:-:S04]  /*1fad0*/  FMUL R14, R14, R16 ;  /* 0x000000100e0e7220 */ /* 0x000fc80000400000 */
[----:B--2---:R-:W-:Y:S01]  /*1fae0*/  FFMA R14, R15, R2, R14 ;  /* 0x000000020f0e7223 */ /* 0x004fe2000000000e */
[----:B------:R-:W-:-:S04]  /*1faf0*/  @P6 IMAD.MOV.U32 R15, RZ, RZ, R153 ;  /* 0x000000ffff0f6224 */ /* 0x000fc800078e0099 */
[----:B------:R-:W-:-:S04]  /*1fb00*/  F2FP.F16.F32.PACK_AB R14, RZ, R14 ;  /* 0x0000000eff0e723e */ /* 0x000fc800000000ff */
[----:B------:R-:W-:Y:S01]  /*1fb10*/  PRMT R17, R14, 0x7610, R17 ;  /* 0x000076100e117816 */ /* 0x000fe20000000011 */
[----:B------:R-:W-:-:S05]  /*1fb20*/  @P6 IMAD.MOV.U32 R14, RZ, RZ, R152 ;  /* 0x000000ffff0e6224 */ /* 0x000fca00078e0098 */
[----:B------:R0:W-:Y:S01]  /*1fb30*/  @P6 STG.E.U16 desc[UR36][R14.64+0x3f0], R17 ;  /* 0x0003f0110e006986 */ /* 0x0001e2000c101524 */
[----:B------:R-:W-:Y:S05]  /*1fb40*/  @!P5 BRA `(.L_x_1050) ;  /* 0x000000000004d947 */ /* 0x000fea0003800000 */
[----:B------:R2:W5:Y:S02]  /*1fb50*/  LDG.E.LTC128B.U16 R3, desc[UR36][R154.64+0x3f2] ;  /* 0x0003f2249a037981 */ /* 0x000564000c1e1520 */
.L_x_1050:
[----:B------:R-:W-:Y:S05]  /*1fb60*/  BSYNC B1 ;  /* 0x0000000000017941 */ /* 0x000fea0003800000 */
.L_x_1049:
[----:B0-----:R-:W3:Y:S01]  /*1fb70*/  LDL.LU R15, [R1+0x3fc] ;  /* 0x0003fc00010f7983 */ /* 0x001ee20000300800 */
        /* <DEDUP_REMOVED lines=9> */
.L_x_1052:
[----:B------:R-:W-:Y:S05]  /*1fc10*/  BSYNC B1 ;  /* 0x0000000000017941 */ /* 0x000fea0003800000 */
.L_x_1051:
[----:B------:R-:W2:Y:S01]  /*1fc20*/  LDL.LU R15, [R1] ;  /* 0x00000000010f7983 */ /* 0x000ea20000300800 */
[----:B0----5:R-:W-:Y:S01]  /*1fc30*/  HADD2.F32 R14, -RZ, R3.H0_H0 ;  /* 0x20000003ff0e7230 */ /* 0x021fe20000004100 */
        /* <DEDUP_REMOVED lines=8> */
.L_x_1054:
[----:B------:R-:W-:Y:S05]  /*1fcc0*/  BSYNC B1 ;  /* 0x0000000000017941 */ /* 0x000fea0003800000 */
.L_x_1053:
[----:B------:R-:W3:Y:S01]  /*1fcd0*/  LDL.LU R15, [R1+0x4] ;  /* 0x00000400010f7983 */ /* 0x000ee20000300800 */
[----:B0----5:R-:W-:Y:S01]  /*1fce0*/  HADD2.F32 R14, -RZ, R3.H0_H0 ;  /* 0x20000003ff0e7230 */ /* 0x021fe20000004100 */
        /* <DEDUP_REMOVED lines=8> */
.L_x_1056:
[----:B------:R-:W-:Y:S05]  /*1fd70*/  BSYNC B1 ;  /* 0x0000000000017941 */ /* 0x000fea0003800000 */
.L_x_1055:
[----:B------:R-:W2:Y:S01]  /*1fd80*/  LDL.LU R15, [R1+0x8] ;  /* 0x00000800010f7983 */ /* 0x000ea20000300800 */
        /* <DEDUP_REMOVED lines=9> */
.L_x_1058:
[----:B------:R-:W-:Y:S05]  /*1fe20*/  BSYNC B1 ;  /* 0x0000000000017941 */ /* 0x000fea0003800000 */
.L_x_1057:
        /* <DEDUP_REMOVED lines=10> */
.L_x_1060:
[----:B------:R-:W-:Y:S05]  /*1fed0*/  BSYNC B1 ;  /* 0x0000000000017941 */ /* 0x000fea0003800000 */
.L_x_1059:
        /* <DEDUP_REMOVED lines=10> */
.L_x_1062:
[----:B------:R-:W-:Y:S05]  /*1ff80*/  BSYNC B1 ;  /* 0x0000000000017941 */ /* 0x000fea0003800000 */
.L_x_1061:
        /* <DEDUP_REMOVED lines=10> */
.L_x_1064:
[----:B------:R-:W-:Y:S05]  /*20030*/  BSYNC B1 ;  /* 0x0000000000017941 */ /* 0x000fea0003800000 */
.L_x_1063:
        /* <DEDUP_REMOVED lines=10> */
.L_x_1066:
[----:B------:R-:W-:Y:S05]  /*200e0*/  BSYNC B1 ;  /* 0x0000000000017941 */ /* 0x000fea0003800000 */
.L_x_1065:
        /* <DEDUP_REMOVED lines=10> */
.L_x_1068:
[----:B------:R-:W-:Y:S05]  /*20190*/  BSYNC B1 ;  /* 0x0000000000017941 */ /* 0x000fea0003800000 */
.L_x_1067:
        /* <DEDUP_REMOVED lines=10> */
.L_x_1070:
[----:B------:R-:W-:Y:S05]  /*20240*/  BSYNC B1 ;  /* 0x0000000000017941 */ /* 0x000fea0003800000 */
.L_x_1069:
        /* <DEDUP_REMOVED lines=10> */
.L_x_1072:
[----:B------:R-:W-:Y:S05]  /*202f0*/  BSYNC B1 ;  /* 0x0000000000017941 */ /* 0x000fea0003800000 */
.L_x_1071:
        /* <DEDUP_REMOVED lines=10> */
.L_x_1074:
[----:B------:R-:W-:Y:S05]  /*203a0*/  BSYNC B1 ;  /* 0x0000000000017941 */ /* 0x000fea0003800000 */
.L_x_1073:
        /* <DEDUP_REMOVED lines=10> */
.L_x_1076:
[----:B------:R-:W-:Y:S05]  /*20450*/  BSYNC B1 ;  /* 0x0000000000017941 */ /* 0x000fea0003800000 */
.L_x_1075:
        /* <DEDUP_REMOVED lines=10> */
.L_x_1078:
[----:B------:R-:W-:Y:S05]  /*20500*/  BSYNC B1 ;  /* 0x0000000000017941 */ /* 0x000fea0003800000 */
.L_x_1077:
        /* <DEDUP_REMOVED lines=10> */
.L_x_1080:
[----:B------:R-:W-:Y:S05]  /*205b0*/  BSYNC B1 ;  /* 0x0000000000017941 */ /* 0x000fea0003800000 */
.L_x_1079:
        /* <DEDUP_REMOVED lines=10> */
.L_x_1082:
[----:B------:R-:W-:Y:S05]  /*20660*/  BSYNC B1 ;  /* 0x0000000000017941 */ /* 0x000fea0003800000 */
.L_x_1081:
        /* <DEDUP_REMOVED lines=10> */
.L_x_1084:
[----:B------:R-:W-:Y:S05]  /*20710*/  BSYNC B1 ;  /* 0x0000000000017941 */ /* 0x000fea0003800000 */
.L_x_1083:
        /* <DEDUP_REMOVED lines=10> */
.L_x_1086:
[----:B------:R-:W-:Y:S05]  /*207c0*/  BSYNC B1 ;  /* 0x0000000000017941 */ /* 0x000fea0003800000 */
.L_x_1085:
        /* <DEDUP_REMOVED lines=10> */
.L_x_1088:
[----:B------:R-:W-:Y:S05]  /*20870*/  BSYNC B1 ;  /* 0x0000000000017941 */ /* 0x000fea0003800000 */
.L_x_1087:
        /* <DEDUP_REMOVED lines=10> */
.L_x_1090:
[----:B------:R-:W-:Y:S05]  /*20920*/  BSYNC B1 ;  /* 0x0000000000017941 */ /* 0x000fea0003800000 */
.L_x_1089:
        /* <DEDUP_REMOVED lines=10> */
.L_x_1092:
[----:B------:R-:W-:Y:S05]  /*209d0*/  BSYNC B1 ;  /* 0x0000000000017941 */ /* 0x000fea0003800000 */
.L_x_1091:
        /* <DEDUP_REMOVED lines=10> */
.L_x_1094:
[----:B------:R-:W-:Y:S05]  /*20a80*/  BSYNC B1 ;  /* 0x0000000000017941 */ /* 0x000fea0003800000 */
.L_x_1093:
        /* <DEDUP_REMOVED lines=10> */
.L_x_1096:
[----:B------:R-:W-:Y:S05]  /*20b30*/  BSYNC B1 ;  /* 0x0000000000017941 */ /* 0x000fea0003800000 */
.L_x_1095:
        /* <DEDUP_REMOVED lines=10> */
.L_x_1098:
[----:B------:R-:W-:Y:S05]  /*20be0*/  BSYNC B1 ;  /* 0x0000000000017941 */ /* 0x000fea0003800000 */
.L_x_1097:
        /* <DEDUP_REMOVED lines=10> */
.L_x_1100:
[----:B------:R-:W-:Y:S05]  /*20c90*/  BSYNC B1 ;  /* 0x0000000000017941 */ /* 0x000fea0003800000 */
.L_x_1099:
        /* <DEDUP_REMOVED lines=10> */
.L_x_1102:
[----:B------:R-:W-:Y:S05]  /*20d40*/  BSYNC B1 ;  /* 0x0000000000017941 */ /* 0x000fea0003800000 */
.L_x_1101:
        /* <DEDUP_REMOVED lines=10> */
.L_x_1104:
[----:B------:R-:W-:Y:S05]  /*20df0*/  BSYNC B1 ;  /* 0x0000000000017941 */ /* 0x000fea0003800000 */
.L_x_1103:
        /* <DEDUP_REMOVED lines=10> */
.L_x_1106:
[----:B------:R-:W-:Y:S05]  /*20ea0*/  BSYNC B1 ;  /* 0x0000000000017941 */ /* 0x000fea0003800000 */
.L_x_1105:
        /* <DEDUP_REMOVED lines=10> */
.L_x_1108:
[----:B------:R-:W-:Y:S05]  /*20f50*/  BSYNC B1 ;  /* 0x0000000000017941 */ /* 0x000fea0003800000 */
.L_x_1107:
        /* <DEDUP_REMOVED lines=10> */
.L_x_1110:
[----:B------:R-:W-:Y:S05]  /*21000*/  BSYNC B1 ;  /* 0x0000000000017941 */ /* 0x000fea0003800000 */
.L_x_1109:
        /* <DEDUP_REMOVED lines=10> */
.L_x_1112:
[----:B------:R-:W-:Y:S05]  /*210b0*/  BSYNC B1 ;  /* 0x0000000000017941 */ /* 0x000fea0003800000 */
.L_x_1111:
        /* <DEDUP_REMOVED lines=10> */
.L_x_1114:
[----:B------:R-:W-:Y:S05]  /*21160*/  BSYNC B1 ;  /* 0x0000000000017941 */ /* 0x000fea0003800000 */
.L_x_1113:
        /* <DEDUP_REMOVED lines=10> */
.L_x_1116:
[----:B------:R-:W-:Y:S05]  /*21210*/  BSYNC B1 ;  /* 0x0000000000017941 */ /* 0x000fea0003800000 */
.L_x_1115:
        /* <DEDUP_REMOVED lines=10> */
.L_x_1118:
[----:B------:R-:W-:Y:S05]  /*212c0*/  BSYNC B1 ;  /* 0x0000000000017941 */ /* 0x000fea0003800000 */
.L_x_1117:
        /* <DEDUP_REMOVED lines=10> */
.L_x_1120:
[----:B------:R-:W-:Y:S05]  /*21370*/  BSYNC B1 ;  /* 0x0000000000017941 */ /* 0x000fea0003800000 */
.L_x_1119:
        /* <DEDUP_REMOVED lines=10> */
.L_x_1122:
[----:B------:R-:W-:Y:S05]  /*21420*/  BSYNC B1 ;  /* 0x0000000000017941 */ /* 0x000fea0003800000 */
.L_x_1121:
        /* <DEDUP_REMOVED lines=10> */
.L_x_1124:
[----:B------:R-:W-:Y:S05]  /*214d0*/  BSYNC B1 ;  /* 0x0000000000017941 */ /* 0x000fea0003800000 */
.L_x_1123:
        /* <DEDUP_REMOVED lines=10> */
.L_x_1126:
[----:B------:R-:W-:Y:S05]  /*21580*/  BSYNC B1 ;  /* 0x0000000000017941 */ /* 0x000fea0003800000 */
.L_x_1125:
        /* <DEDUP_REMOVED lines=10> */
.L_x_1128:
[----:B------:R-:W-:Y:S05]  /*21630*/  BSYNC B1 ;  /* 0x0000000000017941 */ /* 0x000fea0003800000 */
.L_x_1127:
        /* <DEDUP_REMOVED lines=10> */
.L_x_1130:
[----:B------:R-:W-:Y:S05]  /*216e0*/  BSYNC B1 ;  /* 0x0000000000017941 */ /* 0x000fea0003800000 */
.L_x_1129:
        /* <DEDUP_REMOVED lines=10> */
.L_x_1132:
[----:B------:R-:W-:Y:S05]  /*21790*/  BSYNC B1 ;  /* 0x0000000000017941 */ /* 0x000fea0003800000 */
.L_x_1131:
        /* <DEDUP_REMOVED lines=10> */
.L_x_1134:
[----:B------:R-:W-:Y:S05]  /*21840*/  BSYNC B1 ;  /* 0x0000000000017941 */ /* 0x000fea0003800000 */
.L_x_1133:
        /* <DEDUP_REMOVED lines=10> */
.L_x_1136:
[----:B------:R-:W-:Y:S05]  /*218f0*/  BSYNC B1 ;  /* 0x0000000000017941 */ /* 0x000fea0003800000 */
.L_x_1135:
        /* <DEDUP_REMOVED lines=10> */
.L_x_1138:
[----:B------:R-:W-:Y:S05]  /*219a0*/  BSYNC B1 ;  /* 0x0000000000017941 */ /* 0x000fea0003800000 */
.L_x_1137:
        /* <DEDUP_REMOVED lines=10> */
.L_x_1140:
[----:B------:R-:W-:Y:S05]  /*21a50*/  BSYNC B1 ;  /* 0x0000000000017941 */ /* 0x000fea0003800000 */
.L_x_1139:
        /* <DEDUP_REMOVED lines=10> */
.L_x_1142:
[----:B------:R-:W-:Y:S05]  /*21b00*/  BSYNC B1 ;  /* 0x0000000000017941 */ /* 0x000fea0003800000 */
.L_x_1141:
        /* <DEDUP_REMOVED lines=10> */
.L_x_1144:
[----:B------:R-:W-:Y:S05]  /*21bb0*/  BSYNC B1 ;  /* 0x0000000000017941 */ /* 0x000fea0003800000 */
.L_x_1143:
        /* <DEDUP_REMOVED lines=10> */
.L_x_1146:
[----:B------:R-:W-:Y:S05]  /*21c60*/  BSYNC B1 ;  /* 0x0000000000017941 */ /* 0x000fea0003800000 */
.L_x_1145:
        /* <DEDUP_REMOVED lines=10> */
.L_x_1148:
[----:B------:R-:W-:Y:S05]  /*21d10*/  BSYNC B1 ;  /* 0x0000000000017941 */ /* 0x000fea0003800000 */
.L_x_1147:
        /* <DEDUP_REMOVED lines=10> */
.L_x_1150:
[----:B------:R-:W-:Y:S05]  /*21dc0*/  BSYNC B1 ;  /* 0x0000000000017941 */ /* 0x000fea0003800000 */
.L_x_1149:
        /* <DEDUP_REMOVED lines=10> */
.L_x_1152:
[----:B------:R-:W-:Y:S05]  /*21e70*/  BSYNC B1 ;  /* 0x0000000000017941 */ /* 0x000fea0003800000 */
.L_x_1151:
        /* <DEDUP_REMOVED lines=10> */
.L_x_1154:
[----:B------:R-:W-:Y:S05]  /*21f20*/  BSYNC B1 ;  /* 0x0000000000017941 */ /* 0x000fea0003800000 */
.L_x_1153:
        /* <DEDUP_REMOVED lines=10> */
.L_x_1156:
[----:B------:R-:W-:Y:S05]  /*21fd0*/  BSYNC B1 ;  /* 0x0000000000017941 */ /* 0x000fea0003800000 */
.L_x_1155:
        /* <DEDUP_REMOVED lines=10> */
.L_x_1158:
[----:B------:R-:W-:Y:S05]  /*22080*/  BSYNC B1 ;  /* 0x0000000000017941 */ /* 0x000fea0003800000 */
.L_x_1157:
        /* <DEDUP_REMOVED lines=10> */
.L_x_1160:
[----:B------:R-:W-:Y:S05]  /*22130*/  BSYNC B1 ;  /* 0x0000000000017941 */ /* 0x000fea0003800000 */
.L_x_1159:
        /* <DEDUP_REMOVED lines=10> */
.L_x_1162:
[----:B------:R-:W-:Y:S05]  /*221e0*/  BSYNC B1 ;  /* 0x0000000000017941 */ /* 0x000fea0003800000 */
.L_x_1161:
        /* <DEDUP_REMOVED lines=10> */
.L_x_1164:
[----:B------:R-:W-:Y:S05]  /*22290*/  BSYNC B1 ;  /* 0x0000000000017941 */ /* 0x000fea0003800000 */
.L_x_1163:
        /* <DEDUP_REMOVED lines=10> */
.L_x_1166:
[----:B------:R-:W-:Y:S05]  /*22340*/  BSYNC B1 ;  /* 0x0000000000017941 */ /* 0x000fea0003800000 */
.L_x_1165:
        /* <DEDUP_REMOVED lines=10> */
.L_x_1168:
[----:B------:R-:W-:Y:S05]  /*223f0*/  BSYNC B1 ;  /* 0x0000000000017941 */ /* 0x000fea0003800000 */
.L_x_1167:
        /* <DEDUP_REMOVED lines=10> */
.L_x_1170:
[----:B------:R-:W-:Y:S05]  /*224a0*/  BSYNC B1 ;  /* 0x0000000000017941 */ /* 0x000fea0003800000 */
.L_x_1169:
        /* <DEDUP_REMOVED lines=10> */
.L_x_1172:
[----:B------:R-:W-:Y:S05]  /*22550*/  BSYNC B1 ;  /* 0x0000000000017941 */ /* 0x000fea0003800000 */
.L_x_1171:
        /* <DEDUP_REMOVED lines=10> */
.L_x_1174:
[----:B------:R-:W-:Y:S05]  /*22600*/  BSYNC B1 ;  /* 0x0000000000017941 */ /* 0x000fea0003800000 */
.L_x_1173:
        /* <DEDUP_REMOVED lines=10> */
.L_x_1176:
[----:B------:R-:W-:Y:S05]  /*226b0*/  BSYNC B1 ;  /* 0x0000000000017941 */ /* 0x000fea0003800000 */
.L_x_1175:
        /* <DEDUP_REMOVED lines=10> */
.L_x_1178:
[----:B------:R-:W-:Y:S05]  /*22760*/  BSYNC B1 ;  /* 0x0000000000017941 */ /* 0x000fea0003800000 */
.L_x_1177:
        /* <DEDUP_REMOVED lines=10> */
.L_x_1180:
[----:B------:R-:W-:Y:S05]  /*22810*/  BSYNC B1 ;  /* 0x0000000000017941 */ /* 0x000fea0003800000 */
.L_x_1179:
        /* <DEDUP_REMOVED lines=10> */
.L_x_1182:
[----:B------:R-:W-:Y:S05]  /*228c0*/  BSYNC B1 ;  /* 0x0000000000017941 */ /* 0x000fea0003800000 */
.L_x_1181:
        /* <DEDUP_REMOVED lines=10> */
.L_x_1184:
[----:B------:R-:W-:Y:S05]  /*22970*/  BSYNC B1 ;  /* 0x0000000000017941 */ /* 0x000fea0003800000 */
.L_x_1183:
        /* <DEDUP_REMOVED lines=10> */
.L_x_1186:
[----:B------:R-:W-:Y:S05]  /*22a20*/  BSYNC B1 ;  /* 0x0000000000017941 */ /* 0x000fea0003800000 */
.L_x_1185:
        /* <DEDUP_REMOVED lines=10> */
.L_x_1188:
[----:B------:R-:W-:Y:S05]  /*22ad0*/  BSYNC B1 ;  /* 0x0000000000017941 */ /* 0x000fea0003800000 */
.L_x_1187:
        /* <DEDUP_REMOVED lines=10> */
.L_x_1190:
[----:B------:R-:W-:Y:S05]  /*22b80*/  BSYNC B1 ;  /* 0x0000000000017941 */ /* 0x000fea0003800000 */
.L_x_1189:
        /* <DEDUP_REMOVED lines=10> */
.L_x_1192:
[----:B------:R-:W-:Y:S05]  /*22c30*/  BSYNC B1 ;  /* 0x0000000000017941 */ /* 0x000fea0003800000 */
.L_x_1191:
        /* <DEDUP_REMOVED lines=10> */
.L_x_1194:
[----:B------:R-:W-:Y:S05]  /*22ce0*/  BSYNC B1 ;  /* 0x0000000000017941 */ /* 0x000fea0003800000 */
.L_x_1193:
        /* <DEDUP_REMOVED lines=10> */
.L_x_1196:
[----:B------:R-:W-:Y:S05]  /*22d90*/  BSYNC B1 ;  /* 0x0000000000017941 */ /* 0x000fea0003800000 */
.L_x_1195:
        /* <DEDUP_REMOVED lines=10> */
.L_x_1198:
[----:B------:R-:W-:Y:S05]  /*22e40*/  BSYNC B1 ;  /* 0x0000000000017941 */ /* 0x000fea0003800000 */
.L_x_1197:
        /* <DEDUP_REMOVED lines=10> */
.L_x_1200:
[----:B------:R-:W-:Y:S05]  /*22ef0*/  BSYNC B1 ;  /* 0x0000000000017941 */ /* 0x000fea0003800000 */
.L_x_1199:
        /* <DEDUP_REMOVED lines=10> */
.L_x_1202:
[----:B------:R-:W-:Y:S05]  /*22fa0*/  BSYNC B1 ;  /* 0x0000000000017941 */ /* 0x000fea0003800000 */
.L_x_1201:
        /* <DEDUP_REMOVED lines=10> */
.L_x_1204:
[----:B------:R-:W-:Y:S05]  /*23050*/  BSYNC B1 ;  /* 0x0000000000017941 */ /* 0x000fea0003800000 */
.L_x_1203:
        /* <DEDUP_REMOVED lines=10> */
.L_x_1206:
[----:B------:R-:W-:Y:S05]  /*23100*/  BSYNC B1 ;  /* 0x0000000000017941 */ /* 0x000fea0003800000 */
.L_x_1205:
        /* <DEDUP_REMOVED lines=10> */
.L_x_1208:
[----:B------:R-:W-:Y:S05]  /*231b0*/  BSYNC B1 ;  /* 0x0000000000017941 */ /* 0x000fea0003800000 */
.L_x_1207:
        /* <DEDUP_REMOVED lines=10> */
.L_x_1210:
[----:B------:R-:W-:Y:S05]  /*23260*/  BSYNC B1 ;  /* 0x0000000000017941 */ /* 0x000fea0003800000 */
.L_x_1209:
        /* <DEDUP_REMOVED lines=10> */
.L_x_1212:
[----:B------:R-:W-:Y:S05]  /*23310*/  BSYNC B1 ;  /* 0x0000000000017941 */ /* 0x000fea0003800000 */
.L_x_1211:
        /* <DEDUP_REMOVED lines=10> */
.L_x_1214:
[----:B------:R-:W-:Y:S05]  /*233c0*/  BSYNC B1 ;  /* 0x0000000000017941 */ /* 0x000fea0003800000 */
.L_x_1213:
        /* <DEDUP_REMOVED lines=10> */
.L_x_1216:
[----:B------:R-:W-:Y:S05]  /*23470*/  BSYNC B1 ;  /* 0x0000000000017941 */ /* 0x000fea0003800000 */
.L_x_1215:
        /* <DEDUP_REMOVED lines=10> */
.L_x_1218:
[----:B------:R-:W-:Y:S05]  /*23520*/  BSYNC B1 ;  /* 0x0000000000017941 */ /* 0x000fea0003800000 */
.L_x_1217:
        /* <DEDUP_REMOVED lines=10> */
.L_x_1220:
[----:B------:R-:W-:Y:S05]  /*235d0*/  BSYNC B1 ;  /* 0x0000000000017941 */ /* 0x000fea0003800000 */
.L_x_1219:
        /* <DEDUP_REMOVED lines=10> */
.L_x_1222:
[----:B------:R-:W-:Y:S05]  /*23680*/  BSYNC B1 ;  /* 0x0000000000017941 */ /* 0x000fea0003800000 */
.L_x_1221:
        /* <DEDUP_REMOVED lines=10> */
.L_x_1224:
[----:B------:R-:W-:Y:S05]  /*23730*/  BSYNC B1 ;  /* 0x0000000000017941 */ /* 0x000fea0003800000 */
.L_x_1223:
        /* <DEDUP_REMOVED lines=10> */
.L_x_1226:
[----:B------:R-:W-:Y:S05]  /*237e0*/  BSYNC B1 ;  /* 0x0000000000017941 */ /* 0x000fea0003800000 */
.L_x_1225:
        /* <DEDUP_REMOVED lines=10> */
.L_x_1228:
[----:B------:R-:W-:Y:S05]  /*23890*/  BSYNC B1 ;  /* 0x0000000000017941 */ /* 0x000fea0003800000 */
.L_x_1227:
        /* <DEDUP_REMOVED lines=10> */
.L_x_1230:
[----:B------:R-:W-:Y:S05]  /*23940*/  BSYNC B1 ;  /* 0x0000000000017941 */ /* 0x000fea0003800000 */
.L_x_1229:
        /* <DEDUP_REMOVED lines=10> */
.L_x_1232:
[----:B------:R-:W-:Y:S05]  /*239f0*/  BSYNC B1 ;  /* 0x0000000000017941 */ /* 0x000fea0003800000 */
.L_x_1231:
        /* <DEDUP_REMOVED lines=10> */
.L_x_1234:
[----:B------:R-:W-:Y:S05]  /*23aa0*/  BSYNC B1 ;  /* 0x0000000000017941 */ /* 0x000fea0003800000 */
.L_x_1233:
        /* <DEDUP_REMOVED lines=10> */
.L_x_1236:
[----:B------:R-:W-:Y:S05]  /*23b50*/  BSYNC B1 ;  /* 0x0000000000017941 */ /* 0x000fea0003800000 */
.L_x_1235:
        /* <DEDUP_REMOVED lines=10> */
.L_x_1238:
[----:B------:R-:W-:Y:S05]  /*23c00*/  BSYNC B1 ;  /* 0x0000000000017941 */ /* 0x000fea0003800000 */
.L_x_1237:
        /* <DEDUP_REMOVED lines=10> */
.L_x_1240:
[----:B------:R-:W-:Y:S05]  /*23cb0*/  BSYNC B1 ;  /* 0x0000000000017941 */ /* 0x000fea0003800000 */
.L_x_1239:
        /* <DEDUP_REMOVED lines=10> */
.L_x_1242:
[----:B------:R-:W-:Y:S05]  /*23d60*/  BSYNC B1 ;  /* 0x0000000000017941 */ /* 0x000fea0003800000 */
.L_x_1241:
        /* <DEDUP_REMOVED lines=10> */
.L_x_1244:
[----:B------:R-:W-:Y:S05]  /*23e10*/  BSYNC B1 ;  /* 0x0000000000017941 */ /* 0x000fea0003800000 */
.L_x_1243:
        /* <DEDUP_REMOVED lines=10> */
.L_x_1246:
[----:B------:R-:W-:Y:S05]  /*23ec0*/  BSYNC B1 ;  /* 0x0000000000017941 */ /* 0x000fea0003800000 */
.L_x_1245:
        /* <DEDUP_REMOVED lines=10> */
.L_x_1248:
[----:B------:R-:W-:Y:S05]  /*23f70*/  BSYNC B1 ;  /* 0x0000000000017941 */ /* 0x000fea0003800000 */
.L_x_1247:
        /* <DEDUP_REMOVED lines=10> */
.L_x_1250:
[----:B------:R-:W-:Y:S05]  /*24020*/  BSYNC B1 ;  /* 0x0000000000017941 */ /* 0x000fea0003800000 */
.L_x_1249:
        /* <DEDUP_REMOVED lines=10> */
.L_x_1252:
[----:B------:R-:W-:Y:S05]  /*240d0*/  BSYNC B1 ;  /* 0x0000000000017941 */ /* 0x000fea0003800000 */
.L_x_1251:
        /* <DEDUP_REMOVED lines=10> */
.L_x_1254:
[----:B------:R-:W-:Y:S05]  /*24180*/  BSYNC B1 ;  /* 0x0000000000017941 */ /* 0x000fea0003800000 */
.L_x_1253:
        /* <DEDUP_REMOVED lines=10> */
.L_x_1256:
[----:B------:R-:W-:Y:S05]  /*24230*/  BSYNC B1 ;  /* 0x0000000000017941 */ /* 0x000fea0003800000 */
.L_x_1255:
        /* <DEDUP_REMOVED lines=10> */
.L_x_1258:
[----:B------:R-:W-:Y:S05]  /*242e0*/  BSYNC B1 ;  /* 0x0000000000017941 */ /* 0x000fea0003800000 */
.L_x_1257:
        /* <DEDUP_REMOVED lines=10> */
.L_x_1260:
[----:B------:R-:W-:Y:S05]  /*24390*/  BSYNC B1 ;  /* 0x0000000000017941 */ /* 0x000fea0003800000 */
.L_x_1259:
        /* <DEDUP_REMOVED lines=10> */
.L_x_1262:
[----:B------:R-:W-:Y:S05]  /*24440*/  BSYNC B1 ;  /* 0x0000000000017941 */ /* 0x000fea0003800000 */
.L_x_1261:
        /* <DEDUP_REMOVED lines=10> */
.L_x_1264:
[----:B------:R-:W-:Y:S05]  /*244f0*/  BSYNC B1 ;  /* 0x0000000000017941 */ /* 0x000fea0003800000 */
.L_x_1263:
        /* <DEDUP_REMOVED lines=10> */
.L_x_1266:
[----:B------:R-:W-:Y:S05]  /*245a0*/  BSYNC B1 ;  /* 0x0000000000017941 */ /* 0x000fea0003800000 */
.L_x_1265:
        /* <DEDUP_REMOVED lines=10> */
.L_x_1268:
[----:B------:R-:W-:Y:S05]  /*24650*/  BSYNC B1 ;  /* 0x0000000000017941 */ /* 0x000fea0003800000 */
.L_x_1267:
        /* <DEDUP_REMOVED lines=10> */
.L_x_1270:
[----:B------:R-:W-:Y:S05]  /*24700*/  BSYNC B1 ;  /* 0x0000000000017941 */ /* 0x000fea0003800000 */
.L_x_1269:
        /* <DEDUP_REMOVED lines=10> */
.L_x_1272:
[----:B------:R-:W-:Y:S05]  /*247b0*/  BSYNC B1 ;  /* 0x0000000000017941 */ /* 0x000fea0003800000 */
.L_x_1271:
        /* <DEDUP_REMOVED lines=10> */
.L_x_1274:
[----:B------:R-:W-:Y:S05]  /*24860*/  BSYNC B1 ;  /* 0x0000000000017941 */ /* 0x000fea0003800000 */
.L_x_1273:
        /* <DEDUP_REMOVED lines=10> */
.L_x_1276:
[----:B------:R-:W-:Y:S05]  /*24910*/  BSYNC B1 ;  /* 0x0000000000017941 */ /* 0x000fea0003800000 */
.L_x_1275:
        /* <DEDUP_REMOVED lines=10> */
.L_x_1278:
[----:B------:R-:W-:Y:S05]  /*249c0*/  BSYNC B1 ;  /* 0x0000000000017941 */ /* 0x000fea0003800000 */
.L_x_1277:
        /* <DEDUP_REMOVED lines=10> */
.L_x_1280:
[----:B------:R-:W-:Y:S05]  /*24a70*/  BSYNC B1 ;  /* 0x0000000000017941 */ /* 0x000fea0003800000 */
.L_x_1279:
        /* <DEDUP_REMOVED lines=10> */
.L_x_1282:
[----:B------:R-:W-:Y:S05]  /*24b20*/  BSYNC B1 ;  /* 0x0000000000017941 */ /* 0x000fea0003800000 */
.L_x_1281:
        /* <DEDUP_REMOVED lines=10> */
.L_x_1284:
[----:B------:R-:W-:Y:S05]  /*24bd0*/  BSYNC B1 ;  /* 0x0000000000017941 */ /* 0x000fea0003800000 */
.L_x_1283:
        /* <DEDUP_REMOVED lines=10> */
.L_x_1286:
[----:B------:R-:W-:Y:S05]  /*24c80*/  BSYNC B1 ;  /* 0x0000000000017941 */ /* 0x000fea0003800000 */
.L_x_1285:
        /* <DEDUP_REMOVED lines=10> */
.L_x_1288:
[----:B------:R-:W-:Y:S05]  /*24d30*/  BSYNC B1 ;  /* 0x0000000000017941 */ /* 0x000fea0003800000 */
.L_x_1287:
        /* <DEDUP_REMOVED lines=10> */
.L_x_1290:
[----:B------:R-:W-:Y:S05]  /*24de0*/  BSYNC B1 ;  /* 0x0000000000017941 */ /* 0x000fea0003800000 */
.L_x_1289:
        /* <DEDUP_REMOVED lines=10> */
.L_x_1292:
[----:B------:R-:W-:Y:S05]  /*24e90*/  BSYNC B1 ;  /* 0x0000000000017941 */ /* 0x000fea0003800000 */
.L_x_1291:
        /* <DEDUP_REMOVED lines=10> */
.L_x_1294:
[----:B------:R-:W-:Y:S05]  /*24f40*/  BSYNC B1 ;  /* 0x0000000000017941 */ /* 0x000fea0003800000 */
.L_x_1293:
        /* <DEDUP_REMOVED lines=10> */
.L_x_1296:
[----:B------:R-:W-:Y:S05]  /*24ff0*/  BSYNC B1 ;  /* 0x0000000000017941 */ /* 0x000fea0003800000 */
.L_x_1295:
        /* <DEDUP_REMOVED lines=10> */
.L_x_1298:
[----:B------:R-:W-:Y:S05]  /*250a0*/  BSYNC B1 ;  /* 0x0000000000017941 */ /* 0x000fea0003800000 */
.L_x_1297:
        /* <DEDUP_REMOVED lines=10> */
.L_x_1300:
[----:B------:R-:W-:Y:S05]  /*25150*/  BSYNC B1 ;  /* 0x0000000000017941 */ /* 0x000fea0003800000 */
.L_x_1299:
        /* <DEDUP_REMOVED lines=10> */
.L_x_1302:
[----:B------:R-:W-:Y:S05]  /*25200*/  BSYNC B1 ;  /* 0x0000000000017941 */ /* 0x000fea0003800000 */
.L_x_1301:
        /* <DEDUP_REMOVED lines=10> */
.L_x_1304:
[----:B------:R-:W-:Y:S05]  /*252b0*/  BSYNC B1 ;  /* 0x0000000000017941 */ /* 0x000fea0003800000 */
.L_x_1303:
        /* <DEDUP_REMOVED lines=10> */
.L_x_1306:
[----:B------:R-:W-:Y:S05]  /*25360*/  BSYNC B1 ;  /* 0x0000000000017941 */ /* 0x000fea0003800000 */
.L_x_1305:
        /* <DEDUP_REMOVED lines=10> */
.L_x_1308:
[----:B------:R-:W-:Y:S05]  /*25410*/  BSYNC B1 ;  /* 0x0000000000017941 */ /* 0x000fea0003800000 */
.L_x_1307:
[----:B0----5:R-:W-:Y:S01]  /*25420*/  HADD2.F32 R13, -RZ, R3.H0_H0 ;  /* 0x20000003ff0d7230 */ /* 0x021fe20000004100 */
[----:B------:R-:W-:Y:S01]  /*25430*/  ISETP.GT.AND P3, PT, R0, 0x101, P2 ;  /* 0x000001010000780c */ /* 0x000fe20001764270 */
[----:B------:R-:W-:Y:S03]  /*25440*/  BSSY B1, `(.L_x_1309) ;  /* 0x0000007000017945 */ /* 0x000fe60003800000 */
[----:B------:R-:W-:-:S04]  /*25450*/  FMUL R13, R13, R16 ;  /* 0x000000100d0d7220 */ /* 0x000fc80000400000 */
[----:B------:R-:W-:-:S05]  /*25460*/  FFMA R13, R24, R2, R13 ;  /* 0x00000002180d7223 */ /* 0x000fca000000000d */
[----:B------:R-:W-:-:S05]  /*25470*/  F2FP.F16.F32.PACK_AB R13, RZ, R13 ;  /* 0x0000000dff0d723e */ /* 0x000fca00000000ff */
[----:B------:R0:W-:Y:S01]  /*25480*/  @P0 STG.E.U16 desc[UR36][R10.64+0x200], R13 ;  /* 0x0002000d0a000986 */ /* 0x0001e2000c101524 */
[----:B------:R-:W-:Y:S05]  /*25490*/  @!P3 BRA `(.L_x_1310) ;  /* 0x000000000004b947 */ /* 0x000fea0003800000 */
[----:B------:R0:W5:Y:S02]  /*254a0*/  LDG.E.LTC128B.U16 R3, desc[UR36][R8.64+0x202] ;  /* 0x0002022408037981 */ /* 0x000164000c1e1520 */
.L_x_1310:
[----:B------:R-:W-:Y:S05]  /*254b0*/  BSYNC B1 ;  /* 0x0000000000017941 */ /* 0x000fea0003800000 */
.L_x_1309:
        /* <DEDUP_REMOVED lines=9> */
.L_x_1312:
[----:B------:R-:W-:Y:S05]  /*25550*/  BSYNC B1 ;  /* 0x0000000000017941 */ /* 0x000fea0003800000 */
.L_x_1311:
[----:B-----5:R-:W-:Y:S01]  /*25560*/  HADD2.F32 R13, -RZ, R3.H0_H0 ;  /* 0x20000003ff0d7230 */ /* 0x020fe20000004100 */
        /* <DEDUP_REMOVED lines=8> */
.L_x_1314:
[----:B------:R-:W-:Y:S05]  /*255f0*/  BSYNC B1 ;  /* 0x0000000000017941 */ /* 0x000fea0003800000 */
.L_x_1313:
        /* <DEDUP_REMOVED lines=9> */
.L_x_1316:
[----:B------:R-:W-:Y:S05]  /*25690*/  BSYNC B1 ;  /* 0x0000000000017941 */ /* 0x000fea0003800000 */
.L_x_1315:
        /* <DEDUP_REMOVED lines=9> */
.L_x_1318:
[----:B------:R-:W-:Y:S05]  /*25730*/  BSYNC B1 ;  /* 0x0000000000017941 */ /* 0x000fea0003800000 */
.L_x_1317:
        /* <DEDUP_REMOVED lines=9> */
.L_x_1320:
[----:B------:R-:W-:Y:S05]  /*257d0*/  BSYNC B1 ;  /* 0x0000000000017941 */ /* 0x000fea0003800000 */
.L_x_1319:
        /* <DEDUP_REMOVED lines=9> */
.L_x_1322:
[----:B------:R-:W-:Y:S05]  /*25870*/  BSYNC B1 ;  /* 0x0000000000017941 */ /* 0x000fea0003800000 */
.L_x_1321:
        /* <DEDUP_REMOVED lines=9> */
.L_x_1324:
[----:B------:R-:W-:Y:S05]  /*25910*/  BSYNC B1 ;  /* 0x0000000000017941 */ /* 0x000fea0003800000 */
.L_x_1323:
        /* <DEDUP_REMOVED lines=9> */
.L_x_1326:
[----:B------:R-:W-:Y:S05]  /*259b0*/  BSYNC B1 ;  /* 0x0000000000017941 */ /* 0x000fea0003800000 */
.L_x_1325:
        /* <DEDUP_REMOVED lines=9> */
.L_x_1328:
[----:B------:R-:W-:Y:S05]  /*25a50*/  BSYNC B1 ;  /* 0x0000000000017941 */ /* 0x000fea0003800000 */
.L_x_1327:
        /* <DEDUP_REMOVED lines=9> */
.L_x_1330:
[----:B------:R-:W-:Y:S05]  /*25af0*/  BSYNC B1 ;  /* 0x0000000000017941 */ /* 0x000fea0003800000 */
.L_x_1329:
        /* <DEDUP_REMOVED lines=9> */
.L_x_1332:
[----:B------:R-:W-:Y:S05]  /*25b90*/  BSYNC B1 ;  /* 0x0000000000017941 */ /* 0x000fea0003800000 */
.L_x_1331:
        /* <DEDUP_REMOVED lines=9> */
.L_x_1334:
[----:B------:R-:W-:Y:S05]  /*25c30*/  BSYNC B1 ;  /* 0x0000000000017941 */ /* 0x000fea0003800000 */
.L_x_1333:
        /* <DEDUP_REMOVED lines=9> */
.L_x_1336:
[----:B------:R-:W-:Y:S05]  /*25cd0*/  BSYNC B1 ;  /* 0x0000000000017941 */ /* 0x000fea0003800000 */
.L_x_1335:
        /* <DEDUP_REMOVED lines=9> */
.L_x_1338:
[----:B------:R-:W-:Y:S05]  /*25d70*/  BSYNC B1 ;  /* 0x0000000000017941 */ /* 0x000fea0003800000 */
.L_x_1337:
        /* <DEDUP_REMOVED lines=9> */
.L_x_1340:
[----:B------:R-:W-:Y:S05]  /*25e10*/  BSYNC B1 ;  /* 0x0000000000017941 */ /* 0x000fea0003800000 */
.L_x_1339:
        /* <DEDUP_REMOVED lines=9> */
.L_x_1342:
[----:B------:R-:W-:Y:S05]  /*25eb0*/  BSYNC B1 ;  /* 0x0000000000017941 */ /* 0x000fea0003800000 */
.L_x_1341:
        /* <DEDUP_REMOVED lines=9> */
.L_x_1344:
[----:B------:R-:W-:Y:S05]  /*25f50*/  BSYNC B1 ;  /* 0x0000000000017941 */ /* 0x000fea0003800000 */
.L_x_1343:
        /* <DEDUP_REMOVED lines=9> */
.L_x_1346:
[----:B------:R-:W-:Y:S05]  /*25ff0*/  BSYNC B1 ;  /* 0x0000000000017941 */ /* 0x000fea0003800000 */
.L_x_1345:
        /* <DEDUP_REMOVED lines=9> */
.L_x_1348:
[----:B------:R-:W-:Y:S05]  /*26090*/  BSYNC B1 ;  /* 0x0000000000017941 */ /* 0x000fea0003800000 */
.L_x_1347:
        /* <DEDUP_REMOVED lines=9> */
.L_x_1350:
[----:B------:R-:W-:Y:S05]  /*26130*/  BSYNC B1 ;  /* 0x0000000000017941 */ /* 0x000fea0003800000 */
.L_x_1349:
        /* <DEDUP_REMOVED lines=9> */
.L_x_1352:
[----:B------:R-:W-:Y:S05]  /*261d0*/  BSYNC B1 ;  /* 0x0000000000017941 */ /* 0x000fea0003800000 */
.L_x_1351:
        /* <DEDUP_REMOVED lines=9> */
.L_x_1354:
[----:B------:R-:W-:Y:S05]  /*26270*/  BSYNC B1 ;  /* 0x0000000000017941 */ /* 0x000fea0003800000 */
.L_x_1353:
        /* <DEDUP_REMOVED lines=9> */
.L_x_1356:
[----:B------:R-:W-:Y:S05]  /*26310*/  BSYNC B1 ;  /* 0x0000000000017941 */ /* 0x000fea0003800000 */
.L_x_1355:
        /* <DEDUP_REMOVED lines=9> */
.L_x_1358:
[----:B------:R-:W-:Y:S05]  /*263b0*/  BSYNC B1 ;  /* 0x0000000000017941 */ /* 0x000fea0003800000 */
.L_x_1357:
        /* <DEDUP_REMOVED lines=9> */
.L_x_1360:
[----:B------:R-:W-:Y:S05]  /*26450*/  BSYNC B1 ;  /* 0x0000000000017941 */ /* 0x000fea0003800000 */
.L_x_1359:
        /* <DEDUP_REMOVED lines=9> */
.L_x_1362:
[----:B------:R-:W-:Y:S05]  /*264f0*/  BSYNC B1 ;  /* 0x0000000000017941 */ /* 0x000fea0003800000 */
.L_x_1361:
        /* <DEDUP_REMOVED lines=9> */
.L_x_1364:
[----:B------:R-:W-:Y:S05]  /*26590*/  BSYNC B1 ;  /* 0x0000000000017941 */ /* 0x000fea0003800000 */
.L_x_1363:
        /* <DEDUP_REMOVED lines=9> */
.L_x_1366:
[----:B------:R-:W-:Y:S05]  /*26630*/  BSYNC B1 ;  /* 0x0000000000017941 */ /* 0x000fea0003800000 */
.L_x_1365:
        /* <DEDUP_REMOVED lines=9> */
.L_x_1368:
[----:B------:R-:W-:Y:S05]  /*266d0*/  BSYNC B1 ;  /* 0x0000000000017941 */ /* 0x000fea0003800000 */
.L_x_1367:
        /* <DEDUP_REMOVED lines=9> */
.L_x_1370:
[----:B------:R-:W-:Y:S05]  /*26770*/  BSYNC B1 ;  /* 0x0000000000017941 */ /* 0x000fea0003800000 */
.L_x_1369:
        /* <DEDUP_REMOVED lines=9> */
.L_x_1372:
[----:B------:R-:W-:Y:S05]  /*26810*/  BSYNC B1 ;  /* 0x0000000000017941 */ /* 0x000fea0003800000 */
.L_x_1371:
        /* <DEDUP_REMOVED lines=9> */
.L_x_1374:
[----:B------:R-:W-:Y:S05]  /*268b0*/  BSYNC B1 ;  /* 0x0000000000017941 */ /* 0x000fea0003800000 */
.L_x_1373:
        /* <DEDUP_REMOVED lines=9> */
.L_x_1376:
[----:B------:R-:W-:Y:S05]  /*26950*/  BSYNC B1 ;  /* 0x0000000000017941 */ /* 0x000fea0003800000 */
.L_x_1375:
        /* <DEDUP_REMOVED lines=9> */
.L_x_1378:
[----:B------:R-:W-:Y:S05]  /*269f0*/  BSYNC B1 ;  /* 0x0000000000017941 */ /* 0x000fea0003800000 */
.L_x_1377:
        /* <DEDUP_REMOVED lines=9> */
.L_x_1380:
[----:B------:R-:W-:Y:S05]  /*26a90*/  BSYNC B1 ;  /* 0x0000000000017941 */ /* 0x000fea0003800000 */
.L_x_1379:
        /* <DEDUP_REMOVED lines=9> */
.L_x_1382:
[----:B------:R-:W-:Y:S05]  /*26b30*/  BSYNC B1 ;  /* 0x0000000000017941 */ /* 0x000fea0003800000 */
.L_x_1381:
        /* <DEDUP_REMOVED lines=9> */
.L_x_1384:
[----:B------:R-:W-:Y:S05]  /*26bd0*/  BSYNC B1 ;  /* 0x0000000000017941 */ /* 0x000fea0003800000 */
.L_x_1383:
        /* <DEDUP_REMOVED lines=9> */
.L_x_1386:
[----:B------:R-:W-:Y:S05]  /*26c70*/  BSYNC B1 ;  /* 0x0000000000017941 */ /* 0x000fea0003800000 */
.L_x_1385:
        /* <DEDUP_REMOVED lines=9> */
.L_x_1388:
[----:B------:R-:W-:Y:S05]  /*26d10*/  BSYNC B1 ;  /* 0x0000000000017941 */ /* 0x000fea0003800000 */
.L_x_1387:
        /* <DEDUP_REMOVED lines=9> */
.L_x_1390:
[----:B------:R-:W-:Y:S05]  /*26db0*/  BSYNC B1 ;  /* 0x0000000000017941 */ /* 0x000fea0003800000 */
.L_x_1389:
        /* <DEDUP_REMOVED lines=9> */
.L_x_1392:
[----:B------:R-:W-:Y:S05]  /*26e50*/  BSYNC B1 ;  /* 0x0000000000017941 */ /* 0x000fea0003800000 */
.L_x_1391:
        /* <DEDUP_REMOVED lines=9> */
.L_x_1394:
[----:B------:R-:W-:Y:S05]  /*26ef0*/  BSYNC B1 ;  /* 0x0000000000017941 */ /* 0x000fea0003800000 */
.L_x_1393:
        /* <DEDUP_REMOVED lines=9> */
.L_x_1396:
[----:B------:R-:W-:Y:S05]  /*26f90*/  BSYNC B1 ;  /* 0x0000000000017941 */ /* 0x000fea0003800000 */
.L_x_1395:
        /* <DEDUP_REMOVED lines=9> */
.L_x_1398:
[----:B------:R-:W-:Y:S05]  /*27030*/  BSYNC B1 ;  /* 0x0000000000017941 */ /* 0x000fea0003800000 */
.L_x_1397:
        /* <DEDUP_REMOVED lines=9> */
.L_x_1400:
[----:B------:R-:W-:Y:S05]  /*270d0*/  BSYNC B1 ;  /* 0x0000000000017941 */ /* 0x000fea0003800000 */
.L_x_1399:
        /* <DEDUP_REMOVED lines=9> */
.L_x_1402:
[----:B------:R-:W-:Y:S05]  /*27170*/  BSYNC B1 ;  /* 0x0000000000017941 */ /* 0x000fea0003800000 */
.L_x_1401:
        /* <DEDUP_REMOVED lines=9> */
.L_x_1404:
[----:B------:R-:W-:Y:S05]  /*27210*/  BSYNC B1 ;  /* 0x0000000000017941 */ /* 0x000fea0003800000 */
.L_x_1403:
        /* <DEDUP_REMOVED lines=9> */
.L_x_1406:
[----:B------:R-:W-:Y:S05]  /*272b0*/  BSYNC B1 ;  /* 0x0000000000017941 */ /* 0x000fea0003800000 */
.L_x_1405:
        /* <DEDUP_REMOVED lines=9> */
.L_x_1408:
[----:B------:R-:W-:Y:S05]  /*27350*/  BSYNC B1 ;  /* 0x0000000000017941 */ /* 0x000fea0003800000 */
.L_x_1407:
        /* <DEDUP_REMOVED lines=9> */
.L_x_1410:
[----:B------:R-:W-:Y:S05]  /*273f0*/  BSYNC B1 ;  /* 0x0000000000017941 */ /* 0x000fea0003800000 */
.L_x_1409:
        /* <DEDUP_REMOVED lines=9> */
.L_x_1412:
[----:B------:R-:W-:Y:S05]  /*27490*/  BSYNC B1 ;  /* 0x0000000000017941 */ /* 0x000fea0003800000 */
.L_x_1411:
        /* <DEDUP_REMOVED lines=9> */
.L_x_1414:
[----:B------:R-:W-:Y:S05]  /*27530*/  BSYNC B1 ;  /* 0x0000000000017941 */ /* 0x000fea0003800000 */
.L_x_1413:
        /* <DEDUP_REMOVED lines=9> */
.L_x_1416:
[----:B------:R-:W-:Y:S05]  /*275d0*/  BSYNC B1 ;  /* 0x0000000000017941 */ /* 0x000fea0003800000 */
.L_x_1415:
        /* <DEDUP_REMOVED lines=9> */
.L_x_1418:
[----:B------:R-:W-:Y:S05]  /*27670*/  BSYNC B1 ;  /* 0x0000000000017941 */ /* 0x000fea0003800000 */
.L_x_1417:
        /* <DEDUP_REMOVED lines=9> */
.L_x_1420:
[----:B------:R-:W-:Y:S05]  /*27710*/  BSYNC B1 ;  /* 0x0000000000017941 */ /* 0x000fea0003800000 */
.L_x_1419:
        /* <DEDUP_REMOVED lines=9> */
.L_x_1422:
[----:B------:R-:W-:Y:S05]  /*277b0*/  BSYNC B1 ;  /* 0x0000000000017941 */ /* 0x000fea0003800000 */
.L_x_1421:
        /* <DEDUP_REMOVED lines=9> */
.L_x_1424:
[----:B------:R-:W-:Y:S05]  /*27850*/  BSYNC B1 ;  /* 0x0000000000017941 */ /* 0x000fea0003800000 */
.L_x_1423:
        /* <DEDUP_REMOVED lines=9> */
.L_x_1426:
[----:B------:R-:W-:Y:S05]  /*278f0*/  BSYNC B1 ;  /* 0x0000000000017941 */ /* 0x000fea0003800000 */
.L_x_1425:
        /* <DEDUP_REMOVED lines=9> */
.L_x_1428:
[----:B------:R-:W-:Y:S05]  /*27990*/  BSYNC B1 ;  /* 0x0000000000017941 */ /* 0x000fea0003800000 */
.L_x_1427:
        /* <DEDUP_REMOVED lines=9> */
.L_x_1430:
[----:B------:R-:W-:Y:S05]  /*27a30*/  BSYNC B1 ;  /* 0x0000000000017941 */ /* 0x000fea0003800000 */
.L_x_1429:
        /* <DEDUP_REMOVED lines=9> */
.L_x_1432:
[----:B------:R-:W-:Y:S05]  /*27ad0*/  BSYNC B1 ;  /* 0x0000000000017941 */ /* 0x000fea0003800000 */
.L_x_1431:
        /* <DEDUP_REMOVED lines=9> */
.L_x_1434:
[----:B------:R-:W-:Y:S05]  /*27b70*/  BSYNC B1 ;  /* 0x0000000000017941 */ /* 0x000fea0003800000 */
.L_x_1433:
        /* <DEDUP_REMOVED lines=9> */
.L_x_1436:
[----:B------:R-:W-:Y:S05]  /*27c10*/  BSYNC B1 ;  /* 0x0000000000017941 */ /* 0x000fea0003800000 */
.L_x_1435:
        /* <DEDUP_REMOVED lines=9> */
.L_x_1438:
[----:B------:R-:W-:Y:S05]  /*27cb0*/  BSYNC B1 ;  /* 0x0000000000017941 */ /* 0x000fea0003800000 */
.L_x_1437:
        /* <DEDUP_REMOVED lines=9> */
.L_x_1440:
[----:B------:R-:W-:Y:S05]  /*27d50*/  BSYNC B1 ;  /* 0x0000000000017941 */ /* 0x000fea0003800000 */
.L_x_1439:
        /* <DEDUP_REMOVED lines=9> */
.L_x_1442:
[----:B------:R-:W-:Y:S05]  /*27df0*/  BSYNC B1 ;  /* 0x0000000000017941 */ /* 0x000fea0003800000 */
.L_x_1441:
        /* <DEDUP_REMOVED lines=9> */
.L_x_1444:
[----:B------:R-:W-:Y:S05]  /*27e90*/  BSYNC B1 ;  /* 0x0000000000017941 */ /* 0x000fea0003800000 */
.L_x_1443:
        /* <DEDUP_REMOVED lines=9> */
.L_x_1446:
[----:B------:R-:W-:Y:S05]  /*27f30*/  BSYNC B1 ;  /* 0x0000000000017941 */ /* 0x000fea0003800000 */
.L_x_1445:
        /* <DEDUP_REMOVED lines=9> */
.L_x_1448:
[----:B------:R-:W-:Y:S05]  /*27fd0*/  BSYNC B1 ;  /* 0x0000000000017941 */ /* 0x000fea0003800000 */
.L_x_1447:
        /* <DEDUP_REMOVED lines=9> */
.L_x_1450:
[----:B------:R-:W-:Y:S05]  /*28070*/  BSYNC B1 ;  /* 0x0000000000017941 */ /* 0x000fea0003800000 */
.L_x_1449:
        /* <DEDUP_REMOVED lines=9> */
.L_x_1452:
[----:B------:R-:W-:Y:S05]  /*28110*/  BSYNC B1 ;  /* 0x0000000000017941 */ /* 0x000fea0003800000 */
.L_x_1451:
        /* <DEDUP_REMOVED lines=9> */
.L_x_1454:
[----:B------:R-:W-:Y:S05]  /*281b0*/  BSYNC B1 ;  /* 0x0000000000017941 */ /* 0x000fea0003800000 */
.L_x_1453:
        /* <DEDUP_REMOVED lines=9> */
.L_x_1456:
[----:B------:R-:W-:Y:S05]  /*28250*/  BSYNC B1 ;  /* 0x0000000000017941 */ /* 0x000fea0003800000 */
.L_x_1455:
        /* <DEDUP_REMOVED lines=9> */
.L_x_1458:
[----:B------:R-:W-:Y:S05]  /*282f0*/  BSYNC B1 ;  /* 0x0000000000017941 */ /* 0x000fea0003800000 */
.L_x_1457:
        /* <DEDUP_REMOVED lines=9> */
.L_x_1460:
[----:B------:R-:W-:Y:S05]  /*28390*/  BSYNC B1 ;  /* 0x0000000000017941 */ /* 0x000fea0003800000 */
.L_x_1459:
        /* <DEDUP_REMOVED lines=9> */
.L_x_1462:
[----:B------:R-:W-:Y:S05]  /*28430*/  BSYNC B1 ;  /* 0x0000000000017941 */ /* 0x000fea0003800000 */
.L_x_1461:
        /* <DEDUP_REMOVED lines=9> */
.L_x_1464:
[----:B------:R-:W-:Y:S05]  /*284d0*/  BSYNC B1 ;  /* 0x0000000000017941 */ /* 0x000fea0003800000 */
.L_x_1463:
        /* <DEDUP_REMOVED lines=9> */
.L_x_1466:
[----:B------:R-:W-:Y:S05]  /*28570*/  BSYNC B1 ;  /* 0x0000000000017941 */ /* 0x000fea0003800000 */
.L_x_1465:
        /* <DEDUP_REMOVED lines=9> */
.L_x_1468:
[----:B------:R-:W-:Y:S05]  /*28610*/  BSYNC B1 ;  /* 0x0000000000017941 */ /* 0x000fea0003800000 */
.L_x_1467:
        /* <DEDUP_REMOVED lines=9> */
.L_x_1470:
[----:B------:R-:W-:Y:S05]  /*286b0*/  BSYNC B1 ;  /* 0x0000000000017941 */ /* 0x000fea0003800000 */
.L_x_1469:
        /* <DEDUP_REMOVED lines=9> */
.L_x_1472:
[----:B------:R-:W-:Y:S05]  /*28750*/  BSYNC B1 ;  /* 0x0000000000017941 */ /* 0x000fea0003800000 */
.L_x_1471:
        /* <DEDUP_REMOVED lines=9> */
.L_x_1474:
[----:B------:R-:W-:Y:S05]  /*287f0*/  BSYNC B1 ;  /* 0x0000000000017941 */ /* 0x000fea0003800000 */
.L_x_1473:
        /* <DEDUP_REMOVED lines=9> */
.L_x_1476:
[----:B------:R-:W-:Y:S05]  /*28890*/  BSYNC B1 ;  /* 0x0000000000017941 */ /* 0x000fea0003800000 */
.L_x_1475:
        /* <DEDUP_REMOVED lines=9> */
.L_x_1478:
[----:B------:R-:W-:Y:S05]  /*28930*/  BSYNC B1 ;  /* 0x0000000000017941 */ /* 0x000fea0003800000 */
.L_x_1477:
        /* <DEDUP_REMOVED lines=9> */
.L_x_1480:
[----:B------:R-:W-:Y:S05]  /*289d0*/  BSYNC B1 ;  /* 0x0000000000017941 */ /* 0x000fea0003800000 */
.L_x_1479:
        /* <DEDUP_REMOVED lines=9> */
.L_x_1482:
[----:B------:R-:W-:Y:S05]  /*28a70*/  BSYNC B1 ;  /* 0x0000000000017941 */ /* 0x000fea0003800000 */
.L_x_1481:
        /* <DEDUP_REMOVED lines=9> */
.L_x_1484:
[----:B------:R-:W-:Y:S05]  /*28b10*/  BSYNC B1 ;  /* 0x0000000000017941 */ /* 0x000fea0003800000 */
.L_x_1483:
        /* <DEDUP_REMOVED lines=9> */
.L_x_1486:
[----:B------:R-:W-:Y:S05]  /*28bb0*/  BSYNC B1 ;  /* 0x0000000000017941 */ /* 0x000fea0003800000 */
.L_x_1485:
        /* <DEDUP_REMOVED lines=9> */
.L_x_1488:
[----:B------:R-:W-:Y:S05]  /*28c50*/  BSYNC B1 ;  /* 0x0000000000017941 */ /* 0x000fea0003800000 */
.L_x_1487:
        /* <DEDUP_REMOVED lines=9> */
.L_x_1490:
[----:B------:R-:W-:Y:S05]  /*28cf0*/  BSYNC B1 ;  /* 0x0000000000017941 */ /* 0x000fea0003800000 */
.L_x_1489:
        /* <DEDUP_REMOVED lines=9> */
.L_x_1492:
[----:B------:R-:W-:Y:S05]  /*28d90*/  BSYNC B1 ;  /* 0x0000000000017941 */ /* 0x000fea0003800000 */
.L_x_1491:
        /* <DEDUP_REMOVED lines=9> */
.L_x_1494:
[----:B------:R-:W-:Y:S05]  /*28e30*/  BSYNC B1 ;  /* 0x0000000000017941 */ /* 0x000fea0003800000 */
.L_x_1493:
        /* <DEDUP_REMOVED lines=9> */
.L_x_1496:
[----:B------:R-:W-:Y:S05]  /*28ed0*/  BSYNC B1 ;  /* 0x0000000000017941 */ /* 0x000fea0003800000 */
.L_x_1495:
        /* <DEDUP_REMOVED lines=9> */
.L_x_1498:
[----:B------:R-:W-:Y:S05]  /*28f70*/  BSYNC B1 ;  /* 0x0000000000017941 */ /* 0x000fea0003800000 */
.L_x_1497:
        /* <DEDUP_REMOVED lines=9> */
.L_x_1500:
[----:B------:R-:W-:Y:S05]  /*29010*/  BSYNC B1 ;  /* 0x0000000000017941 */ /* 0x000fea0003800000 */
.L_x_1499:
        /* <DEDUP_REMOVED lines=9> */
.L_x_1502:
[----:B------:R-:W-:Y:S05]  /*290b0*/  BSYNC B1 ;  /* 0x0000000000017941 */ /* 0x000fea0003800000 */
.L_x_1501:
        /* <DEDUP_REMOVED lines=9> */
.L_x_1504:
[----:B------:R-:W-:Y:S05]  /*29150*/  BSYNC B1 ;  /* 0x0000000000017941 */ /* 0x000fea0003800000 */
.L_x_1503:
        /* <DEDUP_REMOVED lines=9> */
.L_x_1506:
[----:B------:R-:W-:Y:S05]  /*291f0*/  BSYNC B1 ;  /* 0x0000000000017941 */ /* 0x000fea0003800000 */
.L_x_1505:
        /* <DEDUP_REMOVED lines=9> */
.L_x_1508:
[----:B------:R-:W-:Y:S05]  /*29290*/  BSYNC B1 ;  /* 0x0000000000017941 */ /* 0x000fea0003800000 */
.L_x_1507:
        /* <DEDUP_REMOVED lines=9> */
.L_x_1510:
[----:B------:R-:W-:Y:S05]  /*29330*/  BSYNC B1 ;  /* 0x0000000000017941 */ /* 0x000fea0003800000 */
.L_x_1509:
        /* <DEDUP_REMOVED lines=9> */
.L_x_1512:
[----:B------:R-:W-:Y:S05]  /*293d0*/  BSYNC B1 ;  /* 0x0000000000017941 */ /* 0x000fea0003800000 */
.L_x_1511:
        /* <DEDUP_REMOVED lines=9> */
.L_x_1514:
[----:B------:R-:W-:Y:S05]  /*29470*/  BSYNC B1 ;  /* 0x0000000000017941 */ /* 0x000fea0003800000 */
.L_x_1513:
        /* <DEDUP_REMOVED lines=9> */
.L_x_1516:
[----:B------:R-:W-:Y:S05]  /*29510*/  BSYNC B1 ;  /* 0x0000000000017941 */ /* 0x000fea0003800000 */
.L_x_1515:
        /* <DEDUP_REMOVED lines=9> */
.L_x_1518:
[----:B------:R-:W-:Y:S05]  /*295b0*/  BSYNC B1 ;  /* 0x0000000000017941 */ /* 0x000fea0003800000 */
.L_x_1517:
        /* <DEDUP_REMOVED lines=9> */
.L_x_1520:
[----:B------:R-:W-:Y:S05]  /*29650*/  BSYNC B1 ;  /* 0x0000000000017941 */ /* 0x000fea0003800000 */
.L_x_1519:
        /* <DEDUP_REMOVED lines=9> */
.L_x_1522:
[----:B------:R-:W-:Y:S05]  /*296f0*/  BSYNC B1 ;  /* 0x0000000000017941 */ /* 0x000fea0003800000 */
.L_x_1521:
        /* <DEDUP_REMOVED lines=9> */
.L_x_1524:
[----:B------:R-:W-:Y:S05]  /*29790*/  BSYNC B1 ;  /* 0x0000000000017941 */ /* 0x000fea0003800000 */
.L_x_1523:
        /* <DEDUP_REMOVED lines=9> */
.L_x_1526:
[----:B------:R-:W-:Y:S05]  /*29830*/  BSYNC B1 ;  /* 0x0000000000017941 */ /* 0x000fea0003800000 */
.L_x_1525:
        /* <DEDUP_REMOVED lines=9> */
.L_x_1528:
[----:B------:R-:W-:Y:S05]  /*298d0*/  BSYNC B1 ;  /* 0x0000000000017941 */ /* 0x000fea0003800000 */
.L_x_1527:
        /* <DEDUP_REMOVED lines=9> */
.L_x_1530:
[----:B------:R-:W-:Y:S05]  /*29970*/  BSYNC B1 ;  /* 0x0000000000017941 */ /* 0x000fea0003800000 */
.L_x_1529:
        /* <DEDUP_REMOVED lines=9> */
.L_x_1532:
[----:B------:R-:W-:Y:S05]  /*29a10*/  BSYNC B1 ;  /* 0x0000000000017941 */ /* 0x000fea0003800000 */
.L_x_1531:
        /* <DEDUP_REMOVED lines=9> */
.L_x_1534:
[----:B------:R-:W-:Y:S05]  /*29ab0*/  BSYNC B1 ;  /* 0x0000000000017941 */ /* 0x000fea0003800000 */
.L_x_1533:
        /* <DEDUP_REMOVED lines=9> */
.L_x_1536:
[----:B------:R-:W-:Y:S05]  /*29b50*/  BSYNC B1 ;  /* 0x0000000000017941 */ /* 0x000fea0003800000 */
.L_x_1535:
        /* <DEDUP_REMOVED lines=9> */
.L_x_1538:
[----:B------:R-:W-:Y:S05]  /*29bf0*/  BSYNC B1 ;  /* 0x0000000000017941 */ /* 0x000fea0003800000 */
.L_x_1537:
        /* <DEDUP_REMOVED lines=9> */
.L_x_1540:
[----:B------:R-:W-:Y:S05]  /*29c90*/  BSYNC B1 ;  /* 0x0000000000017941 */ /* 0x000fea0003800000 */
.L_x_1539:
        /* <DEDUP_REMOVED lines=9> */
.L_x_1542:
[----:B------:R-:W-:Y:S05]  /*29d30*/  BSYNC B1 ;  /* 0x0000000000017941 */ /* 0x000fea0003800000 */
.L_x_1541:
        /* <DEDUP_REMOVED lines=9> */
.L_x_1544:
[----:B------:R-:W-:Y:S05]  /*29dd0*/  BSYNC B1 ;  /* 0x0000000000017941 */ /* 0x000fea0003800000 */
.L_x_1543:
        /* <DEDUP_REMOVED lines=9> */
.L_x_1546:
[----:B------:R-:W-:Y:S05]  /*29e70*/  BSYNC B1 ;  /* 0x0000000000017941 */ /* 0x000fea0003800000 */
.L_x_1545:
        /* <DEDUP_REMOVED lines=9> */
.L_x_1548:
[----:B------:R-:W-:Y:S05]  /*29f10*/  BSYNC B1 ;  /* 0x0000000000017941 */ /* 0x000fea0003800000 */
.L_x_1547:
        /* <DEDUP_REMOVED lines=9> */
.L_x_1550:
[----:B------:R-:W-:Y:S05]  /*29fb0*/  BSYNC B1 ;  /* 0x0000000000017941 */ /* 0x000fea0003800000 */
.L_x_1549:
        /* <DEDUP_REMOVED lines=9> */
.L_x_1552:
[----:B------:R-:W-:Y:S05]  /*2a050*/  BSYNC B1 ;  /* 0x0000000000017941 */ /* 0x000fea0003800000 */
.L_x_1551:
        /* <DEDUP_REMOVED lines=9> */
.L_x_1554:
[----:B------:R-:W-:Y:S05]  /*2a0f0*/  BSYNC B1 ;  /* 0x0000000000017941 */ /* 0x000fea0003800000 */
.L_x_1553:
        /* <DEDUP_REMOVED lines=9> */
.L_x_1556:
[----:B------:R-:W-:Y:S05]  /*2a190*/  BSYNC B1 ;  /* 0x0000000000017941 */ /* 0x000fea0003800000 */
.L_x_1555:
        /* <DEDUP_REMOVED lines=9> */
.L_x_1558:
[----:B------:R-:W-:Y:S05]  /*2a230*/  BSYNC B1 ;  /* 0x0000000000017941 */ /* 0x000fea0003800000 */
.L_x_1557:
[----:B0--345:R-:W-:Y:S01]  /*2a240*/  HADD2.F32 R9, -RZ, R3.H0_H0 ;  /* 0x20000003ff097230 */ /* 0x039fe20000004100 */
        /* <DEDUP_REMOVED lines=8> */
.L_x_1560:
[----:B------:R-:W-:Y:S05]  /*2a2d0*/  BSYNC B1 ;  /* 0x0000000000017941 */ /* 0x000fea0003800000 */
.L_x_1559:
        /* <DEDUP_REMOVED lines=9> */
.L_x_1562:
[----:B------:R-:W-:Y:S05]  /*2a370*/  BSYNC B1 ;  /* 0x0000000000017941 */ /* 0x000fea0003800000 */
.L_x_1561:
[----:B------:R-:W-:Y:S05]  /*2a380*/  @!P1 BRA `(.L_x_1563) ;  /* 0x0000012400289947 */ /* 0x000fea0003800000 */
[----:B-----5:R-:W-:-:S05]  /*2a390*/  HADD2.F32 R3, -RZ, R3.H0_H0 ;  /* 0x20000003ff037230 */ /* 0x020fca0000004100 */
[----:B------:R-:W-:-:S04]  /*2a3a0*/  FMUL R0, R3, R16 ;  /* 0x0000001003007220 */ /* 0x000fc80000400000 */
[----:B------:R-:W-:-:S05]  /*2a3b0*/  FFMA R0, R151, R2, R0 ;  /* 0x0000000297007223 */ /* 0x000fca0000000000 */
[----:B------:R-:W-:-:S05]  /*2a3c0*/  F2FP.F16.F32.PACK_AB R0, RZ, R0 ;  /* 0x00000000ff00723e */ /* 0x000fca00000000ff */
[----:B------:R0:W-:Y:S01]  /*2a3d0*/  STG.E.U16 desc[UR36][R4.64+0x3f2], R0 ;  /* 0x0003f20004007986 */ /* 0x0001e2000c101524 */
[----:B------:R-:W-:Y:S05]  /*2a3e0*/  BRA `(.L_x_1563) ;  /* 0x0000012400107947 */ /* 0x000fea0003800000 */
.L_x_34:
[----:B------:R-:W2:Y:S01]  /*2a3f0*/  LDL.LU R4, [R1+0x800] ;  /* 0x0008000001047983 */ /* 0x000ea20000300800 */
[----:B------:R-:W-:-:S03]  /*2a400*/  ULDC.64 UR4, c[0x0][0x5c0] ;  /* 0x0001700000047ab9 */ /* 0x000fc60000000a00 */
[----:B------:R-:W3:Y:S04]  /*2a410*/  LDL.LU R5, [R1+0x804] ;  /* 0x0008040001057983 */ /* 0x000ee80000300800 */
[----:B------:R-:W4:Y:S04]  /*2a420*/  LDL.LU R14, [R1+0x808] ;  /* 0x00080800010e7983 */ /* 0x000f280000300800 */
[----:B------:R-:W5:Y:S04]  /*2a430*/  LDL.LU R235, [R1+0x894] ;  /* 0x0008940001eb7983 */ /* 0x000f680000300800 */
        /* <DEDUP_REMOVED lines=63> */
[----:B------:R-:W5:Y:S01]  /*2a830*/  LDL.LU R193, [R1+0x994] ;  /* 0x0009940001c17983 */ /* 0x000f620000300800 */
[----:B------:R-:W-:-:S03]  /*2a840*/  LEA R12, P1, R8, UR4, 0x1 ;  /* 0x00000004080c7c11 */ /* 0x000fc6000f8208ff */
[----:B------:R-:W5:Y:S04]  /*2a850*/  LDL.LU R192, [R1+0x998] ;  /* 0x0009980001c07983 */ /* 0x000f680000300800 */
[----:B------:R-:W5:Y:S04]  /*2a860*/  LDL.LU R194, [R1+0x99c] ;  /* 0x00099c0001c27983 */ /* 0x000f680000300800 */
[----:B------:R-:W5:Y:S04]  /*2a870*/  LDL.LU R195, [R1+0x9a0] ;  /* 0x0009a00001c37983 */ /* 0x000f680000300800 */
[----:B------:R-:W5:Y:S01]  /*2a880*/  LDL.LU R197, [R1+0x9a4] ;  /* 0x0009a40001c57983 */ /* 0x000f620000300800 */
[----:B------:R-:W-:-:S03]  /*2a890*/  LEA.HI.X R13, R8, UR5, R19, 0x1, P1 ;  /* 0x00000005080d7c11 */ /* 0x000fc600088f0c13 */
[----:B------:R-:W5:Y:S04]  /*2a8a0*/  LDL.LU R196, [R1+0x9a8] ;  /* 0x0009a80001c47983 */ /* 0x000f680000300800 */
[----:B------:R-:W5:Y:S04]  /*2a8b0*/  LDL.LU R198, [R1+0x9ac] ;  /* 0x0009ac0001c67983 */ /* 0x000f680000300800 */
[----:B------:R-:W5:Y:S01]  /*2a8c0*/  LDL.LU R199, [R1+0x9b0] ;  /* 0x0009b00001c77983 */ /* 0x000f620000300800 */
[----:B--2---:R-:W-:-:S03]  /*2a8d0*/  FMUL R4, R4, R2 ;  /* 0x0000000204047220 */ /* 0x004fc60000400000 */
[----:B------:R-:W2:Y:S01]  /*2a8e0*/  LDL.LU R201, [R1+0x9b4] ;  /* 0x0009b40001c97983 */ /* 0x000ea20000300800 */
[----:B------:R-:W-:Y:S02]  /*2a8f0*/  ISETP.GT.AND P1, PT, R0, 0x1, P0 ;  /* 0x000000010000780c */ /* 0x000fe40000724270 */
[----:B------:R-:W-:Y:S01]  /*2a900*/  F2FP.F16.F32.PACK_AB R4, RZ, R4 ;  /* 0x00000004ff04723e */ /* 0x000fe200000000ff */
[----:B------:R-:W2:Y:S04]  /*2a910*/  LDL.LU R200, [R1+0x9b8] ;  /* 0x0009b80001c87983 */ /* 0x000ea80000300800 */
[----:B------:R-:W2:Y:S04]  /*2a920*/  LDL.LU R202, [R1+0x9bc] ;  /* 0x0009bc0001ca7983 */ /* 0x000ea80000300800 */
[----:B------:R-:W2:Y:S04]  /*2a930*/  LDL.LU R203, [R1+0x9c0] ;  /* 0x0009c00001cb7983 */ /* 0x000ea80000300800 */
[----:B------:R-:W2:Y:S04]  /*2a940*/  LDL.LU R205, [R1+0x9c4] ;  /* 0x0009c40001cd7983 */ /* 0x000ea80000300800 */
[----:B------:R-:W2:Y:S04]  /*2a950*/  LDL.LU R204, [R1+0x9c8] ;  /* 0x0009c80001cc7983 */ /* 0x000ea80000300800 */
[----:B------:R3:W-:Y:S04]  /*2a960*/  @P2 STG.E.U16 desc[UR36][R12.64], R4 ;  /* 0x000000040c002986 */ /* 0x0007e8000c101524 */
[----:B------:R-:W2:Y:S04]  /*2a970*/  LDL.LU R206, [R1+0x9cc] ;  /* 0x0009cc0001ce7983 */ /* 0x000ea80000300800 */
[----:B------:R-:W2:Y:S01]  /*2a980*/  LDL.LU R207, [R1+0x9d0] ;  /* 0x0009d00001cf7983 */ /* 0x000ea20000300800 */
[----:B---3--:R-:W-:-:S03]  /*2a990*/  FMUL R4, R5, R2 ;  /* 0x0000000205047220 */ /* 0x008fc60000400000 */
[----:B------:R-:W3:Y:S04]  /*2a9a0*/  LDL.LU R209, [R1+0x9d4] ;  /* 0x0009d40001d17983 */ /* 0x000ee80000300800 */
[----:B------:R-:W3:Y:S01]  /*2a9b0*/  LDL.LU R208, [R1+0x9d8] ;  /* 0x0009d80001d07983 */ /* 0x000ee20000300800 */
[----:B------:R-:W-:-:S03]  /*2a9c0*/  F2FP.F16.F32.PACK_AB R4, RZ, R4 ;  /* 0x00000004ff04723e */ /* 0x000fc600000000ff */
[----:B------:R-:W3:Y:S04]  /*2a9d0*/  LDL.LU R210, [R1+0x9dc] ;  /* 0x0009dc0001d27983 */ /* 0x000ee80000300800 */
[----:B------:R-:W3:Y:S01]  /*2a9e0*/  LDL.LU R211, [R1+0x9e0] ;  /* 0x0009e00001d37983 */ /* 0x000ee20000300800 */
[----:B------:R-:W-:-:S03]  /*2a9f0*/  PRMT R6, R4, 0x7610, R6 ;  /* 0x0000761004067816 */ /* 0x000fc60000000006 */
[----:B------:R-:W3:Y:S01]  /*2aa00*/  LDL.LU R213, [R1+0x9e4] ;  /* 0x0009e40001d57983 */ /* 0x000ee20000300800 */
[----:B------:R-:W-:-:S03]  /*2aa10*/  @P1 IMAD.MOV.U32 R4, RZ, RZ, R12 ;  /* 0x000000ffff041224 */ /* 0x000fc600078e000c */
[----:B------:R-:W3:Y:S01]  /*2aa20*/  LDL.LU R212, [R1+0x9e8] ;  /* 0x0009e80001d47983 */ /* 0x000ee20000300800 */
[----:B------:R-:W-:-:S03]  /*2aa30*/  @P1 IMAD.MOV.U32 R5, RZ, RZ, R13 ;  /* 0x000000ffff051224 */ /* 0x000fc600078e000d */
[----:B------:R-:W3:Y:S04]  /*2aa40*/  LDL.LU R214, [R1+0x9ec] ;  /* 0x0009ec0001d67983 */ /* 0x000ee80000300800 */
[----:B------:R-:W3:Y:S04]  /*2aa50*/  LDL.LU R215, [R1+0x9f0] ;  /* 0x0009f00001d77983 */ /* 0x000ee80000300800 */
[----:B------:R-:W3:Y:S04]  /*2aa60*/  LDL.LU R217, [R1+0x9f4] ;  /* 0x0009f40001d97983 */ /* 0x000ee80000300800 */
[----:B------:R-:W3:Y:S04]  /*2aa70*/  LDL.LU R216, [R1+0x9f8] ;  /* 0x0009f80001d87983 */ /* 0x000ee80000300800 */
[----:B------:R-:W3:Y:S04]  /*2aa80*/  LDL.LU R218, [R1+0x9fc] ;  /* 0x0009fc0001da7983 */ /* 0x000ee80000300800 */
[----:B------:R-:W3:Y:S04]  /*2aa90*/  LDL.LU R8, [R1+0x888] ;  /* 0x0008880001087983 */ /* 0x000ee80000300800 */
[----:B------:R-:W3:Y:S04]  /*2aaa0*/  LDL.LU R9, [R1+0x88c] ;  /* 0x00088c0001097983 */ /* 0x000ee80000300800 */
[----:B------:R-:W3:Y:S04]  /*2aab0*/  LDL.LU R19, [R1+0x890] ;  /* 0x0008900001137983 */ /* 0x000ee80000300800 */
[----:B------:R0:W-:Y:S04]  /*2aac0*/  @P1 STG.E.U16 desc[UR36][R4.64+0x2], R6 ;  /* 0x0000020604001986 */ /* 0x0001e8000c101524 */
[----:B0-----:R-:W5:Y:S01]  /*2aad0*/  LDL.LU R5, [R1+0x80c] ;  /* 0x00080c0001057983 */ /* 0x001f620000300800 */
[----:B------:R-:W-:Y:S01]  /*2aae0*/  ISETP.GT.AND P5, PT, R3, 0x8, PT ;  /* 0x000000080300780c */ /* 0x000fe20003fa4270 */
[----:B------:R-:W-:Y:S01]  /*2aaf0*/  USHF.L.U32 UR5, UR8, 0x4, URZ ;  /* 0x0000000408057899 */ /* 0x000fe2000800063f */
[----:B----4-:R-:W-:Y:S01]  /*2ab00*/  FMUL R4, R14, R2 ;  /* 0x000000020e047220 */ /* 0x010fe20000400000 */
[----:B------:R-:W-:Y:S01]  /*2ab10*/  USHF.L.U64.HI UR4, UR8, 0x4, UR9 ;  /* 0x0000000408047899 */ /* 0x000fe20008010209 */
[----:B------:R-:W-:-:S03]  /*2ab20*/  ISETP.GT.AND P1, PT, R0, RZ, P5 ;  /* 0x000000ff0000720c */ /* 0x000fc60002f24270 */
[----:B------:R-:W-:Y:S02]  /*2ab30*/  IADD3 R14, P2, R12, UR5, RZ ;  /* 0x000000050c0e7c10 */ /* 0x000fe4000ff5e0ff */
[----:B------:R-:W-:Y:S02]  /*2ab40*/  F2FP.F16.F32.PACK_AB R4, RZ, R4 ;  /* 0x00000004ff04723e */ /* 0x000fe400000000ff */
[----:B------:R-:W-:-:S06]  /*2ab50*/  IADD3.X R15, R13, UR4, RZ, P2, !PT ;  /* 0x000000040d0f7c10 */ /* 0x000fcc00097fe4ff */
[----:B------:R5:W-:Y:S01]  /*2ab60*/  @P1 STG.E.U16 desc[UR36][R14.64], R4 ;  /* 0x000000040e001986 */ /* 0x000be2000c101524 */
[----:B------:R-:W-:Y:S01]  /*2ab70*/  ISETP.GT.AND P1, PT, R0, 0x1, P5 ;  /* 0x000000010000780c */ /* 0x000fe20002f24270 */
[----:B-----5:R-:W-:-:S12]  /*2ab80*/  FMUL R4, R5, R2 ;  /* 0x0000000205047220 */ /* 0x020fd80000400000 */
[----:B------:R-:W-:Y:S01]  /*2ab90*/  @P1 IMAD.MOV.U32 R5, RZ, RZ, R15 ;  /* 0x000000ffff051224 */ /* 0x000fe200078e000f */
[----:B------:R-:W-:-:S04]  /*2aba0*/  F2FP.F16.F32.PACK_AB R4, RZ, R4 ;  /* 0x00000004ff04723e */ /* 0x000fc800000000ff */
[----:B------:R-:W-:Y:S01]  /*2abb0*/  PRMT R6, R4, 0x7610, R6 ;  /* 0x0000761004067816 */ /* 0x000fe20000000006 */
[----:B------:R-:W-:-:S05]  /*2abc0*/  @P1 IMAD.MOV.U32 R4, RZ, RZ, R14 ;  /* 0x000000ffff041224 */ /* 0x000fca00078e000e */
[----:B------:R0:W-:Y:S04]  /*2abd0*/  @P1 STG.E.U16 desc[UR36][R4.64+0x2], R6 ;  /* 0x0000020604001986 */ /* 0x0001e8000c101524 */
[----:B0-----:R-:W4:Y:S01]  /*2abe0*/  LDL.LU R5, [R1+0x810] ;  /* 0x0008100001057983 */ /* 0x001f220000300800 */
[----:B------:R-:W-:Y:S01]  /*2abf0*/  ISETP.GT.AND P1, PT, R0, 0x8, P0 ;  /* 0x000000080000780c */ /* 0x000fe20000724270 */
[----:B----4-:R-:W-:-:S12]  /*2ac00*/  FMUL R4, R5, R2 ;  /* 0x0000000205047220 */ /* 0x010fd80000400000 */
        /* <DEDUP_REMOVED lines=230> */
[C---:B------:R-:W-:Y:S01]  /*2ba70*/  ISETP.GT.AND P1, PT, R0.reuse, 0x41, P0 ;  /* 0x000000410000780c */ /* 0x040fe20000724270 */
[-C--:B------:R-:W-:Y:S01]  /*2ba80*/  FMUL R7, R7, R2.reuse ;  /* 0x0000000207077220 */ /* 0x080fe20000400000 */
[C---:B------:R-:W-:Y:S01]  /*2ba90*/  ISETP.GT.AND P2, PT, R0.reuse, 0x58, P5 ;  /* 0x000000580000780c */ /* 0x040fe20002f44270 */
[-C--:B------:R-:W-:Y:S01]  /*2baa0*/  FMUL R17, R17, R2.reuse ;  /* 0x0000000211117220 */ /* 0x080fe20000400000 */
[----:B------:R-:W-:Y:S01]  /*2bab0*/  ISETP.GT.AND P3, PT, R0, 0x59, P5 ;  /* 0x000000590000780c */ /* 0x000fe20002f64270 */
[-C--:B------:R-:W-:Y:S01]  /*2bac0*/  FMUL R10, R10, R2.reuse ;  /* 0x000000020a0a7220 */ /* 0x080fe20000400000 */
[----:B------:R-:W-:Y:S01]  /*2bad0*/  ISETP.GT.AND P4, PT, R0, 0x61, P0 ;  /* 0x000000610000780c */ /* 0x000fe20000784270 */
[-C--:B------:R-:W-:Y:S01]  /*2bae0*/  FMUL R11, R11, R2.reuse ;  /* 0x000000020b0b7220 */ /* 0x080fe20000400000 */
[----:B------:R-:W-:Y:S01]  /*2baf0*/  F2FP.F16.F32.PACK_AB R7, RZ, R7 ;  /* 0x00000007ff07723e */ /* 0x000fe200000000ff */
[-C--:B------:R-:W-:Y:S01]  /*2bb00*/  FMUL R18, R18, R2.reuse ;  /* 0x0000000212127220 */ /* 0x080fe20000400000 */
        /* <DEDUP_REMOVED lines=51> */
[-C--:B--2---:R-:W-:Y:S01]  /*2be40*/  FMUL R201, R201, R2.reuse ;  /* 0x00000002c9c97220 */ /* 0x084fe20000400000 */
[-C--:B------:R-:W-:Y:S01]  /*2be50*/  FMUL R199, R199, R2.reuse ;  /* 0x00000002c7c77220 */ /* 0x080fe20000400000 */
[-C--:B------:R-:W-:Y:S01]  /*2be60*/  FMUL R200, R200, R2.reuse ;  /* 0x00000002c8c87220 */ /* 0x080fe20000400000 */
[-C--:B------:R-:W-:Y:S01]  /*2be70*/  FMUL R202, R202, R2.reuse ;  /* 0x00000002caca7220 */ /* 0x080fe20000400000 */
[-C--:B------:R-:W-:Y:S01]  /*2be80*/  FMUL R205, R205, R2.reuse ;  /* 0x00000002cdcd7220 */ /* 0x080fe20000400000 */
[-C--:B------:R-:W-:Y:S01]  /*2be90*/  FMUL R203, R203, R2.reuse ;  /* 0x00000002cbcb7220 */ /* 0x080fe20000400000 */
[-C--:B------:R-:W-:Y:S01]  /*2bea0*/  FMUL R204, R204, R2.reuse ;  /* 0x00000002cccc7220 */ /* 0x080fe20000400000 */
[-C--:B------:R-:W-:Y:S01]  /*2beb0*/  FMUL R206, R206, R2.reuse ;  /* 0x00000002cece7220 */ /* 0x080fe20000400000 */
[-C--:B---3--:R-:W-:Y:S01]  /*2bec0*/  FMUL R209, R209, R2.reuse ;  /* 0x00000002d1d17220 */ /* 0x088fe20000400000 */
        /* <DEDUP_REMOVED lines=11> */
[----:B----4-:R-:W-:Y:S01]  /*2bf80*/  FMUL R4, R5, R2 ;  /* 0x0000000205047220 */ /* 0x010fe20000400000 */
[----:B------:R-:W-:-:S04]  /*2bf90*/  @P1 IMAD.MOV.U32 R5, RZ, RZ, R13 ;  /* 0x000000ffff051224 */ /* 0x000fc800078e000d */
[----:B------:R-:W-:-:S04]  /*2bfa0*/  F2FP.F16.F32.PACK_AB R4, RZ, R4 ;  /* 0x00000004ff04723e */ /* 0x000fc800000000ff */
[----:B------:R-:W-:Y:S01]  /*2bfb0*/  PRMT R6, R4, 0x7610, R6 ;  /* 0x0000761004067816 */ /* 0x000fe20000000006 */
[----:B------:R-:W-:-:S05]  /*2bfc0*/  @P1 IMAD.MOV.U32 R4, RZ, RZ, R12 ;  /* 0x000000ffff041224 */ /* 0x000fca00078e000c */
[----:B------:R0:W-:Y:S01]  /*2bfd0*/  @P1 STG.E.U16 desc[UR36][R4.64+0x82], R6 ;  /* 0x0000820604001986 */ /* 0x0001e2000c101524 */
[----:B------:R-:W-:Y:S01]  /*2bfe0*/  ISETP.GT.AND P1, PT, R0, 0x40, P5 ;  /* 0x000000400000780c */ /* 0x000fe20002f24270 */
[-C--:B0-----:R-:W-:Y:S01]  /*2bff0*/  FMUL R4, R8, R2.reuse ;  /* 0x0000000208047220 */ /* 0x081fe20000400000 */
[----:B------:R-:W-:-:S11]  /*2c000*/  FMUL R8, R223, R2 ;  /* 0x00000002df087220 */ /* 0x000fd60000400000 */
[----:B------:R-:W-:Y:S01]  /*2c010*/  @P1 IMAD.MOV.U32 R5, RZ, RZ, R15 ;  /* 0x000000ffff051224 */ /* 0x000fe200078e000f */
        /* <DEDUP_REMOVED lines=21> */
[----:B0-----:R-:W-:-:S12]  /*2c170*/  FMUL R4, R235, R2 ;  /* 0x00000002eb047220 */ /* 0x001fd80000400000 */
[----:B------:R-:W-:Y:S01]  /*2c180*/  @P1 IMAD.MOV.U32 R5, RZ, RZ, R13 ;  /* 0x000000ffff051224 */ /* 0x000fe200078e000d */
[----:B------:R-:W2:Y:S01]  /*2c190*/  LDL.LU R235, [R1+0x7c4] ;  /* 0x0007c40001eb7983 */ /* 0x000ea20000300800 */
[----:B------:R-:W-:-:S04]  /*2c1a0*/  F2FP.F16.F32.PACK_AB R4, RZ, R4 ;  /* 0x00000004ff04723e */ /* 0x000fc800000000ff */
[----:B------:R-:W-:Y:S01]  /*2c1b0*/  PRMT R6, R4, 0x7610, R6 ;  /* 0x0000761004067816 */ /* 0x000fe20000000006 */
[----:B------:R-:W-:-:S05]  /*2c1c0*/  @P1 IMAD.MOV.U32 R4, RZ, RZ, R12 ;  /* 0x000000ffff041224 */ /* 0x000fca00078e000c */
[----:B------:R0:W-:Y:S01]  /*2c1d0*/  @P1 STG.E.U16 desc[UR36][R4.64+0x92], R6 ;  /* 0x0000920604001986 */ /* 0x0001e2000c101524 */
[----:B------:R-:W-:Y:S01]  /*2c1e0*/  ISETP.GT.AND P1, PT, R0, 0x48, P5 ;  /* 0x000000480000780c */ /* 0x000fe20002f24270 */
[----:B0-----:R-:W-:-:S12]  /*2c1f0*/  FMUL R4, R234, R2 ;  /* 0x00000002ea047220 */ /* 0x001fd80000400000 */
[----:B------:R-:W-:Y:S01]  /*2c200*/  @P1 IMAD.MOV.U32 R5, RZ, RZ, R15 ;  /* 0x000000ffff051224 */ /* 0x000fe200078e000f */
[----:B------:R-:W3:Y:S01]  /*2c210*/  LDL.LU R234, [R1+0x7c8] ;  /* 0x0007c80001ea7983 */ /* 0x000ee20000300800 */
[----:B------:R-:W-:-:S04]  /*2c220*/  F2FP.F16.F32.PACK_AB R4, RZ, R4 ;  /* 0x00000004ff04723e */ /* 0x000fc800000000ff */
[----:B------:R-:W-:Y:S01]  /*2c230*/  PRMT R6, R4, 0x7610, R6 ;  /* 0x0000761004067816 */ /* 0x000fe20000000006 */
[----:B------:R-:W-:-:S05]  /*2c240*/  @P1 IMAD.MOV.U32 R4, RZ, RZ, R14 ;  /* 0x000000ffff041224 */ /* 0x000fca00078e000e */
[----:B------:R0:W-:Y:S01]  /*2c250*/  @P1 STG.E.U16 desc[UR36][R4.64+0x90], R6 ;  /* 0x0000900604001986 */ /* 0x0001e2000c101524 */
[----:B------:R-:W-:Y:S01]  /*2c260*/  ISETP.GT.AND P1, PT, R0, 0x49, P5 ;  /* 0x000000490000780c */ /* 0x000fe20002f24270 */
[----:B0-----:R-:W-:-:S12]  /*2c270*/  FMUL R4, R233, R2 ;  /* 0x00000002e9047220 */ /* 0x001fd80000400000 */
[----:B------:R-:W-:Y:S01]  /*2c280*/  @P1 IMAD.MOV.U32 R5, RZ, RZ, R15 ;  /* 0x000000ffff051224 */ /* 0x000fe200078e000f */
[----:B------:R-:W4:Y:S01]  /*2c290*/  LDL.LU R233, [R1+0x7cc] ;  /* 0x0007cc0001e97983 */ /* 0x000f220000300800 */
[----:B------:R-:W-:-:S04]  /*2c2a0*/  F2FP.F16.F32.PACK_AB R4, RZ, R4 ;  /* 0x00000004ff04723e */ /* 0x000fc800000000ff */
[----:B------:R-:W-:Y:S01]  /*2c2b0*/  PRMT R6, R4, 0x7610, R6 ;  /* 0x0000761004067816 */ /* 0x000fe20000000006 */
[----:B------:R-:W-:-:S05]  /*2c2c0*/  @P1 IMAD.MOV.U32 R4, RZ, RZ, R14 ;  /* 0x000000ffff041224 */ /* 0x000fca00078e000e */
[----:B------:R0:W-:Y:S01]  /*2c2d0*/  @P1 STG.E.U16 desc[UR36][R4.64+0x92], R6 ;  /* 0x0000920604001986 */ /* 0x0001e2000c101524 */
[----:B------:R-:W-:Y:S01]  /*2c2e0*/  ISETP.GT.AND P1, PT, R0, 0x50, P0 ;  /* 0x000000500000780c */ /* 0x000fe20000724270 */
[----:B0-----:R-:W-:-:S12]  /*2c2f0*/  FMUL R4, R232, R2 ;  /* 0x00000002e8047220 */ /* 0x001fd80000400000 */
[----:B------:R-:W-:Y:S01]  /*2c300*/  @P1 IMAD.MOV.U32 R5, RZ, RZ, R13 ;  /* 0x000000ffff051224 */ /* 0x000fe200078e000d */
[----:B------:R-:W5:Y:S01]  /*2c310*/  LDL.LU R232, [R1+0x7d0] ;  /* 0x0007d00001e87983 */ /* 0x000f620000300800 */
        /* <DEDUP_REMOVED lines=43> */
[----:B------:R0:W-:Y:S02]  /*2c5d0*/  @P1 STG.E.U16 desc[UR36][R4.64+0xb2], R6 ;  /* 0x0000b20604001986 */ /* 0x0001e4000c101524 */
[-C--:B0-----:R-:W-:Y:S01]  /*2c5e0*/  FMUL R5, R226, R2.reuse ;  /* 0x00000002e2057220 */ /* 0x081fe20000400000 */
[-C--:B------:R-:W-:Y:S01]  /*2c5f0*/  FMUL R4, R225, R2.reuse ;  /* 0x00000002e1047220 */ /* 0x080fe20000400000 */
[----:B------:R-:W-:Y:S01]  /*2c600*/  ISETP.GT.AND P1, PT, R0, 0x60, P0 ;  /* 0x000000600000780c */ /* 0x000fe20000724270 */
[----:B------:R-:W-:Y:S01]  /*2c610*/  FMUL R6, R224, R2 ;  /* 0x00000002e0067220 */ /* 0x000fe20000400000 */
[----:B------:R-:W5:Y:S01]  /*2c620*/  LDL.LU R226, [R1+0x7e8] ;  /* 0x0007e80001e27983 */ /* 0x000f620000300800 */
[----:B------:R-:W-:Y:S02]  /*2c630*/  F2FP.F16.F32.PACK_AB R5, RZ, R5 ;  /* 0x00000005ff05723e */ /* 0x000fe400000000ff */
[----:B------:R-:W-:Y:S01]  /*2c640*/  F2FP.F16.F32.PACK_AB R4, RZ, R4 ;  /* 0x00000004ff04723e */ /* 0x000fe200000000ff */
[----:B------:R-:W5:Y:S01]  /*2c650*/  LDL.LU R225, [R1+0x7ec] ;  /* 0x0007ec0001e17983 */ /* 0x000f620000300800 */
[----:B------:R-:W-:Y:S01]  /*2c660*/  PRMT R219, R5, 0x7610, R219 ;  /* 0x0000761005db7816 */ /* 0x000fe200000000db */
[----:B------:R-:W-:Y:S01]  /*2c670*/  @P2 IMAD.MOV.U32 R5, RZ, RZ, R15 ;  /* 0x000000ffff052224 */ /* 0x000fe200078e000f */
[----:B------:R-:W-:Y:S01]  /*2c680*/  PRMT R220, R4, 0x7610, R220 ;  /* 0x0000761004dc7816 */ /* 0x000fe200000000dc */
[--C-:B------:R-:W-:Y:S01]  /*2c690*/  @P2 IMAD.MOV.U32 R4, RZ, RZ, R14.reuse ;  /* 0x000000ffff042224 */ /* 0x100fe200078e000e */
[----:B------:R-:W-:Y:S01]  /*2c6a0*/  F2FP.F16.F32.PACK_AB R6, RZ, R6 ;  /* 0x00000006ff06723e */ /* 0x000fe200000000ff */
[----:B------:R-:W5:Y:S04]  /*2c6b0*/  LDL.LU R224, [R1+0x7f0] ;  /* 0x0007f00001e07983 */ /* 0x000f680000300800 */
[----:B------:R0:W-:Y:S04]  /*2c6c0*/  @P2 STG.E.U16 desc[UR36][R4.64+0xb0], R219 ;  /* 0x0000b0db04002986 */ /* 0x0001e8000c101524 */
[----:B------:R-:W5:Y:S01]  /*2c6d0*/  LDL.LU R223, [R1+0x7f4] ;  /* 0x0007f40001df7983 */ /* 0x000f620000300800 */
[----:B0-----:R-:W-:-:S02]  /*2c6e0*/  @P3 IMAD.MOV.U32 R4, RZ, RZ, R14 ;  /* 0x000000ffff043224 */ /* 0x001fc400078e000e */
[----:B------:R-:W-:Y:S01]  /*2c6f0*/  @P3 IMAD.MOV.U32 R5, RZ, RZ, R15 ;  /* 0x000000ffff053224 */ /* 0x000fe200078e000f */
[C---:B------:R-:W-:Y:S01]  /*2c700*/  ISETP.GT.AND P2, PT, R0.reuse, 0x61, P5 ;  /* 0x000000610000780c */ /* 0x040fe20002f44270 */
[----:B------:R-:W5:Y:S04]  /*2c710*/  LDL.LU R222, [R1+0x7f8] ;  /* 0x0007f80001de7983 */ /* 0x000f680000300800 */
[----:B------:R0:W-:Y:S01]  /*2c720*/  @P3 STG.E.U16 desc[UR36][R4.64+0xb2], R220 ;  /* 0x0000b2dc04003986 */ /* 0x0001e2000c101524 */
[----:B------:R-:W-:-:S03]  /*2c730*/  ISETP.GT.AND P3, PT, R0, 0x60, P5 ;  /* 0x000000600000780c */ /* 0x000fc60002f64270 */
[----:B------:R-:W5:Y:S01]  /*2c740*/  LDL.LU R221, [R1+0x7fc] ;  /* 0x0007fc0001dd7983 */ /* 0x000f620000300800 */
[----:B0-----:R-:W-:Y:S01]  /*2c750*/  F2FP.F16.F32.PACK_AB R4, RZ, R8 ;  /* 0x00000008ff04723e */ /* 0x001fe200000000ff */
[----:B------:R-:W-:Y:S02]  /*2c760*/  @P1 IMAD.MOV.U32 R5, RZ, RZ, R13 ;  /* 0x000000ffff051224 */ /* 0x000fe400078e000d */
[----:B------:R-:W3:Y:S01]  /*2c770*/  LDL.LU R220, [R1+0x7c0] ;  /* 0x0007c00001dc7983 */ /* 0x000ee20000300800 */
[----:B------:R-:W-:Y:S01]  /*2c780*/  PRMT R219, R4, 0x7610, R219 ;  /* 0x0000761004db7816 */ /* 0x000fe200000000db */
[----:B------:R-:W-:-:S05]  /*2c790*/  @P1 IMAD.MOV.U32 R4, RZ, RZ, R12 ;  /* 0x000000ffff041224 */ /* 0x000fca00078e000c */
[----:B------:R0:W-:Y:S01]  /*2c7a0*/  @P1 STG.E.U16 desc[UR36][R4.64+0xc0], R6 ;  /* 0x0000c00604001986 */ /* 0x0001e2000c101524 */
[----:B------:R-:W-:Y:S01]  /*2c7b0*/  PRMT R8, R7, 0x7610, R8 ;  /* 0x0000761007087816 */ /* 0x000fe20000000008 */
[----:B0-----:R-:W-:Y:S02]  /*2c7c0*/  @P4 IMAD.MOV.U32 R4, RZ, RZ, R12 ;  /* 0x000000ffff044224 */ /* 0x001fe400078e000c */
[----:B------:R-:W-:Y:S01]  /*2c7d0*/  @P4 IMAD.MOV.U32 R5, RZ, RZ, R13 ;  /* 0x000000ffff054224 */ /* 0x000fe200078e000d */
[----:B------:R-:W-:-:S04]  /*2c7e0*/  F2FP.F16.F32.PACK_AB R6, RZ, R9 ;  /* 0x00000009ff06723e */ /* 0x000fc800000000ff */
[----:B------:R0:W-:Y:S01]  /*2c7f0*/  @P4 STG.E.U16 desc[UR36][R4.64+0xc2], R219 ;  /* 0x0000c2db04004986 */ /* 0x0001e2000c101524 */
[----:B------:R-:W-:Y:S02]  /*2c800*/  ISETP.GT.AND P1, PT, R0, 0x68, P0 ;  /* 0x000000680000780c */ /* 0x000fe40000724270 */
[----:B------:R-:W-:Y:S01]  /*2c810*/  PRMT R7, R6, 0x7610, R7 ;  /* 0x0000761006077816 */ /* 0x000fe20000000007 */
[----:B0-----:R-:W-:Y:S01]  /*2c820*/  @P3 IMAD.MOV.U32 R4, RZ, RZ, R14 ;  /* 0x000000ffff043224 */ /* 0x001fe200078e000e */
[----:B------:R-:W2:Y:S01]  /*2c830*/  LDL.LU R219, [R1+0x7bc] ;  /* 0x0007bc0001db7983 */ /* 0x000ea20000300800 */
[----:B------:R-:W-:-:S05]  /*2c840*/  @P3 IMAD.MOV.U32 R5, RZ, RZ, R15 ;  /* 0x000000ffff053224 */ /* 0x000fca00078e000f */
[----:B------:R0:W-:Y:S01]  /*2c850*/  @P3 STG.E.U16 desc[UR36][R4.64+0xc0], R8 ;  /* 0x0000c00804003986 */ /* 0x0001e2000c101524 */
[----:B------:R-:W-:Y:S01]  /*2c860*/  ISETP.GT.AND P4, PT, R0, 0x69, P0 ;  /* 0x000000690000780c */ /* 0x000fe20000784270 */
[----:B0-----:R-:W-:Y:S02]  /*2c870*/  @P2 IMAD.MOV.U32 R4, RZ, RZ, R14 ;  /* 0x000000ffff042224 */ /* 0x001fe400078e000e */
[----:B------:R-:W-:-:S05]  /*2c880*/  @P2 IMAD.MOV.U32 R5, RZ, RZ, R15 ;  /* 0x000000ffff052224 */ /* 0x000fca00078e000f */
[----:B------:R0:W-:Y:S01]  /*2c890*/  @P2 STG.E.U16 desc[UR36][R4.64+0xc2], R7 ;  /* 0x0000c20704002986 */ /* 0x0001e2000c101524 */
[C---:B------:R-:W-:Y:S02]  /*2c8a0*/  ISETP.GT.AND P3, PT, R0.reuse, 0x68, P5 ;  /* 0x000000680000780c */ /* 0x040fe40002f64270 */
[----:B------:R-:W-:Y:S02]  /*2c8b0*/  F2FP.F16.F32.PACK_AB R6, RZ, R10 ;  /* 0x0000000aff06723e */ /* 0x000fe400000000ff */
[----:B0-----:R-:W-:Y:S01]  /*2c8c0*/  F2FP.F16.F32.PACK_AB R4, RZ, R17 ;  /* 0x00000011ff04723e */ /* 0x001fe200000000ff */
[----:B------:R-:W-:Y:S01]  /*2c8d0*/  @P1 IMAD.MOV.U32 R5, RZ, RZ, R13 ;  /* 0x000000ffff051224 */ /* 0x000fe200078e000d */
[----:B------:R-:W-:Y:S01]  /*2c8e0*/  ISETP.GT.AND P2, PT, R0, 0x69, P5 ;  /* 0x000000690000780c */ /* 0x000fe20002f44270 */
[----:B------:R-:W4:Y:S01]  /*2c8f0*/  LDL.LU R10, [R1+0x600] ;  /* 0x00060000010a7983 */ /* 0x000f220000300800 */
[----:B------:R-:W-:Y:S01]  /*2c900*/  PRMT R9, R4, 0x7610, R9 ;  /* 0x0000761004097816 */ /* 0x000fe20000000009 */
[----:B------:R-:W-:Y:S01]  /*2c910*/  @P1 IMAD.MOV.U32 R4, RZ, RZ, R12 ;  /* 0x000000ffff041224 */ /* 0x000fe200078e000c */
[----:B------:R-:W-:Y:S01]  /*2c920*/  F2FP.F16.F32.PACK_AB R7, RZ, R11 ;  /* 0x0000000bff07723e */ /* 0x000fe200000000ff */
[----:B------:R-:W5:Y:S04]  /*2c930*/  LDL.LU R17, [R1+0x614] ;  /* 0x0006140001117983 */ /* 0x000f680000300800 */
[----:B------:R0:W-:Y:S01]  /*2c940*/  @P1 STG.E.U16 desc[UR36][R4.64+0xd0], R6 ;  /* 0x0000d00604001986 */ /* 0x0001e2000c101524 */
[----:B------:R-:W-:Y:S01]  /*2c950*/  PRMT R8, R7, 0x7610, R8 ;  /* 0x0000761007087816 */ /* 0x000fe20000000008 */
[----:B0-----:R-:W-:-:S02]  /*2c960*/  @P4 IMAD.MOV.U32 R4, RZ, RZ, R12 ;  /* 0x000000ffff044224 */ /* 0x001fc400078e000c */
[----:B------:R-:W-:Y:S01]  /*2c970*/  @P4 IMAD.MOV.U32 R5, RZ, RZ, R13 ;  /* 0x000000ffff054224 */ /* 0x000fe200078e000d */
[----:B------:R-:W-:-:S04]  /*2c980*/  F2FP.F16.F32.PACK_AB R6, RZ, R18 ;  /* 0x00000012ff06723e */ /* 0x000fc800000000ff */
[----:B------:R0:W-:Y:S01]  /*2c990*/  @P4 STG.E.U16 desc[UR36][R4.64+0xd2], R9 ;  /* 0x0000d20904004986 */ /* 0x0001e2000c101524 */
[----:B------:R-:W-:Y:S02]  /*2c9a0*/  ISETP.GT.AND P1, PT, R0, 0x70, P0 ;  /* 0x000000700000780c */ /* 0x000fe40000724270 */
[----:B------:R-:W-:Y:S01]  /*2c9b0*/  PRMT R7, R6, 0x7610, R7 ;  /* 0x0000761006077816 */ /* 0x000fe20000000007 */
[----:B0-----:R-:W-:Y:S02]  /*2c9c0*/  @P3 IMAD.MOV.U32 R4, RZ, RZ, R14 ;  /* 0x000000ffff043224 */ /* 0x001fe400078e000e */
        /* <DEDUP_REMOVED lines=11> */
[----:B------:R-:W3:Y:S01]  /*2ca80*/  LDL.LU R19, [R1+0x7b8] ;  /* 0x0007b80001137983 */ /* 0x000ee20000300800 */
[----:B------:R-:W-:Y:S01]  /*2ca90*/  PRMT R9, R4, 0x7610, R9 ;  /* 0x0000761004097816 */ /* 0x000fe20000000009 */
[----:B------:R-:W-:Y:S01]  /*2caa0*/  @P1 IMAD.MOV.U32 R4, RZ, RZ, R12 ;  /* 0x000000ffff041224 */ /* 0x000fe200078e000c */
[----:B------:R-:W-:-:S04]  /*2cab0*/  F2FP.F16.F32.PACK_AB R7, RZ, R20 ;  /* 0x00000014ff07723e */ /* 0x000fc800000000ff */
        /* <DEDUP_REMOVED lines=20> */
[----:B------:R-:W2:Y:S01]  /*2cc00*/  LDL.LU R23, [R1+0x7b4] ;  /* 0x0007b40001177983 */ /* 0x000ea20000300800 */
[----:B------:R-:W-:Y:S01]  /*2cc10*/  PRMT R9, R4, 0x7610, R9 ;  /* 0x0000761004097816 */ /* 0x000fe20000000009 */
[----:B------:R-:W-:Y:S01]  /*2cc20*/  @P1 IMAD.MOV.U32 R4, RZ, RZ, R12 ;  /* 0x000000ffff041224 */ /* 0x000fe200078e000c */
[----:B------:R-:W-:Y:S01]  /*2cc30*/  F2FP.F16.F32.PACK_AB R7, RZ, R152 ;  /* 0x00000098ff07723e */ /* 0x000fe200000000ff */
[----:B------:R-:W2:Y:S04]  /*2cc40*/  LDL.LU R153, [R1+0x7b0] ;  /* 0x0007b00001997983 */ /* 0x000ea80000300800 */
[----:B------:R0:W-:Y:S01]  /*2cc50*/  @P1 STG.E.U16 desc[UR36][R4.64+0xf0], R6 ;  /* 0x0000f00604001986 */ /* 0x0001e2000c101524 */
[----:B------:R-:W-:-:S03]  /*2cc60*/  PRMT R8, R7, 0x7610, R8 ;  /* 0x0000761007087816 */ /* 0x000fc60000000008 */
[----:B------:R-:W3:Y:S01]  /*2cc70*/  LDL.LU R152, [R1+0x7ac] ;  /* 0x0007ac0001987983 */ /* 0x000ee20000300800 */
[----:B0-----:R-:W-:Y:S02]  /*2cc80*/  @P4 IMAD.MOV.U32 R4, RZ, RZ, R12 ;  /* 0x000000ffff044224 */ /* 0x001fe400078e000c */
[----:B------:R-:W-:Y:S01]  /*2cc90*/  @P4 IMAD.MOV.U32 R5, RZ, RZ, R13 ;  /* 0x000000ffff054224 */ /* 0x000fe200078e000d */
[----:B------:R-:W-:Y:S02]  /*2cca0*/  F2FP.F16.F32.PACK_AB R6, RZ, R154 ;  /* 0x0000009aff06723e */ /* 0x000fe400000000ff */
[----:B------:R-:W-:Y:S01]  /*2ccb0*/  ISETP.GT.AND P1, PT, R0, 0x80, P0 ;  /* 0x000000800000780c */ /* 0x000fe20000724270 */
[----:B------:R-:W2:Y:S04]  /*2ccc0*/  LDL.LU R154, [R1+0x7a8] ;  /* 0x0007a800019a7983 */ /* 0x000ea80000300800 */
[----:B------:R0:W-:Y:S01]  /*2ccd0*/  @P4 STG.E.U16 desc[UR36][R4.64+0xf2], R9 ;  /* 0x0000f20904004986 */ /* 0x0001e2000c101524 */
[----:B------:R-:W-:Y:S01]  /*2cce0*/  PRMT R7, R6, 0x7610, R7 ;  /* 0x0000761006077816 */ /* 0x000fe20000000007 */
[----:B0-----:R-:W-:-:S02]  /*2ccf0*/  @P3 IMAD.MOV.U32 R4, RZ, RZ, R14 ;  /* 0x000000ffff043224 */ /* 0x001fc400078e000e */
        /* <DEDUP_REMOVED lines=413> */
[----:B------:R-:W-:Y:S01]  /*2e6d0*/  ISETP.GT.AND P3, PT, R0, 0xf9, P5 ;  /* 0x000000f90000780c */ /* 0x000fe20002f64270 */
[----:B------:R-:W3:Y:S01]  /*2e6e0*/  LDL.LU R215, [R1+0x6b4] ;  /* 0x0006b40001d77983 */ /* 0x000ee20000300800 */
[----:B0-----:R-:W-:Y:S01]  /*2e6f0*/  F2FP.F16.F32.PACK_AB R4, RZ, R217 ;  /* 0x000000d9ff04723e */ /* 0x001fe200000000ff */
[----:B------:R-:W-:Y:S01]  /*2e700*/  @P1 IMAD.MOV.U32 R5, RZ, RZ, R13 ;  /* 0x000000ffff051224 */ /* 0x000fe200078e000d */
[----:B------:R-:W-:Y:S01]  /*2e710*/  F2FP.F16.F32.PACK_AB R7, RZ, R216 ;  /* 0x000000d8ff07723e */ /* 0x000fe200000000ff */
[----:B------:R-:W2:Y:S01]  /*2e720*/  LDL.LU R217, [R1+0x6b0] ;  /* 0x0006b00001d97983 */ /* 0x000ea20000300800 */
[----:B------:R-:W-:Y:S01]  /*2e730*/  PRMT R9, R4, 0x7610, R9 ;  /* 0x0000761004097816 */ /* 0x000fe20000000009 */
[----:B------:R-:W-:Y:S01]  /*2e740*/  @P1 IMAD.MOV.U32 R4, RZ, RZ, R12 ;  /* 0x000000ffff041224 */ /* 0x000fe200078e000c */
[----:B------:R-:W-:Y:S01]  /*2e750*/  PRMT R8, R7, 0x7610, R8 ;  /* 0x0000761007087816 */ /* 0x000fe20000000008 */
[----:B------:R-:W3:Y:S04]  /*2e760*/  LDL.LU R216, [R1+0x6ac] ;  /* 0x0006ac0001d87983 */ /* 0x000ee80000300800 */
[----:B------:R0:W-:Y:S02]  /*2e770*/  @P1 STG.E.U16 desc[UR36][R4.64+0x1f0], R6 ;  /* 0x0001f00604001986 */ /* 0x0001e4000c101524 */
[----:B0-----:R-:W-:-:S02]  /*2e780*/  @P4 IMAD.MOV.U32 R4, RZ, RZ, R12 ;  /* 0x000000ffff044224 */ /* 0x001fc400078e000c */
[----:B------:R-:W-:Y:S01]  /*2e790*/  @P4 IMAD.MOV.U32 R5, RZ, RZ, R13 ;  /* 0x000000ffff054224 */ /* 0x000fe200078e000d */
[----:B------:R-:W-:Y:S02]  /*2e7a0*/  F2FP.F16.F32.PACK_AB R6, RZ, R218 ;  /* 0x000000daff06723e */ /* 0x000fe400000000ff */
[----:B------:R-:W2:Y:S04]  /*2e7b0*/  LDL.LU R218, [R1+0x6a8] ;  /* 0x0006a80001da7983 */ /* 0x000ea80000300800 */
[----:B------:R0:W-:Y:S01]  /*2e7c0*/  @P4 STG.E.U16 desc[UR36][R4.64+0x1f2], R9 ;  /* 0x0001f20904004986 */ /* 0x0001e2000c101524 */
[----:B------:R-:W-:Y:S01]  /*2e7d0*/  PRMT R7, R6, 0x7610, R7 ;  /* 0x0000761006077816 */ /* 0x000fe20000000007 */
[----:B----4-:R-:W-:Y:S01]  /*2e7e0*/  FMUL R6, R10, R2 ;  /* 0x000000020a067220 */ /* 0x010fe20000400000 */
[----:B0-----:R-:W-:-:S02]  /*2e7f0*/  @P2 IMAD.MOV.U32 R4, RZ, RZ, R14 ;  /* 0x000000ffff042224 */ /* 0x001fc400078e000e */
[----:B------:R-:W-:-:S05]  /*2e800*/  @P2 IMAD.MOV.U32 R5, RZ, RZ, R15 ;  /* 0x000000ffff052224 */ /* 0x000fca00078e000f */
[----:B------:R0:W-:Y:S02]  /*2e810*/  @P2 STG.E.U16 desc[UR36][R4.64+0x1f0], R8 ;  /* 0x0001f00804002986 */ /* 0x0001e4000c101524 */
[----:B0-----:R-:W-:Y:S02]  /*2e820*/  @P3 IMAD.MOV.U32 R4, RZ, RZ, R14 ;  /* 0x000000ffff043224 */ /* 0x001fe400078e000e */
[----:B------:R-:W4:Y:S01]  /*2e830*/  LDL.LU R8, [R1+0x60c] ;  /* 0x00060c0001087983 */ /* 0x000f220000300800 */
[----:B------:R-:W-:-:S05]  /*2e840*/  @P3 IMAD.MOV.U32 R5, RZ, RZ, R15 ;  /* 0x000000ffff053224 */ /* 0x000fca00078e000f */
[----:B------:R0:W-:Y:S04]  /*2e850*/  @P3 STG.E.U16 desc[UR36][R4.64+0x1f2], R7 ;  /* 0x0001f20704003986 */ /* 0x0001e8000c101524 */
[----:B0-----:R-:W3:Y:S01]  /*2e860*/  LDL.LU R5, [R1+0x604] ;  /* 0x0006040001057983 */ /* 0x001ee20000300800 */
[----:B------:R-:W-:-:S03]  /*2e870*/  F2FP.F16.F32.PACK_AB R4, RZ, R6 ;  /* 0x00000006ff04723e */ /* 0x000fc600000000ff */
[----:B------:R-:W2:Y:S01]  /*2e880*/  LDL.LU R6, [R1+0x608] ;  /* 0x0006080001067983 */ /* 0x000ea20000300800 */
[----:B------:R-:W-:Y:S01]  /*2e890*/  ISETP.GT.AND P1, PT, R3, 0x80, PT ;  /* 0x000000800300780c */ /* 0x000fe20003f24270 */
[----:B------:R-:W-:-:S03]  /*2e8a0*/  USHF.L.U32 UR11, UR8, 0x8, URZ ;  /* 0x00000008080b7899 */ /* 0x000fc6000800063f */
[----:B------:R-:W-:Y:S01]  /*2e8b0*/  ISETP.GT.AND P2, PT, R0, RZ, P1 ;  /* 0x000000ff0000720c */ /* 0x000fe20000f44270 */
[----:B------:R-:W-:Y:S02]  /*2e8c0*/  USHF.L.U64.HI UR10, UR8, 0x8, UR9 ;  /* 0x00000008080a7899 */ /* 0x000fe40008010209 */
[----:B------:R-:W-:Y:S02]  /*2e8d0*/  IADD3 R10, P6, R12, UR11, RZ ;  /* 0x0000000b0c0a7c10 */ /* 0x000fe4000ffde0ff */
[----:B------:R-:W-:Y:S02]  /*2e8e0*/  ISETP.GT.AND P4, PT, R3, 0x88, PT ;  /* 0x000000880300780c */ /* 0x000fe40003f84270 */
[----:B------:R-:W-:Y:S02]  /*2e8f0*/  IADD3.X R11, R13, UR10, RZ, P6, !PT ;  /* 0x0000000a0d0b7c10 */ /* 0x000fe4000b7fe4ff */
[C---:B------:R-:W-:Y:S02]  /*2e900*/  ISETP.GT.AND P3, PT, R0.reuse, 0x1, P1 ;  /* 0x000000010000780c */ /* 0x040fe40000f64270 */
[----:B------:R-:W-:-:S02]  /*2e910*/  ISETP.GT.AND P6, PT, R0, RZ, P4 ;  /* 0x000000ff0000720c */ /* 0x000fc400027c4270 */
[----:B------:R0:W-:Y:S02]  /*2e920*/  @P2 STG.E.U16 desc[UR36][R10.64], R4 ;  /* 0x000000040a002986 */ /* 0x0001e4000c101524 */
[----:B0-----:R-:W-:Y:S01]  /*2e930*/  IADD3 R4, P2, R10, UR5, RZ ;  /* 0x000000050a047c10 */ /* 0x001fe2000ff5e0ff */
[-C--:B-----5:R-:W-:Y:S01]  /*2e940*/  FMUL R17, R17, R2.reuse ;  /* 0x0000000211117220 */ /* 0x0a0fe20000400000 */
[-C--:B---3--:R-:W-:Y:S01]  /*2e950*/  FMUL R5, R5, R2.reuse ;  /* 0x0000000205057220 */ /* 0x088fe20000400000 */
[----:B--2---:R-:W-:-:S04]  /*2e960*/  FMUL R6, R6, R2 ;  /* 0x0000000206067220 */ /* 0x004fc80000400000 */
[----:B------:R-:W-:Y:S02]  /*2e970*/  F2FP.F16.F32.PACK_AB R5, RZ, R5 ;  /* 0x00000005ff05723e */ /* 0x000fe400000000ff */
[----:B------:R-:W-:Y:S02]  /*2e980*/  F2FP.F16.F32.PACK_AB R6, RZ, R6 ;  /* 0x00000006ff06723e */ /* 0x000fe400000000ff */
[----:B------:R-:W-:Y:S02]  /*2e990*/  PRMT R7, R5, 0x7610, R7 ;  /* 0x0000761005077816 */ /* 0x000fe40000000007 */
[----:B------:R-:W-:Y:S02]  /*2e9a0*/  IADD3.X R5, R11, UR4, RZ, P2, !PT ;  /* 0x000000040b057c10 */ /* 0x000fe400097fe4ff */
[----:B------:R-:W-:Y:S01]  /*2e9b0*/  PRMT R9, R6, 0x7610, R9 ;  /* 0x0000761006097816 */ /* 0x000fe20000000009 */
[----:B----4-:R-:W-:Y:S01]  /*2e9c0*/  FMUL R6, R8, R2 ;  /* 0x0000000208067220 */ /* 0x010fe20000400000 */
[----:B------:R-:W-:Y:S01]  /*2e9d0*/  IMAD.U32 R8, RZ, RZ, UR5 ;  /* 0x00000005ff087e24 */ /* 0x000fe2000f8e00ff */
[----:B------:R0:W-:Y:S04]  /*2e9e0*/  @P3 STG.E.U16 desc[UR36][R10.64+0x2], R7 ;  /* 0x000002070a003986 */ /* 0x0001e8000c101524 */
[----:B------:R1:W-:Y:S01]  /*2e9f0*/  @P6 STG.E.U16 desc[UR36][R4.64], R9 ;  /* 0x0000000904006986 */ /* 0x0003e2000c101524 */
[----:B------:R-:W-:-:S02]  /*2ea00*/  IADD3 R8, P3, P6, R8, UR11, R12 ;  /* 0x0000000b08087c10 */ /* 0x000fc4000fe7e00c */
[----:B------:R-:W-:Y:S02]  /*2ea10*/  ISETP.GT.AND P2, PT, R0, 0x1, P4 ;  /* 0x000000010000780c */ /* 0x000fe40002744270 */
[----:B------:R-:W-:Y:S01]  /*2ea20*/  F2FP.F16.F32.PACK_AB R6, RZ, R6 ;  /* 0x00000006ff06723e */ /* 0x000fe200000000ff */
[----:B0-----:R-:W2:Y:S01]  /*2ea30*/  LDL.LU R7, [R1+0x610] ;  /* 0x0006100001077983 */ /* 0x001ea20000300800 */
[----:B-1----:R-:W-:-:S05]  /*2ea40*/  IMAD.U32 R4, RZ, RZ, UR4 ;  /* 0x00000004ff047e24 */ /* 0x002fca000f8e00ff */
[----:B------:R-:W-:Y:S02]  /*2ea50*/  IADD3.X R9, R4, UR10, R13, P3, P6 ;  /* 0x0000000a04097c10 */ /* 0x000fe40009fec40d */
[----:B------:R-:W-:-:S04]  /*2ea60*/  IADD3 R4, P3, R10, UR5, RZ ;  /* 0x000000050a047c10 */ /* 0x000fc8000ff7e0ff */
[----:B------:R-:W-:Y:S02]  /*2ea70*/  IADD3.X R5, R11, UR4, RZ, P3, !PT ;  /* 0x000000040b057c10 */ /* 0x000fe40009ffe4ff */
[----:B------:R-:W-:Y:S02]  /*2ea80*/  ISETP.GT.AND P3, PT, R0, 0x9, P1 ;  /* 0x000000090000780c */ /* 0x000fe40000f64270 */
[----:B------:R-:W-:Y:S02]  /*2ea90*/  PRMT R18, R6, 0x7610, R18 ;  /* 0x0000761006127816 */ /* 0x000fe40000000012 */
[----:B------:R-:W-:-:S03]  /*2eaa0*/  F2FP.F16.F32.PACK_AB R6, RZ, R17 ;  /* 0x00000011ff06723e */ /* 0x000fc600000000ff */
[----:B------:R0:W-:Y:S06]  /*2eab0*/  @P2 STG.E.U16 desc[UR36][R4.64+0x2], R18 ;  /* 0x0000021204002986 */ /* 0x0001ec000c101524 */
[----:B------:R1:W-:Y:S04]  /*2eac0*/  @P3 STG.E.U16 desc[UR36][R10.64+0x12], R6 ;  /* 0x000012060a003986 */ /* 0x0003e8000c101524 */
[----:B0-----:R-:W3:Y:S04]  /*2ead0*/  LDL.LU R4, [R1+0x618] ;  /* 0x0006180001047983 */ /* 0x001ee80000300800 */
[----:B------:R-:W4:Y:S04]  /*2eae0*/  LDL.LU R5, [R1+0x61c] ;  /* 0x00061c0001057983 */ /* 0x000f280000300800 */
[----:B------:R-:W5:Y:S04]  /*2eaf0*/  LDL.LU R18, [R1+0x6a4] ;  /* 0x0006a40001127983 */ /* 0x000f680000300800 */
[----:B-1----:R-:W5:Y:S01]  /*2eb00*/  LDL.LU R6, [R1+0x620] ;  /* 0x0006200001067983 */ /* 0x002f620000300800 */
[----:B------:R-:W-:-:S02]  /*2eb10*/  ISETP.GT.AND P6, PT, R0, 0x8, P1 ;  /* 0x000000080000780c */ /* 0x000fc40000fc4270 */
[C---:B------:R-:W-:Y:S02]  /*2eb20*/  ISETP.GT.AND P2, PT, R0.reuse, 0x8, P4 ;  /* 0x000000080000780c */ /* 0x040fe40002744270 */
[----:B------:R-:W-:Y:S01]  /*2eb30*/  ISETP.GT.AND P3, PT, R0, 0x10, P1 ;  /* 0x000000100000780c */ /* 0x000fe20000f64270 */
[----:B--2---:R-:W-:-:S05]  /*2eb40*/  FMUL R7, R7, R2 ;  /* 0x0000000207077220 */ /* 0x004fca0000400000 */
[----:B------:R-:W-:-:S05]  /*2eb50*/  F2FP.F16.F32.PACK_AB R7, RZ, R7 ;  /* 0x00000007ff07723e */ /* 0x000fca00000000ff */
[----:B------:R0:W-:Y:S01]  /*2eb60*/  @P6 STG.E.U16 desc[UR36][R10.64+0x10], R7 ;  /* 0x000010070a006986 */ /* 0x0001e2000c101524 */
[----:B------:R-:W-:Y:S01]  /*2eb70*/  ISETP.GT.AND P6, PT, R0, 0x9, P4 ;  /* 0x000000090000780c */ /* 0x000fe200027c4270 */
[-C--:B---3--:R-:W-:Y:S01]  /*2eb80*/  FMUL R4, R4, R2.reuse ;  /* 0x0000000204047220 */ /* 0x088fe20000400000 */
[----:B----4-:R-:W-:-:S04]  /*2eb90*/  FMUL R5, R5, R2 ;  /* 0x0000000205057220 */ /* 0x010fc80000400000 */
[----:B------:R-:W-:Y:S01]  /*2eba0*/  F2FP.F16.F32.PACK_AB R4, RZ, R4 ;  /* 0x00000004ff04723e */ /* 0x000fe200000000ff */
[----:B-----5:R-:W-:-:S03]  /*2ebb0*/  FMUL R6, R6, R2 ;  /* 0x0000000206067220 */ /* 0x020fc60000400000 */
[----:B0-----:R-:W-:Y:S02]  /*2ebc0*/  PRMT R7, R4, 0x7610, R7 ;  /* 0x0000761004077816 */ /* 0x001fe40000000007 */
[----:B------:R-:W-:Y:S02]  /*2ebd0*/  F2FP.F16.F32.PACK_AB R5, RZ, R5 ;  /* 0x00000005ff05723e */ /* 0x000fe400000000ff */
[----:B------:R-:W-:Y:S02]  /*2ebe0*/  F2FP.F16.F32.PACK_AB R4, RZ, R6 ;  /* 0x00000006ff04723e */ /* 0x000fe400000000ff */
[----:B------:R-:W-:Y:S01]  /*2ebf0*/  PRMT R17, R5, 0x7610, R17 ;  /* 0x0000761005117816 */ /* 0x000fe20000000011 */
[----:B------:R-:W-:Y:S01]  /*2ec00*/  @P6 IMAD.MOV.U32 R5, RZ, RZ, R9 ;  /* 0x000000ffff056224 */ /* 0x000fe200078e0009 */
[----:B------:R-:W-:Y:S01]  /*2ec10*/  PRMT R6, R4, 0x7610, R6 ;  /* 0x0000761004067816 */ /* 0x000fe20000000006 */
[----:B------:R-:W-:Y:S01]  /*2ec20*/  @P6 IMAD.MOV.U32 R4, RZ, RZ, R8 ;  /* 0x000000ffff046224 */ /* 0x000fe200078e0008 */
[----:B------:R-:W-:Y:S04]  /*2ec30*/  @P2 STG.E.U16 desc[UR36][R8.64+0x10], R7 ;  /* 0x0000100708002986 */ /* 0x000fe8000c101524 */
[----:B------:R0:W-:Y:S04]  /*2ec40*/  @P6 STG.E.U16 desc[UR36][R4.64+0x12], R17 ;  /* 0x0000121104006986 */ /* 0x0001e8000c101524 */
[----:B------:R1:W-:Y:S04]  /*2ec50*/  @P3 STG.E.U16 desc[UR36][R10.64+0x20], R6 ;  /* 0x000020060a003986 */ /* 0x0003e8000c101524 */
[----:B0-----:R-:W2:Y:S04]  /*2ec60*/  LDL.LU R4, [R1+0x624] ;  /* 0x0006240001047983 */ /* 0x001ea80000300800 */
[----:B------:R-:W3:Y:S04]  /*2ec70*/  LDL.LU R5, [R1+0x628] ;  /* 0x0006280001057983 */ /* 0x000ee80000300800 */
[----:B-1----:R-:W4:Y:S01]  /*2ec80*/  LDL.LU R6, [R1+0x62c] ;  /* 0x00062c0001067983 */ /* 0x002f220000300800 */
[----:B------:R-:W-:-:S02]  /*2ec90*/  ISETP.GT.AND P2, PT, R0, 0x11, P1 ;  /* 0x000000110000780c */ /* 0x000fc40000f44270 */
[C---:B------:R-:W-:Y:S02]  /*2eca0*/  ISETP.GT.AND P6, PT, R0.reuse, 0x10, P4 ;  /* 0x000000100000780c */ /* 0x040fe400027c4270 */
[----:B------:R-:W-:Y:S01]  /*2ecb0*/  ISETP.GT.AND P3, PT, R0, 0x11, P4 ;  /* 0x000000110000780c */ /* 0x000fe20002764270 */
[-C--:B--2---:R-:W-:Y:S01]  /*2ecc0*/  FMUL R4, R4, R2.reuse ;  /* 0x0000000204047220 */ /* 0x084fe20000400000 */
[----:B---3--:R-:W-:-:S04]  /*2ecd0*/  FMUL R5, R5, R2 ;  /* 0x0000000205057220 */ /* 0x008fc80000400000 */
[----:B------:R-:W-:Y:S01]  /*2ece0*/  F2FP.F16.F32.PACK_AB R4, RZ, R4 ;  /* 0x00000004ff04723e */ /* 0x000fe200000000ff */
[----:B----4-:R-:W-:-:S03]  /*2ecf0*/  FMUL R6, R6, R2 ;  /* 0x0000000206067220 */ /* 0x010fc60000400000 */
[----:B------:R-:W-:Y:S02]  /*2ed00*/  PRMT R7, R4, 0x7610, R7 ;  /* 0x0000761004077816 */ /* 0x000fe40000000007 */
[----:B------:R-:W-:Y:S02]  /*2ed10*/  F2FP.F16.F32.PACK_AB R5, RZ, R5 ;  /* 0x00000005ff05723e */ /* 0x000fe400000000ff */
[----:B------:R-:W-:Y:S01]  /*2ed20*/  F2FP.F16.F32.PACK_AB R4, RZ, R6 ;  /* 0x00000006ff04723e */ /* 0x000fe200000000ff */
[----:B------:R0:W-:Y:S01]  /*2ed30*/  @P2 STG.E.U16 desc[UR36][R10.64+0x22], R7 ;  /* 0x000022070a002986 */ /* 0x0001e2000c101524 */
[----:B------:R-:W-:Y:S01]  /*2ed40*/  PRMT R17, R5, 0x7610, R17 ;  /* 0x0000761005117816 */ /* 0x000fe20000000011 */
[----:B------:R-:W-:Y:S02]  /*2ed50*/  @P6 IMAD.MOV.U32 R5, RZ, RZ, R9 ;  /* 0x000000ffff056224 */ /* 0x000fe400078e0009 */
[----:B------:R-:W2:Y:S01]  /*2ed60*/  LDL.LU R6, [R1+0x630] ;  /* 0x0006300001067983 */ /* 0x000ea20000300800 */
[----:B0-----:R-:W-:Y:S01]  /*2ed70*/  PRMT R7, R4, 0x7610, R7 ;  /* 0x0000761004077816 */ /* 0x001fe20000000007 */
[----:B------:R-:W-:-:S05]  /*2ed80*/  @P6 IMAD.MOV.U32 R4, RZ, RZ, R8 ;  /* 0x000000ffff046224 */ /* 0x000fca00078e0008 */
[----:B------:R0:W-:Y:S02]  /*2ed90*/  @P6 STG.E.U16 desc[UR36][R4.64+0x20], R17 ;  /* 0x0000201104006986 */ /* 0x0001e4000c101524 */
[----:B0-----:R-:W-:Y:S02]  /*2eda0*/  @P3 IMAD.MOV.U32 R4, RZ, RZ, R8 ;  /* 0x000000ffff043224 */ /* 0x001fe400078e0008 */
[----:B------:R-:W-:-:S05]  /*2edb0*/  @P3 IMAD.MOV.U32 R5, RZ, RZ, R9 ;  /* 0x000000ffff053224 */ /* 0x000fca00078e0009 */
[----:B------:R0:W-:Y:S04]  /*2edc0*/  @P3 STG.E.U16 desc[UR36][R4.64+0x22], R7 ;  /* 0x0000220704003986 */ /* 0x0001e8000c101524 */
[----:B0-----:R-:W3:Y:S04]  /*2edd0*/  LDL.LU R5, [R1+0x634] ;  /* 0x0006340001057983 */ /* 0x001ee80000300800 */
[----:B------:R-:W4:Y:S01]  /*2ede0*/  LDL.LU R4, [R1+0x638] ;  /* 0x0006380001047983 */ /* 0x000f220000300800 */
[C---:B------:R-:W-:Y:S02]  /*2edf0*/  ISETP.GT.AND P2, PT, R0.reuse, 0x18, P1 ;  /* 0x000000180000780c */ /* 0x040fe40000f44270 */
[----:B------:R-:W-:-:S02]  /*2ee00*/  ISETP.GT.AND P3, PT, R0, 0x19, P1 ;  /* 0x000000190000780c */ /* 0x000fc40000f64270 */
[----:B------:R-:W-:Y:S01]  /*2ee10*/  ISETP.GT.AND P6, PT, R0, 0x18, P4 ;  /* 0x000000180000780c */ /* 0x000fe200027c4270 */
[----:B--2---:R-:W-:-:S05]  /*2ee20*/  FMUL R6, R6, R2 ;  /* 0x0000000206067220 */ /* 0x004fca0000400000 */
[----:B------:R-:W-:-:S04]  /*2ee30*/  F2FP.F16.F32.PACK_AB R6, RZ, R6 ;  /* 0x00000006ff06723e */ /* 0x000fc800000000ff */
[----:B------:R-:W-:Y:S02]  /*2ee40*/  PRMT R7, R6, 0x7610, R7 ;  /* 0x0000761006077816 */ /* 0x000fe40000000007 */
[----:B------:R-:W2:Y:S04]  /*2ee50*/  LDL.LU R6, [R1+0x63c] ;  /* 0x00063c0001067983 */ /* 0x000ea80000300800 */
[----:B------:R0:W-:Y:S01]  /*2ee60*/  @P2 STG.E.U16 desc[UR36][R10.64+0x30], R7 ;  /* 0x000030070a002986 */ /* 0x0001e2000c101524 */
[-C--:B---3--:R-:W-:Y:S01]  /*2ee70*/  FMUL R5, R5, R2.reuse ;  /* 0x0000000205057220 */ /* 0x088fe20000400000 */
[----:B----4-:R-:W-:-:S04]  /*2ee80*/  FMUL R4, R4, R2 ;  /* 0x0000000204047220 */ /* 0x010fc80000400000 */
[----:B------:R-:W-:Y:S02]  /*2ee90*/  F2FP.F16.F32.PACK_AB R5, RZ, R5 ;  /* 0x00000005ff05723e */ /* 0x000fe400000000ff */
[----:B------:R-:W-:-:S03]  /*2eea0*/  F2FP.F16.F32.PACK_AB R4, RZ, R4 ;  /* 0x00000004ff04723e */ /* 0x000fc600000000ff */
[----:B------:R1:W-:Y:S01]  /*2eeb0*/  @P3 STG.E.U16 desc[UR36][R10.64+0x32], R5 ;  /* 0x000032050a003986 */ /* 0x0003e2000c101524 */
[----:B0-----:R-:W-:Y:S01]  /*2eec0*/  PRMT R7, R4, 0x7610, R7 ;  /* 0x0000761004077816 */ /* 0x001fe20000000007 */
[----:B------:R-:W-:Y:S02]  /*2eed0*/  @P6 IMAD.MOV.U32 R4, RZ, RZ, R8 ;  /* 0x000000ffff046224 */ /* 0x000fe400078e0008 */
[----:B-1----:R-:W-:-:S05]  /*2eee0*/  @P6 IMAD.MOV.U32 R5, RZ, RZ, R9 ;  /* 0x000000ffff056224 */ /* 0x002fca00078e0009 */
[----:B------:R0:W-:Y:S04]  /*2eef0*/  @P6 STG.E.U16 desc[UR36][R4.64+0x30], R7 ;  /* 0x0000300704006986 */ /* 0x0001e8000c101524 */
[----:B0-----:R-:W3:Y:S04]  /*2ef00*/  LDL.LU R4, [R1+0x640] ;  /* 0x0006400001047983 */ /* 0x001ee80000300800 */
[----:B------:R-:W4:Y:S01]  /*2ef10*/  LDL.LU R5, [R1+0x644] ;  /* 0x0006440001057983 */ /* 0x000f220000300800 */
[----:B------:R-:W-:Y:S01]  /*2ef20*/  ISETP.GT.AND P2, PT, R0, 0x19, P4 ;  /* 0x000000190000780c */ /* 0x000fe20002744270 */
[----:B--2---:R-:W-:-:S05]  /*2ef30*/  FMUL R6, R6, R2 ;  /* 0x0000000206067220 */ /* 0x004fca0000400000 */
[----:B------:R-:W-:-:S04]  /*2ef40*/  F2FP.F16.F32.PACK_AB R6, RZ, R6 ;  /* 0x00000006ff06723e */ /* 0x000fc800000000ff */
[----:B------:R-:W-:Y:S01]  /*2ef50*/  PRMT R17, R6, 0x7610, R17 ;  /* 0x0000761006117816 */ /* 0x000fe20000000011 */
[-C--:B---3--:R-:W-:Y:S01]  /*2ef60*/  FMUL R7, R4, R2.reuse ;  /* 0x0000000204077220 */ /* 0x088fe20000400000 */
[----:B----4-:R-:W-:Y:S01]  /*2ef70*/  FMUL R4, R5, R2 ;  /* 0x0000000205047220 */ /* 0x010fe20000400000 */
[----:B------:R-:W-:-:S04]  /*2ef80*/  @P2 IMAD.MOV.U32 R5, RZ, RZ, R9 ;  /* 0x000000ffff052224 */ /* 0x000fc800078e0009 */
[----:B------:R-:W-:Y:S01]  /*2ef90*/  F2FP.F16.F32.PACK_AB R6, RZ, R4 ;  /* 0x00000004ff06723e */ /* 0x000fe200000000ff */
[----:B------:R-:W-:-:S05]  /*2efa0*/  @P2 IMAD.MOV.U32 R4, RZ, RZ, R8 ;  /* 0x000000ffff042224 */ /* 0x000fca00078e0008 */
[----:B------:R0:W-:Y:S04]  /*2efb0*/  @P2 STG.E.U16 desc[UR36][R4.64+0x32], R17 ;  /* 0x0000321104002986 */ /* 0x0001e8000c101524 */
[----:B0-----:R-:W2:Y:S04]  /*2efc0*/  LDL.LU R4, [R1+0x648] ;  /* 0x0006480001047983 */ /* 0x001ea80000300800 */
[----:B------:R-:W3:Y:S01]  /*2efd0*/  LDL.LU R5, [R1+0x650] ;  /* 0x0006500001057983 */ /* 0x000ee20000300800 */
[C---:B------:R-:W-:Y:S02]  /*2efe0*/  ISETP.GT.AND P3, PT, R0.reuse, 0x20, P1 ;  /* 0x000000200000780c */ /* 0x040fe40000f64270 */
[----:B------:R-:W-:-:S02]  /*2eff0*/  ISETP.GT.AND P6, PT, R0, 0x21, P1 ;  /* 0x000000210000780c */ /* 0x000fc40000fc4270 */
[----:B------:R-:W-:Y:S02]  /*2f000*/  ISETP.GT.AND P2, PT, R0, 0x20, P4 ;  /* 0x000000200000780c */ /* 0x000fe40002744270 */
[----:B------:R-:W-:-:S07]  /*2f010*/  F2FP.F16.F32.PACK_AB R7, RZ, R7 ;  /* 0x00000007ff07723e */ /* 0x000fce00000000ff */
[----:B------:R0:W-:Y:S04]  /*2f020*/  @P3 STG.E.U16 desc[UR36][R10.64+0x40], R7 ;  /* 0x000040070a003986 */ /* 0x0001e8000c101524 */
[----:B------:R3:W-:Y:S04]  /*2f030*/  @P6 STG.E.U16 desc[UR36][R10.64+0x42], R6 ;  /* 0x000042060a006986 */ /* 0x0007e8000c101524 */
[----:B0-----:R-:W4:Y:S01]  /*2f040*/  LDL.LU R7, [R1+0x64c] ;  /* 0x00064c0001077983 */ /* 0x001f220000300800 */
[----:B--2---:R-:W-:-:S05]  /*2f050*/  FMUL R4, R4, R2 ;  /* 0x0000000204047220 */ /* 0x004fca0000400000 */
[----:B------:R-:W-:Y:S01]  /*2f060*/  F2FP.F16.F32.PACK_AB R4, RZ, R4 ;  /* 0x00000004ff04723e */ /* 0x000fe200000000ff */
[----:B---3--:R-:W-:Y:S01]  /*2f070*/  FMUL R6, R5, R2 ;  /* 0x0000000205067220 */ /* 0x008fe20000400000 */
[----:B------:R-:W-:Y:S02]  /*2f080*/  @P2 IMAD.MOV.U32 R5, RZ, RZ, R9 ;  /* 0x000000ffff052224 */ /* 0x000fe400078e0009 */
[----:B------:R-:W-:Y:S01]  /*2f090*/  PRMT R17, R4, 0x7610, R17 ;  /* 0x0000761004117816 */ /* 0x000fe20000000011 */
[----:B------:R-:W-:-:S05]  /*2f0a0*/  @P2 IMAD.MOV.U32 R4, RZ, RZ, R8 ;  /* 0x000000ffff042224 */ /* 0x000fca00078e0008 */
[----:B------:R0:W-:Y:S04]  /*2f0b0*/  @P2 STG.E.U16 desc[UR36][R4.64+0x40], R17 ;  /* 0x0000401104002986 */ /* 0x0001e8000c101524 */
[----:B0-----:R-:W2:Y:S01]  /*2f0c0*/  LDL.LU R5, [R1+0x654] ;  /* 0x0006540001057983 */ /* 0x001ea20000300800 */
[C---:B------:R-:W-:Y:S01]  /*2f0d0*/  ISETP.GT.AND P3, PT, R0.reuse, 0x21, P4 ;  /* 0x000000210000780c */ /* 0x040fe20002764270 */
[----:B----4-:R-:W-:Y:S01]  /*2f0e0*/  FMUL R7, R7, R2 ;  /* 0x0000000207077220 */ /* 0x010fe20000400000 */
[----:B------:R-:W-:-:S04]  /*2f0f0*/  ISETP.GT.AND P6, PT, R0, 0x28, P1 ;  /* 0x000000280000780c */ /* 0x000fc80000fc4270 */
[----:B------:R-:W-:-:S04]  /*2f100*/  F2FP.F16.F32.PACK_AB R7, RZ, R7 ;  /* 0x00000007ff07723e */ /* 0x000fc800000000ff */
[----:B------:R-:W-:-:S03]  /*2f110*/  PRMT R17, R7, 0x7610, R17 ;  /* 0x0000761007117816 */ /* 0x000fc60000000011 */
[----:B------:R-:W-:Y:S01]  /*2f120*/  @P3 IMAD.MOV.U32 R4, RZ, RZ, R8 ;  /* 0x000000ffff043224 */ /* 0x000fe200078e0008 */
[----:B------:R-:W-:Y:S01]  /*2f130*/  F2FP.F16.F32.PACK_AB R6, RZ, R6 ;  /* 0x00000006ff06723e */ /* 0x000fe200000000ff */
[----:B--2---:R-:W-:Y:S01]  /*2f140*/  FMUL R7, R5, R2 ;  /* 0x0000000205077220 */ /* 0x004fe20000400000 */
[----:B------:R-:W-:-:S05]  /*2f150*/  @P3 IMAD.MOV.U32 R5, RZ, RZ, R9 ;  /* 0x000000ffff053224 */ /* 0x000fca00078e0009 */
[----:B------:R0:W-:Y:S04]  /*2f160*/  @P3 STG.E.U16 desc[UR36][R4.64+0x42], R17 ;  /* 0x0000421104003986 */ /* 0x0001e8000c101524 */
[----:B------:R1:W-:Y:S04]  /*2f170*/  @P6 STG.E.U16 desc[UR36][R10.64+0x50], R6 ;  /* 0x000050060a006986 */ /* 0x0003e8000c101524 */
[----:B0-----:R-:W2:Y:S04]  /*2f180*/  LDL.LU R5, [R1+0x658] ;  /* 0x0006580001057983 */ /* 0x001ea80000300800 */
[----:B-1----:R-:W3:Y:S01]  /*2f190*/  LDL.LU R6, [R1+0x65c] ;  /* 0x00065c0001067983 */ /* 0x002ee20000300800 */
[----:B------:R-:W-:-:S02]  /*2f1a0*/  ISETP.GT.AND P2, PT, R0, 0x29, P1 ;  /* 0x000000290000780c */ /* 0x000fc40000f44270 */
[C---:B------:R-:W-:Y:S02]  /*2f1b0*/  ISETP.GT.AND P3, PT, R0.reuse, 0x28, P4 ;  /* 0x000000280000780c */ /* 0x040fe40002764270 */
[----:B------:R-:W-:Y:S02]  /*2f1c0*/  F2FP.F16.F32.PACK_AB R4, RZ, R7 ;  /* 0x00000007ff04723e */ /* 0x000fe400000000ff */
[----:B------:R-:W-:-:S07]  /*2f1d0*/  ISETP.GT.AND P6, PT, R0, 0x29, P4 ;  /* 0x000000290000780c */ /* 0x000fce00027c4270 */
[----:B------:R0:W-:Y:S01]  /*2f1e0*/  @P2 STG.E.U16 desc[UR36][R10.64+0x52], R4 ;  /* 0x000052040a002986 */ /* 0x0001e2000c101524 */
[-C--:B--2---:R-:W-:Y:S01]  /*2f1f0*/  FMUL R5, R5, R2.reuse ;  /* 0x0000000205057220 */ /* 0x084fe20000400000 */
[----:B---3--:R-:W-:-:S04]  /*2f200*/  FMUL R6, R6, R2 ;  /* 0x0000000206067220 */ /* 0x008fc80000400000 */
[----:B------:R-:W-:Y:S02]  /*2f210*/  F2FP.F16.F32.PACK_AB R5, RZ, R5 ;  /* 0x00000005ff05723e */ /* 0x000fe400000000ff */
[----:B0-----:R-:W-:Y:S02]  /*2f220*/  F2FP.F16.F32.PACK_AB R4, RZ, R6 ;  /* 0x00000006ff04723e */ /* 0x001fe400000000ff */
[----:B------:R-:W-:Y:S01]  /*2f230*/  PRMT R7, R5, 0x7610, R7 ;  /* 0x0000761005077816 */ /* 0x000fe20000000007 */
[----:B------:R-:W-:Y:S01]  /*2f240*/  @P3 IMAD.MOV.U32 R5, RZ, RZ, R9 ;  /* 0x000000ffff053224 */ /* 0x000fe200078e0009 */
[----:B------:R-:W-:Y:S01]  /*2f250*/  PRMT R17, R4, 0x7610, R17 ;  /* 0x0000761004117816 */ /* 0x000fe20000000011 */
[--C-:B------:R-:W-:Y:S01]  /*2f260*/  @P3 IMAD.MOV.U32 R4, RZ, RZ, R8.reuse ;  /* 0x000000ffff043224 */ /* 0x100fe200078e0008 */
[----:B------:R-:W2:Y:S04]  /*2f270*/  LDL.LU R6, [R1+0x660] ;  /* 0x0006600001067983 */ /* 0x000ea80000300800 */
[----:B------:R0:W-:Y:S02]  /*2f280*/  @P3 STG.E.U16 desc[UR36][R4.64+0x50], R7 ;  /* 0x0000500704003986 */ /* 0x0001e4000c101524 */
[----:B0-----:R-:W-:-:S02]  /*2f290*/  @P6 IMAD.MOV.U32 R4, RZ, RZ, R8 ;  /* 0x000000ffff046224 */ /* 0x001fc400078e0008 */
        /* <DEDUP_REMOVED lines=8> */
[----:B------:R-:W-:-:S05]  /*2f320*/  F2FP.F16.F32.PACK_AB R6, RZ, R6 ;  /* 0x00000006ff06723e */ /* 0x000fca00000000ff */
[----:B------:R0:W-:Y:S04]  /*2f330*/  @P2 STG.E.U16 desc[UR36][R10.64+0x60], R6 ;  /* 0x000060060a002986 */ /* 0x0001e8000c101524 */
[----:B0-----:R-:W2:Y:S01]  /*2f340*/  LDL.LU R6, [R1+0x66c] ;  /* 0x00066c0001067983 */ /* 0x001ea20000300800 */
[-C--:B---3--:R-:W-:Y:S01]  /*2f350*/  FMUL R5, R5, R2.reuse ;  /* 0x0000000205057220 */ /* 0x088fe20000400000 */
[----:B----4-:R-:W-:-:S04]  /*2f360*/  FMUL R4, R4, R2 ;  /* 0x0000000204047220 */ /* 0x010fc80000400000 */
[----:B------:R-:W-:Y:S02]  /*2f370*/  F2FP.F16.F32.PACK_AB R5, RZ, R5 ;  /* 0x00000005ff05723e */ /* 0x000fe400000000ff */
[----:B------:R-:W-:-:S03]  /*2f380*/  F2FP.F16.F32.PACK_AB R4, RZ, R4 ;  /* 0x00000004ff04723e */ /* 0x000fc600000000ff */
[----:B------:R0:W-:Y:S01]  /*2f390*/  @P3 STG.E.U16 desc[UR36][R10.64+0x62], R5 ;  /* 0x000062050a003986 */ /* 0x0001e2000c101524 */
[----:B------:R-:W-:Y:S01]  /*2f3a0*/  PRMT R7, R4, 0x7610, R7 ;  /* 0x0000761004077816 */ /* 0x000fe20000000007 */
[----:B------:R-:W-:Y:S02]  /*2f3b0*/  @P6 IMAD.MOV.U32 R4, RZ, RZ, R8 ;  /* 0x000000ffff046224 */ /* 0x000fe400078e0008 */
[----:B0-----:R-:W-:-:S05]  /*2f3c0*/  @P6 IMAD.MOV.U32 R5, RZ, RZ, R9 ;  /* 0x000000ffff056224 */ /* 0x001fca00078e0009 */
[----:B------:R0:W-:Y:S04]  /*2f3d0*/  @P6 STG.E.U16 desc[UR36][R4.64+0x60], R7 ;  /* 0x0000600704006986 */ /* 0x0001e8000c101524 */
[----:B0-----:R-:W3:Y:S04]  /*2f3e0*/  LDL.LU R4, [R1+0x670] ;  /* 0x0006700001047983 */ /* 0x001ee80000300800 */
[----:B------:R-:W4:Y:S01]  /*2f3f0*/  LDL.LU R5, [R1+0x674] ;  /* 0x0006740001057983 */ /* 0x000f220000300800 */
[----:B------:R-:W-:Y:S01]  /*2f400*/  ISETP.GT.AND P2, PT, R0, 0x31, P4 ;  /* 0x000000310000780c */ /* 0x000fe20002744270 */
[----:B--2---:R-:W-:-:S05]  /*2f410*/  FMUL R6, R6, R2 ;  /* 0x0000000206067220 */ /* 0x004fca0000400000 */
[----:B------:R-:W-:-:S04]  /*2f420*/  F2FP.F16.F32.PACK_AB R6, RZ, R6 ;  /* 0x00000006ff06723e */ /* 0x000fc800000000ff */
[----:B------:R-:W-:Y:S01]  /*2f430*/  PRMT R17, R6, 0x7610, R17 ;  /* 0x0000761006117816 */ /* 0x000fe20000000011 */
[-C--:B---3--:R-:W-:Y:S02]  /*2f440*/  FMUL R7, R4, R2.reuse ;  /* 0x0000000204077220 */ /* 0x088fe40000400000 */
[----:B------:R-:W-:Y:S02]  /*2f450*/  @P2 IMAD.MOV.U32 R4, RZ, RZ, R8 ;  /* 0x000000ffff042224 */ /* 0x000fe400078e0008 */
[----:B----4-:R-:W-:Y:S01]  /*2f460*/  FMUL R6, R5, R2 ;  /* 0x0000000205067220 */ /* 0x010fe20000400000 */
[----:B------:R-:W-:-:S05]  /*2f470*/  @P2 IMAD.MOV.U32 R5, RZ, RZ, R9 ;  /* 0x000000ffff052224 */ /* 0x000fca00078e0009 */
[----:B------:R0:W-:Y:S02]  /*2f480*/  @P2 STG.E.U16 desc[UR36][R4.64+0x62], R17 ;  /* 0x0000621104002986 */ /* 0x0001e4000c101524 */
[----:B0-----:R-:W-:Y:S02]  /*2f490*/  F2FP.F16.F32.PACK_AB R4, RZ, R6 ;  /* 0x00000006ff04723e */ /* 0x001fe400000000ff */
[----:B------:R-:W2:Y:S01]  /*2f4a0*/  LDL.LU R6, [R1+0x678] ;  /* 0x0006780001067983 */ /* 0x000ea20000300800 */
[----:B------:R-:W-:-:S04]  /*2f4b0*/  F2FP.F16.F32.PACK_AB R5, RZ, R7 ;  /* 0x00000007ff05723e */ /* 0x000fc800000000ff */
[----:B------:R-:W-:Y:S02]  /*2f4c0*/  PRMT R7, R5, 0x7610, R7 ;  /* 0x0000761005077816 */ /* 0x000fe40000000007 */
[----:B------:R-:W-:Y:S02]  /*2f4d0*/  PRMT R5, R4, 0x7610, R5 ;  /* 0x0000761004057816 */ /* 0x000fe40000000005 */
[----:B------:R-:W-:Y:S01]  /*2f4e0*/  ISETP.GT.AND P3, PT, R0, 0x38, P1 ;  /* 0x000000380000780c */ /* 0x000fe20000f64270 */
[----:B--2---:R-:W-:-:S05]  /*2f4f0*/  FMUL R6, R6, R2 ;  /* 0x0000000206067220 */ /* 0x004fca0000400000 */
[----:B------:R-:W-:Y:S02]  /*2f500*/  F2FP.F16.F32.PACK_AB R4, RZ, R6 ;  /* 0x00000006ff04723e */ /* 0x000fe400000000ff */
[----:B------:R-:W2:Y:S01]  /*2f510*/  LDL.LU R6, [R1+0x67c] ;  /* 0x00067c0001067983 */ /* 0x000ea20000300800 */
[----:B------:R-:W-:-:S04]  /*2f520*/  ISETP.GT.AND P6, PT, R0, 0x39, P1 ;  /* 0x000000390000780c */ /* 0x000fc80000fc4270 */
[----:B------:R0:W-:Y:S01]  /*2f530*/  @P3 STG.E.U16 desc[UR36][R10.64+0x70], R7 ;  /* 0x000070070a003986 */ /* 0x0001e2000c101524 */
[----:B------:R-:W-:-:S03]  /*2f540*/  ISETP.GT.AND P2, PT, R0, 0x38, P4 ;  /* 0x000000380000780c */ /* 0x000fc60002744270 */
[----:B0-----:R-:W3:Y:S01]  /*2f550*/  LDL.LU R7, [R1+0x680] ;  /* 0x0006800001077983 */ /* 0x001ee20000300800 */
[----:B------:R-:W-:-:S09]  /*2f560*/  PRMT R17, R4, 0x7610, R17 ;  /* 0x0000761004117816 */ /* 0x000fd20000000011 */
[----:B------:R-:W-:Y:S01]  /*2f570*/  @P2 IMAD.MOV.U32 R4, RZ, RZ, R8 ;  /* 0x000000ffff042224 */ /* 0x000fe200078e0008 */
[----:B------:R0:W-:Y:S02]  /*2f580*/  @P6 STG.E.U16 desc[UR36][R10.64+0x72], R5 ;  /* 0x000072050a006986 */ /* 0x0001e4000c101524 */
[----:B0-----:R-:W-:-:S05]  /*2f590*/  @P2 IMAD.MOV.U32 R5, RZ, RZ, R9 ;  /* 0x000000ffff052224 */ /* 0x001fca00078e0009 */
[----:B------:R0:W-:Y:S01]  /*2f5a0*/  @P2 STG.E.U16 desc[UR36][R4.64+0x70], R17 ;  /* 0x0000701104002986 */ /* 0x0001e2000c101524 */
[----:B--2---:R-:W-:-:S05]  /*2f5b0*/  FMUL R6, R6, R2 ;  /* 0x0000000206067220 */ /* 0x004fca0000400000 */
[----:B0-----:R-:W-:Y:S02]  /*2f5c0*/  F2FP.F16.F32.PACK_AB R5, RZ, R6 ;  /* 0x00000006ff05723e */ /* 0x001fe400000000ff */
[----:B------:R-:W2:Y:S01]  /*2f5d0*/  LDL.LU R6, [R1+0x684] ;  /* 0x0006840001067983 */ /* 0x000ea20000300800 */
[----:B------:R-:W-:Y:S01]  /*2f5e0*/  ISETP.GT.AND P3, PT, R0, 0x39, P4 ;  /* 0x000000390000780c */ /* 0x000fe20002764270 */
[----:B---3--:R-:W-:Y:S01]  /*2f5f0*/  FMUL R7, R7, R2 ;  /* 0x0000000207077220 */ /* 0x008fe20000400000 */
[----:B------:R-:W-:-:S04]  /*2f600*/  PRMT R17, R5, 0x7610, R17 ;  /* 0x0000761005117816 */ /* 0x000fc80000000011 */
[----:B------:R-:W-:-:S07]  /*2f610*/  F2FP.F16.F32.PACK_AB R4, RZ, R7 ;  /* 0x00000007ff04723e */ /* 0x000fce00000000ff */
[----:B------:R-:W-:Y:S01]  /*2f620*/  @P3 IMAD.MOV.U32 R5, RZ, RZ, R9 ;  /* 0x000000ffff053224 */ /* 0x000fe200078e0009 */
[----:B------:R-:W-:Y:S01]  /*2f630*/  PRMT R7, R4, 0x7610, R7 ;  /* 0x0000761004077816 */ /* 0x000fe20000000007 */
[----:B------:R-:W-:Y:S01]  /*2f640*/  @P3 IMAD.MOV.U32 R4, RZ, RZ, R8 ;  /* 0x000000ffff043224 */ /* 0x000fe200078e0008 */
[----:B------:R-:W-:-:S04]  /*2f650*/  ISETP.GT.AND P2, PT, R0, 0x41, P1 ;  /* 0x000000410000780c */ /* 0x000fc80000f44270 */
[----:B------:R0:W-:Y:S04]  /*2f660*/  @P3 STG.E.U16 desc[UR36][R4.64+0x72], R17 ;  /* 0x0000721104003986 */ /* 0x0001e8000c101524 */
[----:B0-----:R-:W3:Y:S04]  /*2f670*/  LDL.LU R5, [R1+0x688] ;  /* 0x0006880001057983 */ /* 0x001ee80000300800 */
[----:B------:R-:W4:Y:S01]  /*2f680*/  LDL.LU R4, [R1+0x68c] ;  /* 0x00068c0001047983 */ /* 0x000f220000300800 */
[----:B--2---:R-:W-:-:S05]  /*2f690*/  FMUL R6, R6, R2 ;  /* 0x0000000206067220 */ /* 0x004fca0000400000 */
[----:B------:R-:W-:-:S05]  /*2f6a0*/  F2FP.F16.F32.PACK_AB R6, RZ, R6 ;  /* 0x00000006ff06723e */ /* 0x000fca00000000ff */
[----:B------:R0:W-:Y:S04]  /*2f6b0*/  @P2 STG.E.U16 desc[UR36][R10.64+0x82], R6 ;  /* 0x000082060a002986 */ /* 0x0001e8000c101524 */
[----:B0-----:R-:W2:Y:S01]  /*2f6c0*/  LDL.LU R6, [R1+0x690] ;  /* 0x0006900001067983 */ /* 0x001ea20000300800 */
[C---:B------:R-:W-:Y:S02]  /*2f6d0*/  ISETP.GT.AND P6, PT, R0.reuse, 0x40, P1 ;  /* 0x000000400000780c */ /* 0x040fe40000fc4270 */
[----:B------:R-:W-:Y:S01]  /*2f6e0*/  ISETP.GT.AND P3, PT, R0, 0x40, P4 ;  /* 0x000000400000780c */ /* 0x000fe20002764270 */
[----:B---3--:R-:W-:-:S10]  /*2f6f0*/  FMUL R5, R5, R2 ;  /* 0x0000000205057220 */ /* 0x008fd40000400000 */
[----:B------:R0:W-:Y:S01]  /*2f700*/  @P6 STG.E.U16 desc[UR36][R10.64+0x80], R7 ;  /* 0x000080070a006986 */ /* 0x0001e2000c101524 */
[----:B----4-:R-:W-:Y:S01]  /*2f710*/  FMUL R4, R4, R2 ;  /* 0x0000000204047220 */ /* 0x010fe20000400000 */
[----:B------:R-:W-:Y:S02]  /*2f720*/  ISETP.GT.AND P6, PT, R0, 0x41, P4 ;  /* 0x000000410000780c */ /* 0x000fe400027c4270 */
[----:B------:R-:W-:Y:S02]  /*2f730*/  F2FP.F16.F32.PACK_AB R5, RZ, R5 ;  /* 0x00000005ff05723e */ /* 0x000fe400000000ff */
[----:B------:R-:W-:Y:S02]  /*2f740*/  F2FP.F16.F32.PACK_AB R4, RZ, R4 ;  /* 0x00000004ff04723e */ /* 0x000fe400000000ff */
[----:B0-----:R-:W-:Y:S01]  /*2f750*/  PRMT R7, R5, 0x7610, R7 ;  /* 0x0000761005077816 */ /* 0x001fe20000000007 */
[----:B------:R-:W-:Y:S01]  /*2f760*/  @P3 IMAD.MOV.U32 R5, RZ, RZ, R9 ;  /* 0x000000ffff053224 */ /* 0x000fe200078e0009 */
[----:B------:R-:W-:Y:S01]  /*2f770*/  PRMT R17, R4, 0x7610, R17 ;  /* 0x0000761004117816 */ /* 0x000fe20000000011 */
[----:B------:R-:W-:Y:S01]  /*2f780*/  @P3 IMAD.MOV.U32 R4, RZ, RZ, R8 ;  /* 0x000000ffff043224 */ /* 0x000fe200078e0008 */
[----:B------:R-:W-:-:S04]  /*2f790*/  ISETP.GT.AND P2, PT, R0, 0x48, P1 ;  /* 0x000000480000780c */ /* 0x000fc80000f44270 */
[----:B------:R0:W-:Y:S02]  /*2f7a0*/  @P3 STG.E.U16 desc[UR36][R4.64+0x80], R7 ;  /* 0x0000800704003986 */ /* 0x0001e4000c101524 */
[----:B0-----:R-:W-:Y:S02]  /*2f7b0*/  @P6 IMAD.MOV.U32 R4, RZ, RZ, R8 ;  /* 0x000000ffff046224 */ /* 0x001fe400078e0008 */
[----:B------:R-:W-:-:S05]  /*2f7c0*/  @P6 IMAD.MOV.U32 R5, RZ, RZ, R9 ;  /* 0x000000ffff056224 */ /* 0x000fca00078e0009 */
[----:B------:R0:W-:Y:S04]  /*2f7d0*/  @P6 STG.E.U16 desc[UR36][R4.64+0x82], R17 ;  /* 0x0000821104006986 */ /* 0x0001e8000c101524 */
[----:B0-----:R-:W3:Y:S04]  /*2f7e0*/  LDL.LU R4, [R1+0x694] ;  /* 0x0006940001047983 */ /* 0x001ee80000300800 */
[----:B------:R-:W4:Y:S01]  /*2f7f0*/  LDL.LU R5, [R1+0x698] ;  /* 0x0006980001057983 */ /* 0x000f220000300800 */
[----:B--2---:R-:W-:-:S05]  /*2f800*/  FMUL R6, R6, R2 ;  /* 0x0000000206067220 */ /* 0x004fca0000400000 */
[----:B------:R-:W-:-:S05]  /*2f810*/  F2FP.F16.F32.PACK_AB R6, RZ, R6 ;  /* 0x00000006ff06723e */ /* 0x000fca00000000ff */
[----:B------:R0:W-:Y:S04]  /*2f820*/  @P2 STG.E.U16 desc[UR36][R10.64+0x90], R6 ;  /* 0x000090060a002986 */ /* 0x0001e8000c101524 */
[----:B0-----:R-:W2:Y:S01]  /*2f830*/  LDL.LU R6, [R1+0x69c] ;  /* 0x00069c0001067983 */ /* 0x001ea20000300800 */
[----:B---3--:R-:W-:-:S05]  /*2f840*/  FMUL R4, R4, R2 ;  /* 0x0000000204047220 */ /* 0x008fca0000400000 */
[----:B------:R-:W-:-:S04]  /*2f850*/  F2FP.F16.F32.PACK_AB R4, RZ, R4 ;  /* 0x00000004ff04723e */ /* 0x000fc800000000ff */
[----:B------:R-:W-:Y:S01]  /*2f860*/  PRMT R7, R4, 0x7610, R7 ;  /* 0x0000761004077816 */ /* 0x000fe20000000007 */
[----:B--2---:R-:W-:-:S05]  /*2f870*/  FMUL R6, R6, R2 ;  /* 0x0000000206067220 */ /* 0x004fca0000400000 */
[----:B------:R-:W-:Y:S02]  /*2f880*/  F2FP.F16.F32.PACK_AB R4, RZ, R6 ;  /* 0x00000006ff04723e */ /* 0x000fe400000000ff */
[----:B------:R-:W2:Y:S01]  /*2f890*/  LDL.LU R6, [R1+0x6a0] ;  /* 0x0006a00001067983 */ /* 0x000ea20000300800 */
[C---:B------:R-:W-:Y:S02]  /*2f8a0*/  ISETP.GT.AND P3, PT, R0.reuse, 0x49, P1 ;  /* 0x000000490000780c */ /* 0x040fe40000f64270 */
[C---:B------:R-:W-:Y:S01]  /*2f8b0*/  ISETP.GT.AND P6, PT, R0.reuse, 0x48, P4 ;  /* 0x000000480000780c */ /* 0x040fe200027c4270 */
[----:B----4-:R-:W-:Y:S01]  /*2f8c0*/  FMUL R5, R5, R2 ;  /* 0x0000000205057220 */ /* 0x010fe20000400000 */
[----:B------:R-:W-:-:S04]  /*2f8d0*/  ISETP.GT.AND P2, PT, R0, 0x49, P4 ;  /* 0x000000490000780c */ /* 0x000fc80002744270 */
[----:B------:R-:W-:-:S04]  /*2f8e0*/  F2FP.F16.F32.PACK_AB R5, RZ, R5 ;  /* 0x00000005ff05723e */ /* 0x000fc800000000ff */
[----:B------:R-:W-:Y:S01]  /*2f8f0*/  PRMT R17, R5, 0x7610, R17 ;  /* 0x0000761005117816 */ /* 0x000fe20000000011 */
[----:B------:R0:W-:Y:S02]  /*2f900*/  @P3 STG.E.U16 desc[UR36][R10.64+0x92], R7 ;  /* 0x000092070a003986 */ /* 0x0001e4000c101524 */
[----:B------:R-:W-:Y:S01]  /*2f910*/  @P6 IMAD.MOV.U32 R5, RZ, RZ, R9 ;  /* 0x000000ffff056224 */ /* 0x000fe200078e0009 */
[----:B0-----:R-:W-:Y:S01]  /*2f920*/  PRMT R7, R4, 0x7610, R7 ;  /* 0x0000761004077816 */ /* 0x001fe20000000007 */
[----:B------:R-:W-:-:S05]  /*2f930*/  @P6 IMAD.MOV.U32 R4, RZ, RZ, R8 ;  /* 0x000000ffff046224 */ /* 0x000fca00078e0008 */
[----:B------:R0:W-:Y:S01]  /*2f940*/  @P6 STG.E.U16 desc[UR36][R4.64+0x90], R17 ;  /* 0x0000901104006986 */ /* 0x0001e2000c101524 */
[C---:B------:R-:W-:Y:S02]  /*2f950*/  ISETP.GT.AND P3, PT, R0.reuse, 0x50, P1 ;  /* 0x000000500000780c */ /* 0x040fe40000f64270 */
[----:B------:R-:W-:Y:S01]  /*2f960*/  ISETP.GT.AND P6, PT, R0, 0x50, P4 ;  /* 0x000000500000780c */ /* 0x000fe200027c4270 */
[----:B0-----:R-:W-:Y:S02]  /*2f970*/  @P2 IMAD.MOV.U32 R4, RZ, RZ, R8 ;  /* 0x000000ffff042224 */ /* 0x001fe400078e0008 */
[----:B------:R-:W-:-:S05]  /*2f980*/  @P2 IMAD.MOV.U32 R5, RZ, RZ, R9 ;  /* 0x000000ffff052224 */ /* 0x000fca00078e0009 */
[----:B------:R0:W-:Y:S01]  /*2f990*/  @P2 STG.E.U16 desc[UR36][R4.64+0x92], R7 ;  /* 0x0000920704002986 */ /* 0x0001e2000c101524 */
[----:B------:R-:W-:Y:S01]  /*2f9a0*/  ISETP.GT.AND P2, PT, R0, 0x51, P1 ;  /* 0x000000510000780c */ /* 0x000fe20000f44270 */
[-C--:B0-----:R-:W-:Y:S01]  /*2f9b0*/  FMUL R5, R18, R2.reuse ;  /* 0x0000000212057220 */ /* 0x081fe20000400000 */
[----:B------:R-:W-:Y:S01]  /*2f9c0*/  FMUL R4, R218, R2 ;  /* 0x00000002da047220 */ /* 0x000fe20000400000 */
[----:B------:R-:W3:Y:S03]  /*2f9d0*/  LDL.LU R18, [R1+0x400] ;  /* 0x0004000001127983 */ /* 0x000ee60000300800 */
[----:B------:R-:W-:Y:S02]  /*2f9e0*/  F2FP.F16.F32.PACK_AB R5, RZ, R5 ;  /* 0x00000005ff05723e */ /* 0x000fe400000000ff */
[----:B------:R-:W-:-:S05]  /*2f9f0*/  F2FP.F16.F32.PACK_AB R4, RZ, R4 ;  /* 0x00000004ff04723e */ /* 0x000fca00000000ff */
[----:B------:R0:W-:Y:S01]  /*2fa00*/  @P2 STG.E.U16 desc[UR36][R10.64+0xa2], R5 ;  /* 0x0000a2050a002986 */ /* 0x0001e2000c101524 */
[----:B------:R-:W-:Y:S01]  /*2fa10*/  ISETP.GT.AND P2, PT, R0, 0x58, P1 ;  /* 0x000000580000780c */ /* 0x000fe20000f44270 */
[----:B0-----:R-:W-:Y:S02]  /*2fa20*/  @P6 IMAD.MOV.U32 R5, RZ, RZ, R9 ;  /* 0x000000ffff056224 */ /* 0x001fe400078e0009 */
[----:B--2---:R-:W-:-:S05]  /*2fa30*/  FMUL R6, R6, R2 ;  /* 0x0000000206067220 */ /* 0x004fca0000400000 */
[----:B------:R-:W-:-:S04]  /*2fa40*/  F2FP.F16.F32.PACK_AB R6, RZ, R6 ;  /* 0x00000006ff06723e */ /* 0x000fc800000000ff */
[----:B------:R-:W-:Y:S01]  /*2fa50*/  PRMT R7, R6, 0x7610, R7 ;  /* 0x0000761006077816 */ /* 0x000fe20000000007 */
[----:B------:R-:W-:-:S04]  /*2fa60*/  FMUL R6, R216, R2 ;  /* 0x00000002d8067220 */ /* 0x000fc80000400000 */
[----:B------:R0:W-:Y:S01]  /*2fa70*/  @P3 STG.E.U16 desc[UR36][R10.64+0xa0], R7 ;  /* 0x0000a0070a003986 */ /* 0x0001e2000c101524 */
[----:B------:R-:W-:Y:S02]  /*2fa80*/  ISETP.GT.AND P3, PT, R0, 0x51, P4 ;  /* 0x000000510000780c */ /* 0x000fe40002764270 */
[----:B------:R-:W-:Y:S02]  /*2fa90*/  F2FP.F16.F32.PACK_AB R6, RZ, R6 ;  /* 0x00000006ff06723e */ /* 0x000fe400000000ff */
[----:B0-----:R-:W-:Y:S01]  /*2faa0*/  PRMT R7, R4, 0x7610, R7 ;  /* 0x0000761004077816 */ /* 0x001fe20000000007 */
[----:B------:R-:W-:-:S05]  /*2fab0*/  @P6 IMAD.MOV.U32 R4, RZ, RZ, R8 ;  /* 0x000000ffff046224 */ /* 0x000fca00078e0008 */
[----:B------:R0:W-:Y:S01]  /*2fac0*/  @P6 STG.E.U16 desc[UR36][R4.64+0xa0], R7 ;  /* 0x0000a00704006986 */ /* 0x0001e2000c101524 */
[----:B------:R-:W-:Y:S01]  /*2fad0*/  PRMT R17, R6, 0x7610, R17 ;  /* 0x0000761006117816 */ /* 0x000fe20000000011 */
[-C--:B0-----:R-:W-:Y:S01]  /*2fae0*/  FMUL R4, R215, R2.reuse ;  /* 0x00000002d7047220 */ /* 0x081fe20000400000 */
[----:B------:R-:W-:Y:S02]  /*2faf0*/  @P3 IMAD.MOV.U32 R5, RZ, RZ, R9 ;  /* 0x000000ffff053224 */ /* 0x000fe400078e0009 */
[----:B------:R-:W-:Y:S02]  /*2fb00*/  FMUL R7, R217, R2 ;  /* 0x00000002d9077220 */ /* 0x000fe40000400000 */
[----:B------:R-:W-:Y:S01]  /*2fb10*/  F2FP.F16.F32.PACK_AB R6, RZ, R4 ;  /* 0x00000004ff06723e */ /* 0x000fe200000000ff */
[----:B------:R-:W-:Y:S01]  /*2fb20*/  @P3 IMAD.MOV.U32 R4, RZ, RZ, R8 ;  /* 0x000000ffff043224 */ /* 0x000fe200078e0008 */
[----:B------:R-:W-:Y:S02]  /*2fb30*/  ISETP.GT.AND P6, PT, R0, 0x59, P1 ;  /* 0x000000590000780c */ /* 0x000fe40000fc4270 */
[----:B------:R-:W-:-:S02]  /*2fb40*/  F2FP.F16.F32.PACK_AB R7, RZ, R7 ;  /* 0x00000007ff07723e */ /* 0x000fc400000000ff */
[----:B------:R0:W-:Y:S01]  /*2fb50*/  @P3 STG.E.U16 desc[UR36][R4.64+0xa2], R17 ;  /* 0x0000a21104003986 */ /* 0x0001e2000c101524 */
[----:B------:R-:W-:-:S03]  /*2fb60*/  ISETP.GT.AND P3, PT, R0, 0x58, P4 ;  /* 0x000000580000780c */ /* 0x000fc60002764270 */
[----:B------:R1:W-:Y:S01]  /*2fb70*/  @P2 STG.E.U16 desc[UR36][R10.64+0xb0], R7 ;  /* 0x0000b0070a002986 */ /* 0x0003e2000c101524 */
[----:B------:R-:W-:Y:S01]  /*2fb80*/  ISETP.GT.AND P2, PT, R0, 0x59, P4 ;  /* 0x000000590000780c */ /* 0x000fe20002744270 */
[----:B0-----:R-:W-:-:S05]  /*2fb90*/  FMUL R4, R214, R2 ;  /* 0x00000002d6047220 */ /* 0x001fca0000400000 */
[----:B------:R-:W-:Y:S01]  /*2fba0*/  F2FP.F16.F32.PACK_AB R4, RZ, R4 ;  /* 0x00000004ff04723e */ /* 0x000fe200000000ff */
[-C--:B-1----:R-:W-:Y:S01]  /*2fbb0*/  FMUL R7, R212, R2.reuse ;  /* 0x00000002d4077220 */ /* 0x082fe20000400000 */
[----:B------:R0:W-:Y:S01]  /*2fbc0*/  @P6 STG.E.U16 desc[UR36][R10.64+0xb2], R6 ;  /* 0x0000b2060a006986 */ /* 0x0001e2000c101524 */
[----:B------:R-:W-:Y:S01]  /*2fbd0*/  @P3 IMAD.MOV.U32 R5, RZ, RZ, R9 ;  /* 0x000000ffff053224 */ /* 0x000fe200078e0009 */
[----:B------:R-:W-:Y:S01]  /*2fbe0*/  PRMT R17, R4, 0x7610, R17 ;  /* 0x0000761004117816 */ /* 0x000fe20000000011 */
[----:B------:R-:W-:Y:S01]  /*2fbf0*/  @P3 IMAD.MOV.U32 R4, RZ, RZ, R8 ;  /* 0x000000ffff043224 */ /* 0x000fe200078e0008 */
[C---:B------:R-:W-:Y:S02]  /*2fc00*/  ISETP.GT.AND P6, PT, R0.reuse, 0x60, P1 ;  /* 0x000000600000780c */ /* 0x040fe40000fc4270 */
[----:B------:R-:W-:Y:S02]  /*2fc10*/  F2FP.F16.F32.PACK_AB R7, RZ, R7 ;  /* 0x00000007ff07723e */ /* 0x000fe400000000ff */
[----:B------:R1:W-:Y:S01]  /*2fc20*/  @P3 STG.E.U16 desc[UR36][R4.64+0xb0], R17 ;  /* 0x0000b01104003986 */ /* 0x0003e2000c101524 */
[----:B------:R-:W-:Y:S01]  /*2fc30*/  ISETP.GT.AND P3, PT, R0, 0x61, P1 ;  /* 0x000000610000780c */ /* 0x000fe20000f64270 */
[----:B0-----:R-:W-:-:S05]  /*2fc40*/  FMUL R6, R213, R2 ;  /* 0x00000002d5067220 */ /* 0x001fca0000400000 */
[----:B------:R-:W-:Y:S02]  /*2fc50*/  F2FP.F16.F32.PACK_AB R6, RZ, R6 ;  /* 0x00000006ff06723e */ /* 0x000fe400000000ff */
[----:B-1----:R-:W-:Y:S01]  /*2fc60*/  PRMT R17, R7, 0x7610, R17 ;  /* 0x0000761007117816 */ /* 0x002fe20000000011 */
[----:B------:R-:W-:Y:S02]  /*2fc70*/  @P2 IMAD.MOV.U32 R4, RZ, RZ, R8 ;  /* 0x000000ffff042224 */ /* 0x000fe400078e0008 */
[----:B------:R-:W-:Y:S02]  /*2fc80*/  @P2 IMAD.MOV.U32 R5, RZ, RZ, R9 ;  /* 0x000000ffff052224 */ /* 0x000fe400078e0009 */
[----:B------:R-:W-:-:S03]  /*2fc90*/  FMUL R7, R211, R2 ;  /* 0x00000002d3077220 */ /* 0x000fc60000400000 */
[----:B------:R0:W-:Y:S01]  /*2fca0*/  @P2 STG.E.U16 desc[UR36][R4.64+0xb2], R17 ;  /* 0x0000b21104002986 */ /* 0x0001e2000c101524 */
[----:B------:R-:W-:-:S03]  /*2fcb0*/  ISETP.GT.AND P2, PT, R0, 0x60, P4 ;  /* 0x000000600000780c */ /* 0x000fc60002744270 */
[----:B------:R1:W-:Y:S01]  /*2fcc0*/  @P6 STG.E.U16 desc[UR36][R10.64+0xc0], R6 ;  /* 0x0000c0060a006986 */ /* 0x0003e2000c101524 */
[----:B------:R-:W-:Y:S02]  /*2fcd0*/  ISETP.GT.AND P6, PT, R0, 0x61, P4 ;  /* 0x000000610000780c */ /* 0x000fe400027c4270 */
[----:B0-----:R-:W-:Y:S01]  /*2fce0*/  F2FP.F16.F32.PACK_AB R4, RZ, R7 ;  /* 0x00000007ff04723e */ /* 0x001fe200000000ff */
[-C--:B------:R-:W-:Y:S01]  /*2fcf0*/  FMUL R5, R210, R2.reuse ;  /* 0x00000002d2057220 */ /* 0x080fe20000400000 */
[----:B-1----:R-:W-:-:S03]  /*2fd00*/  FMUL R6, R208, R2 ;  /* 0x00000002d0067220 */ /* 0x002fc60000400000 */
[----:B------:R0:W-:Y:S01]  /*2fd10*/  @P3 STG.E.U16 desc[UR36][R10.64+0xc2], R4 ;  /* 0x0000c2040a003986 */ /* 0x0001e2000c101524 */
[----:B------:R-:W-:-:S04]  /*2fd20*/  F2FP.F16.F32.PACK_AB R5, RZ, R5 ;  /* 0x00000005ff05723e */ /* 0x000fc800000000ff */
[----:B------:R-:W-:Y:S01]  /*2fd30*/  PRMT R7, R5, 0x7610, R7 ;  /* 0x0000761005077816 */ /* 0x000fe20000000007 */
[----:B------:R-:W-:Y:S01]  /*2fd40*/  @P2 IMAD.MOV.U32 R5, RZ, RZ, R9 ;  /* 0x000000ffff052224 */ /* 0x000fe200078e0009 */
[----:B0-----:R-:W-:-:S04]  /*2fd50*/  F2FP.F16.F32.PACK_AB R4, RZ, R6 ;  /* 0x00000006ff04723e */ /* 0x001fc800000000ff */
[----:B------:R-:W-:Y:S01]  /*2fd60*/  PRMT R17, R4, 0x7610, R17 ;  /* 0x0000761004117816 */ /* 0x000fe20000000011 */
[----:B------:R-:W-:Y:S01]  /*2fd70*/  @P2 IMAD.MOV.U32 R4, RZ, RZ, R8 ;  /* 0x000000ffff042224 */ /* 0x000fe200078e0008 */
[----:B------:R-:W-:Y:S01]  /*2fd80*/  ISETP.GT.AND P3, PT, R0, 0x68, P1 ;  /* 0x000000680000780c */ /* 0x000fe20000f64270 */
[----:B------:R-:W-:-:S03]  /*2fd90*/  FMUL R6, R209, R2 ;  /* 0x00000002d1067220 */ /* 0x000fc60000400000 */
[----:B------:R0:W-:Y:S01]  /*2fda0*/  @P2 STG.E.U16 desc[UR36][R4.64+0xc0], R7 ;  /* 0x0000c00704002986 */ /* 0x0001e2000c101524 */
[----:B------:R-:W-:Y:S02]  /*2fdb0*/  ISETP.GT.AND P2, PT, R0, 0x69, P1 ;  /* 0x000000690000780c */ /* 0x000fe40000f44270 */
[----:B------:R-:W-:Y:S01]  /*2fdc0*/  F2FP.F16.F32.PACK_AB R6, RZ, R6 ;  /* 0x00000006ff06723e */ /* 0x000fe200000000ff */
[----:B0-----:R-:W-:Y:S02]  /*2fdd0*/  @P6 IMAD.MOV.U32 R4, RZ, RZ, R8 ;  /* 0x000000ffff046224 */ /* 0x001fe400078e0008 */
[----:B------:R-:W-:-:S05]  /*2fde0*/  @P6 IMAD.MOV.U32 R5, RZ, RZ, R9 ;  /* 0x000000ffff056224 */ /* 0x000fca00078e0009 */
[----:B------:R0:W-:Y:S01]  /*2fdf0*/  @P6 STG.E.U16 desc[UR36][R4.64+0xc2], R17 ;  /* 0x0000c21104006986 */ /* 0x0001e2000c101524 */
[----:B------:R-:W-:-:S03]  /*2fe00*/  ISETP.GT.AND P6, PT, R0, 0x68, P4 ;  /* 0x000000680000780c */ /* 0x000fc600027c4270 */
[----:B------:R1:W-:Y:S01]  /*2fe10*/  @P3 STG.E.U16 desc[UR36][R10.64+0xd0], R6 ;  /* 0x0000d0060a003986 */ /* 0x0003e2000c101524 */
[----:B------:R-:W-:Y:S01]  /*2fe20*/  ISETP.GT.AND P3, PT, R0, 0x69, P4 ;  /* 0x000000690000780c */ /* 0x000fe20002764270 */
[-C--:B0-----:R-:W-:Y:S01]  /*2fe30*/  FMUL R5, R207, R2.reuse ;  /* 0x00000002cf057220 */ /* 0x081fe20000400000 */
[----:B------:R-:W-:-:S04]  /*2fe40*/  FMUL R4, R206, R2 ;  /* 0x00000002ce047220 */ /* 0x000fc80000400000 */
[----:B------:R-:W-:Y:S02]  /*2fe50*/  F2FP.F16.F32.PACK_AB R5, RZ, R5 ;  /* 0x00000005ff05723e */ /* 0x000fe400000000ff */
[----:B------:R-:W-:Y:S01]  /*2fe60*/  F2FP.F16.F32.PACK_AB R4, RZ, R4 ;  /* 0x00000004ff04723e */ /* 0x000fe200000000ff */
[----:B-1----:R-:W-:Y:S02]  /*2fe70*/  FMUL R6, R204, R2 ;  /* 0x00000002cc067220 */ /* 0x002fe40000400000 */
[----:B------:R0:W-:Y:S01]  /*2fe80*/  @P2 STG.E.U16 desc[UR36][R10.64+0xd2], R5 ;  /* 0x0000d2050a002986 */ /* 0x0001e2000c101524 */
[----:B------:R-:W-:Y:S01]  /*2fe90*/  PRMT R7, R4, 0x7610, R7 ;  /* 0x0000761004077816 */ /* 0x000fe20000000007 */
[----:B------:R-:W-:Y:S01]  /*2fea0*/  @P6 IMAD.MOV.U32 R4, RZ, RZ, R8 ;  /* 0x000000ffff046224 */ /* 0x000fe200078e0008 */
[----:B------:R-:W-:Y:S01]  /*2feb0*/  F2FP.F16.F32.PACK_AB R6, RZ, R6 ;  /* 0x00000006ff06723e */ /* 0x000fe200000000ff */
[----:B0-----:R-:W-:-:S03]  /*2fec0*/  @P6 IMAD.MOV.U32 R5, RZ, RZ, R9 ;  /* 0x000000ffff056224 */ /* 0x001fc600078e0009 */
[----:B------:R-:W-:Y:S02]  /*2fed0*/  PRMT R17, R6, 0x7610, R17 ;  /* 0x0000761006117816 */ /* 0x000fe40000000011 */
[----:B------:R0:W-:Y:S01]  /*2fee0*/  @P6 STG.E.U16 desc[UR36][R4.64+0xd0], R7 ;  /* 0x0000d00704006986 */ /* 0x0001e2000c101524 */
[-C--:B------:R-:W-:Y:S01]  /*2fef0*/  FMUL R6, R203, R2.reuse ;  /* 0x00000002cb067220 */ /* 0x080fe20000400000 */
[C---:B------:R-:W-:Y:S02]  /*2ff00*/  ISETP.GT.AND P2, PT, R0.reuse, 0x70, P1 ;  /* 0x000000700000780c */ /* 0x040fe40000f44270 */
[----:B------:R-:W-:Y:S01]  /*2ff10*/  ISETP.GT.AND P6, PT, R0, 0x71, P1 ;  /* 0x000000710000780c */ /* 0x000fe20000fc4270 */
[----:B0-----:R-:W-:Y:S02]  /*2ff20*/  @P3 IMAD.MOV.U32 R4, RZ, RZ, R8 ;  /* 0x000000ffff043224 */ /* 0x001fe400078e0008 */
[----:B------:R-:W-:Y:S02]  /*2ff30*/  @P3 IMAD.MOV.U32 R5, RZ, RZ, R9 ;  /* 0x000000ffff053224 */ /* 0x000fe400078e0009 */
[----:B------:R-:W-:-:S03]  /*2ff40*/  FMUL R7, R205, R2 ;  /* 0x00000002cd077220 */ /* 0x000fc60000400000 */
[----:B------:R0:W-:Y:S01]  /*2ff50*/  @P3 STG.E.U16 desc[UR36][R4.64+0xd2], R17 ;  /* 0x0000d21104003986 */ /* 0x0001e2000c101524 */
[----:B------:R-:W-:Y:S02]  /*2ff60*/  ISETP.GT.AND P3, PT, R0, 0x70, P4 ;  /* 0x000000700000780c */ /* 0x000fe40002764270 */
[----:B0-----:R-:W-:Y:S02]  /*2ff70*/  F2FP.F16.F32.PACK_AB R5, RZ, R7 ;  /* 0x00000007ff05723e */ /* 0x001fe400000000ff */
[----:B------:R-:W-:Y:S01]  /*2ff80*/  F2FP.F16.F32.PACK_AB R4, RZ, R6 ;  /* 0x00000006ff04723e */ /* 0x000fe200000000ff */
[----:B------:R-:W-:Y:S01]  /*2ff90*/  FMUL R6, R202, R2 ;  /* 0x00000002ca067220 */ /* 0x000fe20000400000 */
[----:B------:R-:W-:Y:S02]  /*2ffa0*/  PRMT R7, R5, 0x7610, R7 ;  /* 0x0000761005077816 */ /* 0x000fe40000000007 */
[----:B------:R-:W-:Y:S02]  /*2ffb0*/  PRMT R5, R4, 0x7610, R5 ;  /* 0x0000761004057816 */ /* 0x000fe40000000005 */
[----:B------:R-:W-:Y:S01]  /*2ffc0*/  F2FP.F16.F32.PACK_AB R4, RZ, R6 ;  /* 0x00000006ff04723e */ /* 0x000fe200000000ff */
[----:B------:R0:W-:Y:S01]  /*2ffd0*/  @P2 STG.E.U16 desc[UR36][R10.64+0xe0], R7 ;  /* 0x0000e0070a002986 */ /* 0x0001e2000c101524 */
[----:B------:R-:W-:-:S02]  /*2ffe0*/  ISETP.GT.AND P2, PT, R0, 0x71, P4 ;  /* 0x000000710000780c */ /* 0x000fc40002744270 */
[----:B------:R-:W-:Y:S01]  /*2fff0*/  PRMT R17, R4, 0x7610, R17 ;  /* 0x0000761004117816 */ /* 0x000fe20000000011 */
[----:B------:R1:W-:Y:S01]  /*30000*/  @P6 STG.E.U16 desc[UR36][R10.64+0xe2], R5 ;  /* 0x0000e2050a006986 */ /* 0x0003e2000c101524 */
[----:B------:R-:W-:Y:S02]  /*30010*/  @P3 IMAD.MOV.U32 R4, RZ, RZ, R8 ;  /* 0x000000ffff043224 */ /* 0x000fe400078e0008 */
[-C--:B------:R-:W-:Y:S01]  /*30020*/  FMUL R6, R200, R2.reuse ;  /* 0x00000002c8067220 */ /* 0x080fe20000400000 */
[----:B0-----:R-:W-:Y:S01]  /*30030*/  FMUL R7, R201, R2 ;  /* 0x00000002c9077220 */ /* 0x001fe20000400000 */
[----:B-1----:R-:W-:Y:S01]  /*30040*/  @P3 IMAD.MOV.U32 R5, RZ, RZ, R9 ;  /* 0x000000ffff053224 */ /* 0x002fe200078e0009 */
[----:B------:R-:W-:-:S04]  /*30050*/  ISETP.GT.AND P6, PT, R0, 0x78, P1 ;  /* 0x000000780000780c */ /* 0x000fc80000fc4270 */
[----:B------:R0:W-:Y:S02]  /*30060*/  @P3 STG.E.U16 desc[UR36][R4.64+0xe0], R17 ;  /* 0x0000e01104003986 */ /* 0x0001e4000c101524 */
[----:B0-----:R-:W-:Y:S02]  /*30070*/  F2FP.F16.F32.PACK_AB R5, RZ, R6 ;  /* 0x00000006ff05723e */ /* 0x001fe400000000ff */
[----:B------:R-:W-:Y:S02]  /*30080*/  F2FP.F16.F32.PACK_AB R4, RZ, R7 ;  /* 0x00000007ff04723e */ /* 0x000fe400000000ff */
[----:B------:R-:W-:Y:S01]  /*30090*/  PRMT R17, R5, 0x7610, R17 ;  /* 0x0000761005117816 */ /* 0x000fe20000000011 */
[----:B------:R-:W-:Y:S01]  /*300a0*/  @P2 IMAD.MOV.U32 R5, RZ, RZ, R9 ;  /* 0x000000ffff052224 */ /* 0x000fe200078e0009 */
[----:B------:R-:W-:Y:S01]  /*300b0*/  PRMT R7, R4, 0x7610, R7 ;  /* 0x0000761004077816 */ /* 0x000fe20000000007 */
[----:B------:R-:W-:Y:S01]  /*300c0*/  @P2 IMAD.MOV.U32 R4, RZ, RZ, R8 ;  /* 0x000000ffff042224 */ /* 0x000fe200078e0008 */
[----:B------:R-:W-:-:S04]  /*300d0*/  ISETP.GT.AND P3, PT, R0, 0x79, P1 ;  /* 0x000000790000780c */ /* 0x000fc80000f64270 */
[----:B------:R0:W-:Y:S01]  /*300e0*/  @P2 STG.E.U16 desc[UR36][R4.64+0xe2], R17 ;  /* 0x0000e21104002986 */ /* 0x0001e2000c101524 */
[C---:B------:R-:W-:Y:S01]  /*300f0*/  ISETP.GT.AND P2, PT, R0.reuse, 0x78, P4 ;  /* 0x000000780000780c */ /* 0x040fe20002744270 */
[-C--:B------:R-:W-:Y:S02]  /*30100*/  FMUL R6, R199, R2.reuse ;  /* 0x00000002c7067220 */ /* 0x080fe40000400000 */
[----:B------:R1:W-:Y:S01]  /*30110*/  @P6 STG.E.U16 desc[UR36][R10.64+0xf0], R7 ;  /* 0x0000f0070a006986 */ /* 0x0003e2000c101524 */
[----:B------:R-:W-:Y:S01]  /*30120*/  ISETP.GT.AND P6, PT, R0, 0x79, P4 ;  /* 0x000000790000780c */ /* 0x000fe200027c4270 */
[-C--:B0-----:R-:W-:Y:S01]  /*30130*/  FMUL R5, R198, R2.reuse ;  /* 0x00000002c6057220 */ /* 0x081fe20000400000 */
[----:B------:R-:W-:Y:S01]  /*30140*/  FMUL R4, R196, R2 ;  /* 0x00000002c4047220 */ /* 0x000fe20000400000 */
[----:B------:R-:W-:-:S03]  /*30150*/  F2FP.F16.F32.PACK_AB R6, RZ, R6 ;  /* 0x00000006ff06723e */ /* 0x000fc600000000ff */
[----:B------:R-:W-:Y:S02]  /*30160*/  F2FP.F16.F32.PACK_AB R5, RZ, R5 ;  /* 0x00000005ff05723e */ /* 0x000fe400000000ff */
[----:B------:R-:W-:Y:S02]  /*30170*/  F2FP.F16.F32.PACK_AB R4, RZ, R4 ;  /* 0x00000004ff04723e */ /* 0x000fe400000000ff */
[----:B-1----:R-:W-:Y:S01]  /*30180*/  PRMT R7, R5, 0x7610, R7 ;  /* 0x0000761005077816 */ /* 0x002fe20000000007 */
[----:B------:R-:W-:Y:S01]  /*30190*/  @P2 IMAD.MOV.U32 R5, RZ, RZ, R9 ;  /* 0x000000ffff052224 */ /* 0x000fe200078e0009 */
[----:B------:R-:W-:Y:S01]  /*301a0*/  PRMT R17, R4, 0x7610, R17 ;  /* 0x0000761004117816 */ /* 0x000fe20000000011 */
[----:B------:R-:W-:Y:S01]  /*301b0*/  @P2 IMAD.MOV.U32 R4, RZ, RZ, R8 ;  /* 0x000000ffff042224 */ /* 0x000fe200078e0008 */
[----:B------:R0:W-:Y:S01]  /*301c0*/  @P3 STG.E.U16 desc[UR36][R10.64+0xf2], R6 ;  /* 0x0000f2060a003986 */ /* 0x0001e2000c101524 */
[----:B------:R-:W-:-:S03]  /*301d0*/  ISETP.GT.AND P3, PT, R0, 0x80, P1 ;  /* 0x000000800000780c */ /* 0x000fc60000f64270 */
[----:B------:R1:W-:Y:S01]  /*301e0*/  @P2 STG.E.U16 desc[UR36][R4.64+0xf0], R7 ;  /* 0x0000f00704002986 */ /* 0x0003e2000c101524 */
[----:B------:R-:W-:Y:S01]  /*301f0*/  ISETP.GT.AND P2, PT, R0, 0x81, P1 ;  /* 0x000000810000780c */ /* 0x000fe20000f44270 */
[----:B0-----:R-:W-:Y:S01]  /*30200*/  FMUL R6, R197, R2 ;  /* 0x00000002c5067220 */ /* 0x001fe20000400000 */
[----:B-1----:R-:W-:Y:S02]  /*30210*/  @P6 IMAD.MOV.U32 R4, RZ, RZ, R8 ;  /* 0x000000ffff046224 */ /* 0x002fe400078e0008 */
[----:B------:R-:W-:Y:S02]  /*30220*/  @P6 IMAD.MOV.U32 R5, RZ, RZ, R9 ;  /* 0x000000ffff056224 */ /* 0x000fe400078e0009 */
[----:B------:R-:W-:-:S03]  /*30230*/  F2FP.F16.F32.PACK_AB R6, RZ, R6 ;  /* 0x00000006ff06723e */ /* 0x000fc600000000ff */
[----:B------:R0:W-:Y:S01]  /*30240*/  @P6 STG.E.U16 desc[UR36][R4.64+0xf2], R17 ;  /* 0x0000f21104006986 */ /* 0x0001e2000c101524 */
[----:B------:R-:W-:-:S03]  /*30250*/  ISETP.GT.AND P6, PT, R0, 0x80, P4 ;  /* 0x000000800000780c */ /* 0x000fc600027c4270 */
[----:B------:R1:W-:Y:S01]  /*30260*/  @P3 STG.E.U16 desc[UR36][R10.64+0x100], R6 ;  /* 0x000100060a003986 */ /* 0x0003e2000c101524 */
[-C--:B0-----:R-:W-:Y:S01]  /*30270*/  FMUL R4, R195, R2.reuse ;  /* 0x00000002c3047220 */ /* 0x081fe20000400000 */
[-C--:B------:R-:W-:Y:S01]  /*30280*/  FMUL R5, R194, R2.reuse ;  /* 0x00000002c2057220 */ /* 0x080fe20000400000 */
[----:B-1----:R-:W-:-:S03]  /*30290*/  FMUL R6, R192, R2 ;  /* 0x00000002c0067220 */ /* 0x002fc60000400000 */
[----:B------:R-:W-:Y:S02]  /*302a0*/  F2FP.F16.F32.PACK_AB R4, RZ, R4 ;  /* 0x00000004ff04723e */ /* 0x000fe400000000ff */
[----:B------:R-:W-:Y:S02]  /*302b0*/  ISETP.GT.AND P3, PT, R0, 0x81, P4 ;  /* 0x000000810000780c */ /* 0x000fe40002764270 */
[----:B------:R-:W-:Y:S02]  /*302c0*/  PRMT R7, R4, 0x7610, R7 ;  /* 0x0000761004077816 */ /* 0x000fe40000000007 */
[----:B------:R-:W-:Y:S02]  /*302d0*/  F2FP.F16.F32.PACK_AB R5, RZ, R5 ;  /* 0x00000005ff05723e */ /* 0x000fe400000000ff */
[----:B------:R-:W-:Y:S01]  /*302e0*/  F2FP.F16.F32.PACK_AB R4, RZ, R6 ;  /* 0x00000006ff04723e */ /* 0x000fe200000000ff */
[----:B------:R0:W-:Y:S01]  /*302f0*/  @P2 STG.E.U16 desc[UR36][R10.64+0x102], R7 ;  /* 0x000102070a002986 */ /* 0x0001e2000c101524 */
[----:B------:R-:W-:Y:S01]  /*30300*/  PRMT R17, R5, 0x7610, R17 ;  /* 0x0000761005117816 */ /* 0x000fe20000000011 */
[----:B------:R-:W-:Y:S01]  /*30310*/  @P6 IMAD.MOV.U32 R5, RZ, RZ, R9 ;  /* 0x000000ffff056224 */ /* 0x000fe200078e0009 */
[----:B0-----:R-:W-:Y:S01]  /*30320*/  PRMT R7, R4, 0x7610, R7 ;  /* 0x0000761004077816 */ /* 0x001fe20000000007 */
[----:B------:R-:W-:-:S05]  /*30330*/  @P6 IMAD.MOV.U32 R4, RZ, RZ, R8 ;  /* 0x000000ffff046224 */ /* 0x000fca00078e0008 */
[----:B------:R0:W-:Y:S01]  /*30340*/  @P6 STG.E.U16 desc[UR36][R4.64+0x100], R17 ;  /* 0x0001001104006986 */ /* 0x0001e2000c101524 */
[----:B------:R-:W-:Y:S01]  /*30350*/  FMUL R6, R193, R2 ;  /* 0x00000002c1067220 */ /* 0x000fe20000400000 */
[C---:B------:R-:W-:Y:S02]  /*30360*/  ISETP.GT.AND P2, PT, R0.reuse, 0x88, P1 ;  /* 0x000000880000780c */ /* 0x040fe40000f44270 */
[----:B------:R-:W-:Y:S01]  /*30370*/  ISETP.GT.AND P6, PT, R0, 0x88, P4 ;  /* 0x000000880000780c */ /* 0x000fe200027c4270 */
[----:B0-----:R-:W-:Y:S02]  /*30380*/  @P3 IMAD.MOV.U32 R4, RZ, RZ, R8 ;  /* 0x000000ffff043224 */ /* 0x001fe400078e0008 */
[----:B------:R-:W-:Y:S01]  /*30390*/  @P3 IMAD.MOV.U32 R5, RZ, RZ, R9 ;  /* 0x000000ffff053224 */ /* 0x000fe200078e0009 */
[----:B------:R-:W-:-:S04]  /*303a0*/  F2FP.F16.F32.PACK_AB R6, RZ, R6 ;  /* 0x00000006ff06723e */ /* 0x000fc800000000ff */
[----:B------:R0:W-:Y:S01]  /*303b0*/  @P3 STG.E.U16 desc[UR36][R4.64+0x102], R7 ;  /* 0x0001020704003986 */ /* 0x0001e2000c101524 */
[----:B------:R-:W-:Y:S01]  /*303c0*/  ISETP.GT.AND P3, PT, R0, 0x89, P1 ;  /* 0x000000890000780c */ /* 0x000fe20000f64270 */
[-C--:B0-----:R-:W-:Y:S01]  /*303d0*/  FMUL R5, R191, R2.reuse ;  /* 0x00000002bf057220 */ /* 0x081fe20000400000 */
[----:B------:R-:W-:Y:S01]  /*303e0*/  FMUL R4, R190, R2 ;  /* 0x00000002be047220 */ /* 0x000fe20000400000 */
[----:B------:R-:W-:-:S03]  /*303f0*/  PRMT R7, R6, 0x7610, R7 ;  /* 0x0000761006077816 */ /* 0x000fc60000000007 */
[----:B------:R-:W-:Y:S02]  /*30400*/  F2FP.F16.F32.PACK_AB R5, RZ, R5 ;  /* 0x00000005ff05723e */ /* 0x000fe400000000ff */
[----:B------:R-:W-:Y:S01]  /*30410*/  F2FP.F16.F32.PACK_AB R4, RZ, R4 ;  /* 0x00000004ff04723e */ /* 0x000fe200000000ff */
[----:B------:R0:W-:Y:S01]  /*30420*/  @P2 STG.E.U16 desc[UR36][R10.64+0x110], R7 ;  /* 0x000110070a002986 */ /* 0x0001e2000c101524 */
[----:B------:R-:W-:Y:S01]  /*30430*/  ISETP.GT.AND P2, PT, R0, 0x89, P4 ;  /* 0x000000890000780c */ /* 0x000fe20002744270 */
[----:B------:R-:W-:Y:S02]  /*30440*/  FMUL R6, R188, R2 ;  /* 0x00000002bc067220 */ /* 0x000fe40000400000 */
[----:B------:R1:W-:Y:S01]  /*30450*/  @P3 STG.E.U16 desc[UR36][R10.64+0x112], R5 ;  /* 0x000112050a003986 */ /* 0x0003e2000c101524 */
[----:B0-----:R-:W-:Y:S01]  /*30460*/  PRMT R7, R4, 0x7610, R7 ;  /* 0x0000761004077816 */ /* 0x001fe20000000007 */
[----:B------:R-:W-:Y:S02]  /*30470*/  @P6 IMAD.MOV.U32 R4, RZ, RZ, R8 ;  /* 0x000000ffff046224 */ /* 0x000fe400078e0008 */
[----:B-1----:R-:W-:Y:S01]  /*30480*/  @P6 IMAD.MOV.U32 R5, RZ, RZ, R9 ;  /* 0x000000ffff056224 */ /* 0x002fe200078e0009 */
[----:B------:R-:W-:-:S04]  /*30490*/  F2FP.F16.F32.PACK_AB R6, RZ, R6 ;  /* 0x00000006ff06723e */ /* 0x000fc800000000ff */
[----:B------:R0:W-:Y:S01]  /*304a0*/  @P6 STG.E.U16 desc[UR36][R4.64+0x110], R7 ;  /* 0x0001100704006986 */ /* 0x0001e2000c101524 */
[----:B------:R-:W-:Y:S02]  /*304b0*/  ISETP.GT.AND P3, PT, R0, 0x90, P1 ;  /* 0x000000900000780c */ /* 0x000fe40000f64270 */
[----:B------:R-:W-:Y:S01]  /*304c0*/  PRMT R17, R6, 0x7610, R17 ;  /* 0x0000761006117816 */ /* 0x000fe20000000011 */
[-C--:B0-----:R-:W-:Y:S01]  /*304d0*/  FMUL R4, R187, R2.reuse ;  /* 0x00000002bb047220 */ /* 0x081fe20000400000 */
[----:B------:R-:W-:Y:S02]  /*304e0*/  @P2 IMAD.MOV.U32 R5, RZ, RZ, R9 ;  /* 0x000000ffff052224 */ /* 0x000fe400078e0009 */
[----:B------:R-:W-:Y:S02]  /*304f0*/  FMUL R7, R189, R2 ;  /* 0x00000002bd077220 */ /* 0x000fe40000400000 */
[----:B------:R-:W-:Y:S01]  /*30500*/  F2FP.F16.F32.PACK_AB R6, RZ, R4 ;  /* 0x00000004ff06723e */ /* 0x000fe200000000ff */
[----:B------:R-:W-:Y:S01]  /*30510*/  @P2 IMAD.MOV.U32 R4, RZ, RZ, R8 ;  /* 0x000000ffff042224 */ /* 0x000fe200078e0008 */
[----:B------:R-:W-:-:S02]  /*30520*/  ISETP.GT.AND P6, PT, R0, 0x91, P1 ;  /* 0x000000910000780c */ /* 0x000fc40000fc4270 */
[----:B------:R-:W-:Y:S02]  /*30530*/  F2FP.F16.F32.PACK_AB R7, RZ, R7 ;  /* 0x00000007ff07723e */ /* 0x000fe400000000ff */
        /* <DEDUP_REMOVED lines=193> */
[----:B------:R-:W-:-:S05]  /*31150*/  @P2 IMAD.MOV.U32 R4, RZ, RZ, R8 ;  /* 0x000000ffff042224 */ /* 0x000fca00078e0008 */
[----:B------:R0:W-:Y:S02]  /*31160*/  @P2 STG.E.U16 desc[UR36][R4.64+0x1a0], R7 ;  /* 0x0001a00704002986 */ /* 0x0001e4000c101524 */
[----:B0-----:R-:W-:Y:S02]  /*31170*/  @P6 IMAD.MOV.U32 R4, RZ, RZ, R8 ;  /* 0x000000ffff046224 */ /* 0x001fe400078e0008 */
[----:B------:R-:W-:-:S05]  /*31180*/  @P6 IMAD.MOV.U32 R5, RZ, RZ, R9 ;  /* 0x000000ffff056224 */ /* 0x000fca00078e0009 */
[----:B------:R0:W-:Y:S02]  /*31190*/  @P6 STG.E.U16 desc[UR36][R4.64+0x1a2], R17 ;  /* 0x0001a21104006986 */ /* 0x0001e4000c101524 */
[-C--:B0-----:R-:W-:Y:S02]  /*311a0*/  FMUL R4, R19, R2.reuse ;  /* 0x0000000213047220 */ /* 0x081fe40000400000 */
[----:B------:R-:W2:Y:S01]  /*311b0*/  LDL.LU R19, [R1+0x404] ;  /* 0x0004040001137983 */ /* 0x000ea20000300800 */
[C---:B------:R-:W-:Y:S01]  /*311c0*/  ISETP.GT.AND P3, PT, R0.reuse, 0xd8, P1 ;  /* 0x000000d80000780c */ /* 0x040fe20000f64270 */
[-C--:B------:R-:W-:Y:S01]  /*311d0*/  FMUL R6, R153, R2.reuse ;  /* 0x0000000299067220 */ /* 0x080fe20000400000 */
[C---:B------:R-:W-:Y:S01]  /*311e0*/  ISETP.GT.AND P2, PT, R0.reuse, 0xd9, P1 ;  /* 0x000000d90000780c */ /* 0x040fe20000f44270 */
[----:B------:R-:W-:Y:S01]  /*311f0*/  FMUL R5, R23, R2 ;  /* 0x0000000217057220 */ /* 0x000fe20000400000 */
[----:B------:R-:W-:Y:S01]  /*31200*/  ISETP.GT.AND P6, PT, R0, 0xd8, P4 ;  /* 0x000000d80000780c */ /* 0x000fe200027c4270 */
[----:B------:R-:W4:Y:S01]  /*31210*/  LDL.LU R218, [R1+0x4ac] ;  /* 0x0004ac0001da7983 */ /* 0x000f220000300800 */
[----:B------:R-:W-:-:S02]  /*31220*/  F2FP.F16.F32.PACK_AB R6, RZ, R6 ;  /* 0x00000006ff06723e */ /* 0x000fc400000000ff */
[----:B------:R-:W-:Y:S01]  /*31230*/  F2FP.F16.F32.PACK_AB R5, RZ, R5 ;  /* 0x00000005ff05723e */ /* 0x000fe200000000ff */
[----:B------:R-:W5:Y:S01]  /*31240*/  LDL.LU R216, [R1+0x4b0] ;  /* 0x0004b00001d87983 */ /* 0x000f620000300800 */
[----:B------:R-:W-:-:S03]  /*31250*/  F2FP.F16.F32.PACK_AB R4, RZ, R4 ;  /* 0x00000004ff04723e */ /* 0x000fc600000000ff */
[----:B------:R0:W-:Y:S01]  /*31260*/  @P3 STG.E.U16 desc[UR36][R10.64+0x1b0], R6 ;  /* 0x0001b0060a003986 */ /* 0x0001e2000c101524 */
[----:B------:R-:W-:Y:S02]  /*31270*/  ISETP.GT.AND P3, PT, R0, 0xd9, P4 ;  /* 0x000000d90000780c */ /* 0x000fe40002764270 */
[----:B------:R-:W-:Y:S01]  /*31280*/  PRMT R7, R4, 0x7610, R7 ;  /* 0x0000761004077816 */ /* 0x000fe20000000007 */
[----:B------:R1:W-:Y:S01]  /*31290*/  @P2 STG.E.U16 desc[UR36][R10.64+0x1b2], R5 ;  /* 0x0001b2050a002986 */ /* 0x0003e2000c101524 */
[----:B------:R-:W-:-:S03]  /*312a0*/  @P6 IMAD.MOV.U32 R4, RZ, RZ, R8 ;  /* 0x000000ffff046224 */ /* 0x000fc600078e0008 */
[----:B------:R-:W5:Y:S01]  /*312b0*/  LDL.LU R217, [R1+0x4b4] ;  /* 0x0004b40001d97983 */ /* 0x000f620000300800 */
[----:B0-----:R-:W-:Y:S01]  /*312c0*/  FMUL R6, R219, R2 ;  /* 0x00000002db067220 */ /* 0x001fe20000400000 */
[----:B-1----:R-:W-:-:S04]  /*312d0*/  @P6 IMAD.MOV.U32 R5, RZ, RZ, R9 ;  /* 0x000000ffff056224 */ /* 0x002fc800078e0009 */
[----:B------:R-:W-:Y:S01]  /*312e0*/  F2FP.F16.F32.PACK_AB R6, RZ, R6 ;  /* 0x00000006ff06723e */ /* 0x000fe200000000ff */
[----:B------:R-:W5:Y:S03]  /*312f0*/  LDL.LU R215, [R1+0x4b8] ;  /* 0x0004b80001d77983 */ /* 0x000f660000300800 */
[----:B------:R-:W-:Y:S01]  /*31300*/  PRMT R17, R6, 0x7610, R17 ;  /* 0x0000761006117816 */ /* 0x000fe20000000011 */
[----:B------:R0:W-:Y:S01]  /*31310*/  @P6 STG.E.U16 desc[UR36][R4.64+0x1b0], R7 ;  /* 0x0001b00704006986 */ /* 0x0001e2000c101524 */
[----:B------:R-:W-:Y:S01]  /*31320*/  FMUL R6, R235, R2 ;  /* 0x00000002eb067220 */ /* 0x000fe20000400000 */
[C---:B------:R-:W-:Y:S02]  /*31330*/  ISETP.GT.AND P2, PT, R0.reuse, 0xe0, P1 ;  /* 0x000000e00000780c */ /* 0x040fe40000f44270 */
[----:B------:R-:W-:Y:S01]  /*31340*/  ISETP.GT.AND P6, PT, R0, 0xe1, P1 ;  /* 0x000000e10000780c */ /* 0x000fe20000fc4270 */
[----:B------:R-:W5:Y:S04]  /*31350*/  LDL.LU R214, [R1+0x4bc] ;  /* 0x0004bc0001d67983 */ /* 0x000f680000300800 */
[----:B------:R-:W5:Y:S01]  /*31360*/  LDL.LU R212, [R1+0x4c0] ;  /* 0x0004c00001d47983 */ /* 0x000f620000300800 */
[----:B0-----:R-:W-:-:S02]  /*31370*/  @P3 IMAD.MOV.U32 R4, RZ, RZ, R8 ;  /* 0x000000ffff043224 */ /* 0x001fc400078e0008 */
[----:B------:R-:W-:Y:S01]  /*31380*/  FMUL R7, R220, R2 ;  /* 0x00000002dc077220 */ /* 0x000fe20000400000 */
[----:B------:R-:W-:Y:S01]  /*31390*/  @P3 IMAD.MOV.U32 R5, RZ, RZ, R9 ;  /* 0x000000ffff053224 */ /* 0x000fe200078e0009 */
[----:B------:R-:W5:Y:S04]  /*313a0*/  LDL.LU R213, [R1+0x4c4] ;  /* 0x0004c40001d57983 */ /* 0x000f680000300800 */
[----:B------:R0:W-:Y:S01]  /*313b0*/  @P3 STG.E.U16 desc[UR36][R4.64+0x1b2], R17 ;  /* 0x0001b21104003986 */ /* 0x0001e2000c101524 */
[----:B------:R-:W-:-:S03]  /*313c0*/  ISETP.GT.AND P3, PT, R0, 0xe0, P4 ;  /* 0x000000e00000780c */ /* 0x000fc60002764270 */
[----:B------:R-:W5:Y:S04]  /*313d0*/  LDL.LU R211, [R1+0x4c8] ;  /* 0x0004c80001d37983 */ /* 0x000f680000300800 */
[----:B------:R-:W5:Y:S01]  /*313e0*/  LDL.LU R210, [R1+0x4cc] ;  /* 0x0004cc0001d27983 */ /* 0x000f620000300800 */
[----:B0-----:R-:W-:-:S03]  /*313f0*/  F2FP.F16.F32.PACK_AB R5, RZ, R7 ;  /* 0x00000007ff05723e */ /* 0x001fc600000000ff */
[----:B------:R-:W5:Y:S01]  /*31400*/  LDL.LU R208, [R1+0x4d0] ;  /* 0x0004d00001d07983 */ /* 0x000f620000300800 */
[----:B------:R-:W-:Y:S01]  /*31410*/  F2FP.F16.F32.PACK_AB R4, RZ, R6 ;  /* 0x00000006ff04723e */ /* 0x000fe200000000ff */
[----:B------:R-:W-:Y:S01]  /*31420*/  FMUL R6, R234, R2 ;  /* 0x00000002ea067220 */ /* 0x000fe20000400000 */
[----:B------:R-:W-:Y:S01]  /*31430*/  PRMT R7, R5, 0x7610, R7 ;  /* 0x0000761005077816 */ /* 0x000fe20000000007 */
[----:B------:R-:W5:Y:S01]  /*31440*/  LDL.LU R209, [R1+0x4d4] ;  /* 0x0004d40001d17983 */ /* 0x000f620000300800 */
[----:B------:R-:W-:Y:S02]  /*31450*/  PRMT R5, R4, 0x7610, R5 ;  /* 0x0000761004057816 */ /* 0x000fe40000000005 */
[----:B------:R-:W-:Y:S01]  /*31460*/  F2FP.F16.F32.PACK_AB R4, RZ, R6 ;  /* 0x00000006ff04723e */ /* 0x000fe200000000ff */
[----:B------:R0:W-:Y:S01]  /*31470*/  @P2 STG.E.U16 desc[UR36][R10.64+0x1c0], R7 ;  /* 0x0001c0070a002986 */ /* 0x0001e2000c101524 */
[----:B------:R-:W-:Y:S02]  /*31480*/  ISETP.GT.AND P2, PT, R0, 0xe1, P4 ;  /* 0x000000e10000780c */ /* 0x000fe40002744270 */
[----:B------:R-:W-:Y:S01]  /*31490*/  PRMT R17, R4, 0x7610, R17 ;  /* 0x0000761004117816 */ /* 0x000fe20000000011 */
[----:B------:R1:W-:Y:S01]  /*314a0*/  @P6 STG.E.U16 desc[UR36][R10.64+0x1c2], R5 ;  /* 0x0001c2050a006986 */ /* 0x0003e2000c101524 */
[----:B------:R-:W-:-:S02]  /*314b0*/  @P3 IMAD.MOV.U32 R4, RZ, RZ, R8 ;  /* 0x000000ffff043224 */ /* 0x000fc400078e0008 */
[-C--:B------:R-:W-:Y:S01]  /*314c0*/  FMUL R6, R233, R2.reuse ;  /* 0x00000002e9067220 */ /* 0x080fe20000400000 */
[----:B------:R-:W5:Y:S01]  /*314d0*/  LDL.LU R207, [R1+0x4d8] ;  /* 0x0004d80001cf7983 */ /* 0x000f620000300800 */
[----:B0-----:R-:W-:Y:S01]  /*314e0*/  FMUL R7, R232, R2 ;  /* 0x00000002e8077220 */ /* 0x001fe20000400000 */
[----:B-1----:R-:W-:Y:S01]  /*314f0*/  @P3 IMAD.MOV.U32 R5, RZ, RZ, R9 ;  /* 0x000000ffff053224 */ /* 0x002fe200078e0009 */
[----:B------:R-:W-:Y:S01]  /*31500*/  ISETP.GT.AND P6, PT, R0, 0xe8, P1 ;  /* 0x000000e80000780c */ /* 0x000fe20000fc4270 */
[----:B------:R-:W5:Y:S04]  /*31510*/  LDL.LU R206, [R1+0x4dc] ;  /* 0x0004dc0001ce7983 */ /* 0x000f680000300800 */
[----:B------:R0:W-:Y:S04]  /*31520*/  @P3 STG.E.U16 desc[UR36][R4.64+0x1c0], R17 ;  /* 0x0001c01104003986 */ /* 0x0001e8000c101524 */
[----:B------:R-:W5:Y:S01]  /*31530*/  LDL.LU R204, [R1+0x4e0] ;  /* 0x0004e00001cc7983 */ /* 0x000f620000300800 */
[----:B0-----:R-:W-:-:S03]  /*31540*/  F2FP.F16.F32.PACK_AB R5, RZ, R6 ;  /* 0x00000006ff05723e */ /* 0x001fc600000000ff */
[----:B------:R-:W5:Y:S01]  /*31550*/  LDL.LU R205, [R1+0x4e4] ;  /* 0x0004e40001cd7983 */ /* 0x000f620000300800 */
[----:B------:R-:W-:Y:S02]  /*31560*/  F2FP.F16.F32.PACK_AB R4, RZ, R7 ;  /* 0x00000007ff04723e */ /* 0x000fe400000000ff */
[----:B------:R-:W-:Y:S01]  /*31570*/  PRMT R17, R5, 0x7610, R17 ;  /* 0x0000761005117816 */ /* 0x000fe20000000011 */
[----:B------:R-:W-:Y:S01]  /*31580*/  @P2 IMAD.MOV.U32 R5, RZ, RZ, R9 ;  /* 0x000000ffff052224 */ /* 0x000fe200078e0009 */
[----:B------:R-:W-:Y:S01]  /*31590*/  PRMT R7, R4, 0x7610, R7 ;  /* 0x0000761004077816 */ /* 0x000fe20000000007 */
[----:B------:R-:W-:Y:S01]  /*315a0*/  @P2 IMAD.MOV.U32 R4, RZ, RZ, R8 ;  /* 0x000000ffff042224 */ /* 0x000fe200078e0008 */
[C---:B------:R-:W-:Y:S01]  /*315b0*/  ISETP.GT.AND P3, PT, R0.reuse, 0xe9, P1 ;  /* 0x000000e90000780c */ /* 0x040fe20000f64270 */
[----:B------:R-:W-:Y:S01]  /*315c0*/  FMUL R6, R231, R2 ;  /* 0x00000002e7067220 */ /* 0x000fe20000400000 */
[----:B------:R-:W5:Y:S04]  /*315d0*/  LDL.LU R203, [R1+0x4e8] ;  /* 0x0004e80001cb7983 */ /* 0x000f680000300800 */
[----:B------:R0:W-:Y:S01]  /*315e0*/  @P2 STG.E.U16 desc[UR36][R4.64+0x1c2], R17 ;  /* 0x0001c21104002986 */ /* 0x0001e2000c101524 */
[----:B------:R-:W-:-:S03]  /*315f0*/  ISETP.GT.AND P2, PT, R0, 0xe8, P4 ;  /* 0x000000e80000780c */ /* 0x000fc60002744270 */
[----:B------:R1:W-:Y:S01]  /*31600*/  @P6 STG.E.U16 desc[UR36][R10.64+0x1d0], R7 ;  /* 0x0001d0070a006986 */ /* 0x0003e2000c101524 */
[----:B------:R-:W-:Y:S02]  /*31610*/  ISETP.GT.AND P6, PT, R0, 0xe9, P4 ;  /* 0x000000e90000780c */ /* 0x000fe400027c4270 */
[----:B------:R-:W-:Y:S01]  /*31620*/  F2FP.F16.F32.PACK_AB R6, RZ, R6 ;  /* 0x00000006ff06723e */ /* 0x000fe200000000ff */
[----:B------:R-:W5:Y:S01]  /*31630*/  LDL.LU R202, [R1+0x4ec] ;  /* 0x0004ec0001ca7983 */ /* 0x000f620000300800 */
[-C--:B0-----:R-:W-:Y:S01]  /*31640*/  FMUL R5, R230, R2.reuse ;  /* 0x00000002e6057220 */ /* 0x081fe20000400000 */
[----:B------:R-:W-:Y:S02]  /*31650*/  FMUL R4, R229, R2 ;  /* 0x00000002e5047220 */ /* 0x000fe40000400000 */
[----:B------:R0:W-:Y:S02]  /*31660*/  @P3 STG.E.U16 desc[UR36][R10.64+0x1d2], R6 ;  /* 0x0001d2060a003986 */ /* 0x0001e4000c101524 */
[----:B------:R-:W-:-:S02]  /*31670*/  F2FP.F16.F32.PACK_AB R5, RZ, R5 ;  /* 0x00000005ff05723e */ /* 0x000fc400000000ff */
[----:B------:R-:W5:Y:S01]  /*31680*/  LDL.LU R200, [R1+0x4f0] ;  /* 0x0004f00001c87983 */ /* 0x000f620000300800 */
[----:B------:R-:W-:Y:S02]  /*31690*/  F2FP.F16.F32.PACK_AB R4, RZ, R4 ;  /* 0x00000004ff04723e */ /* 0x000fe400000000ff */
[----:B-1----:R-:W-:Y:S01]  /*316a0*/  PRMT R7, R5, 0x7610, R7 ;  /* 0x0000761005077816 */ /* 0x002fe20000000007 */
[----:B------:R-:W-:Y:S01]  /*316b0*/  @P2 IMAD.MOV.U32 R5, RZ, RZ, R9 ;  /* 0x000000ffff052224 */ /* 0x000fe200078e0009 */
[----:B------:R-:W-:Y:S01]  /*316c0*/  PRMT R17, R4, 0x7610, R17 ;  /* 0x0000761004117816 */ /* 0x000fe20000000011 */
[----:B------:R-:W-:Y:S01]  /*316d0*/  @P2 IMAD.MOV.U32 R4, RZ, RZ, R8 ;  /* 0x000000ffff042224 */ /* 0x000fe200078e0008 */
[----:B------:R-:W-:Y:S01]  /*316e0*/  ISETP.GT.AND P3, PT, R0, 0xf0, P1 ;  /* 0x000000f00000780c */ /* 0x000fe20000f64270 */
[----:B0-----:R-:W-:Y:S01]  /*316f0*/  FMUL R6, R228, R2 ;  /* 0x00000002e4067220 */ /* 0x001fe20000400000 */
[----:B------:R-:W5:Y:S04]  /*31700*/  LDL.LU R201, [R1+0x4f4] ;  /* 0x0004f40001c97983 */ /* 0x000f680000300800 */
[----:B------:R0:W-:Y:S04]  /*31710*/  @P2 STG.E.U16 desc[UR36][R4.64+0x1d0], R7 ;  /* 0x0001d00704002986 */ /* 0x0001e8000c101524 */
[----:B------:R-:W5:Y:S01]  /*31720*/  LDL.LU R199, [R1+0x4f8] ;  /* 0x0004f80001c77983 */ /* 0x000f620000300800 */
[----:B------:R-:W-:-:S03]  /*31730*/  F2FP.F16.F32.PACK_AB R6, RZ, R6 ;  /* 0x00000006ff06723e */ /* 0x000fc600000000ff */
[----:B------:R-:W5:Y:S01]  /*31740*/  LDL.LU R198, [R1+0x4fc] ;  /* 0x0004fc0001c67983 */ /* 0x000f620000300800 */
[----:B0-----:R-:W-:-:S03]  /*31750*/  @P6 IMAD.MOV.U32 R4, RZ, RZ, R8 ;  /* 0x000000ffff046224 */ /* 0x001fc600078e0008 */
[----:B------:R-:W5:Y:S01]  /*31760*/  LDL.LU R196, [R1+0x500] ;  /* 0x0005000001c47983 */ /* 0x000f620000300800 */
[----:B------:R-:W-:Y:S01]  /*31770*/  @P6 IMAD.MOV.U32 R5, RZ, RZ, R9 ;  /* 0x000000ffff056224 */ /* 0x000fe200078e0009 */
[C---:B------:R-:W-:Y:S02]  /*31780*/  ISETP.GT.AND P2, PT, R0.reuse, 0xf1, P1 ;  /* 0x000000f10000780c */ /* 0x040fe40000f44270 */
[----:B------:R-:W5:Y:S04]  /*31790*/  LDL.LU R197, [R1+0x504] ;  /* 0x0005040001c57983 */ /* 0x000f680000300800 */
[----:B------:R0:W-:Y:S01]  /*317a0*/  @P6 STG.E.U16 desc[UR36][R4.64+0x1d2], R17 ;  /* 0x0001d21104006986 */ /* 0x0001e2000c101524 */
[----:B------:R-:W-:-:S03]  /*317b0*/  ISETP.GT.AND P6, PT, R0, 0xf0, P4 ;  /* 0x000000f00000780c */ /* 0x000fc600027c4270 */
[----:B------:R-:W5:Y:S04]  /*317c0*/  LDL.LU R195, [R1+0x508] ;  /* 0x0005080001c37983 */ /* 0x000f680000300800 */
[----:B------:R-:W5:Y:S01]  /*317d0*/  LDL.LU R194, [R1+0x50c] ;  /* 0x00050c0001c27983 */ /* 0x000f620000300800 */
[----:B0-----:R-:W-:-:S03]  /*317e0*/  FMUL R4, R227, R2 ;  /* 0x00000002e3047220 */ /* 0x001fc60000400000 */
[----:B------:R-:W5:Y:S01]  /*317f0*/  LDL.LU R192, [R1+0x510] ;  /* 0x0005100001c07983 */ /* 0x000f620000300800 */
[----:B------:R-:W-:-:S03]  /*31800*/  FMUL R5, R226, R2 ;  /* 0x00000002e2057220 */ /* 0x000fc60000400000 */
[----:B------:R-:W5:Y:S01]  /*31810*/  LDL.LU R193, [R1+0x514] ;  /* 0x0005140001c17983 */ /* 0x000f620000300800 */
[----:B------:R-:W-:-:S03]  /*31820*/  F2FP.F16.F32.PACK_AB R4, RZ, R4 ;  /* 0x00000004ff04723e */ /* 0x000fc600000000ff */
[----:B------:R-:W5:Y:S04]  /*31830*/  LDL.LU R191, [R1+0x518] ;  /* 0x0005180001bf7983 */ /* 0x000f680000300800 */
[----:B------:R0:W-:Y:S04]  /*31840*/  @P3 STG.E.U16 desc[UR36][R10.64+0x1e0], R6 ;  /* 0x0001e0060a003986 */ /* 0x0001e8000c101524 */
[----:B------:R-:W5:Y:S01]  /*31850*/  LDL.LU R190, [R1+0x51c] ;  /* 0x00051c0001be7983 */ /* 0x000f620000300800 */
[----:B------:R-:W-:-:S03]  /*31860*/  ISETP.GT.AND P3, PT, R0, 0xf1, P4 ;  /* 0x000000f10000780c */ /* 0x000fc60002764270 */
[----:B------:R-:W5:Y:S01]  /*31870*/  LDL.LU R188, [R1+0x520] ;  /* 0x0005200001bc7983 */ /* 0x000f620000300800 */
[----:B------:R-:W-:Y:S01]  /*31880*/  PRMT R7, R4, 0x7610, R7 ;  /* 0x0000761004077816 */ /* 0x000fe20000000007 */
[----:B0-----:R-:W-:Y:S02]  /*31890*/  FMUL R6, R225, R2 ;  /* 0x00000002e1067220 */ /* 0x001fe40000400000 */
[----:B------:R-:W5:Y:S01]  /*318a0*/  LDL.LU R189, [R1+0x524] ;  /* 0x0005240001bd7983 */ /* 0x000f620000300800 */
[----:B------:R-:W-:-:S03]  /*318b0*/  F2FP.F16.F32.PACK_AB R5, RZ, R5 ;  /* 0x00000005ff05723e */ /* 0x000fc600000000ff */
[----:B------:R-:W5:Y:S01]  /*318c0*/  LDL.LU R187, [R1+0x528] ;  /* 0x0005280001bb7983 */ /* 0x000f620000300800 */
[----:B------:R-:W-:-:S03]  /*318d0*/  F2FP.F16.F32.PACK_AB R4, RZ, R6 ;  /* 0x00000006ff04723e */ /* 0x000fc600000000ff */
[----:B------:R-:W5:Y:S04]  /*318e0*/  LDL.LU R186, [R1+0x52c] ;  /* 0x00052c0001ba7983 */ /* 0x000f680000300800 */
[----:B------:R-:W5:Y:S04]  /*318f0*/  LDL.LU R184, [R1+0x530] ;  /* 0x0005300001b87983 */ /* 0x000f680000300800 */
[----:B------:R-:W5:Y:S01]  /*31900*/  LDL.LU R185, [R1+0x534] ;  /* 0x0005340001b97983 */ /* 0x000f620000300800 */
[----:B------:R-:W-:-:S03]  /*31910*/  PRMT R6, R5, 0x7610, R6 ;  /* 0x0000761005067816 */ /* 0x000fc60000000006 */
[----:B------:R-:W5:Y:S01]  /*31920*/  LDL.LU R183, [R1+0x538] ;  /* 0x0005380001b77983 */ /* 0x000f620000300800 */
[----:B------:R-:W-:-:S03]  /*31930*/  @P6 IMAD.MOV.U32 R5, RZ, RZ, R9 ;  /* 0x000000ffff056224 */ /* 0x000fc600078e0009 */
[----:B------:R-:W5:Y:S04]  /*31940*/  LDL.LU R182, [R1+0x53c] ;  /* 0x00053c0001b67983 */ /* 0x000f680000300800 */
[----:B------:R0:W-:Y:S04]  /*31950*/  @P2 STG.E.U16 desc[UR36][R10.64+0x1e2], R7 ;  /* 0x0001e2070a002986 */ /* 0x0001e8000c101524 */
[----:B------:R-:W5:Y:S04]  /*31960*/  LDL.LU R180, [R1+0x540] ;  /* 0x0005400001b47983 */ /* 0x000f680000300800 */
[----:B------:R-:W5:Y:S01]  /*31970*/  LDL.LU R181, [R1+0x544] ;  /* 0x0005440001b57983 */ /* 0x000f620000300800 */
[----:B0-----:R-:W-:Y:S01]  /*31980*/  PRMT R7, R4, 0x7610, R7 ;  /* 0x0000761004077816 */ /* 0x001fe20000000007 */
[----:B------:R-:W-:-:S02]  /*31990*/  @P6 IMAD.MOV.U32 R4, RZ, RZ, R8 ;  /* 0x000000ffff046224 */ /* 0x000fc400078e0008 */
[----:B------:R-:W5:Y:S04]  /*319a0*/  LDL.LU R179, [R1+0x548] ;  /* 0x0005480001b37983 */ /* 0x000f680000300800 */
[----:B------:R-:W5:Y:S04]  /*319b0*/  LDL.LU R178, [R1+0x54c] ;  /* 0x00054c0001b27983 */ /* 0x000f680000300800 */
[----:B------:R-:W5:Y:S04]  /*319c0*/  LDL.LU R176, [R1+0x550] ;  /* 0x0005500001b07983 */ /* 0x000f680000300800 */
[----:B------:R-:W5:Y:S04]  /*319d0*/  LDL.LU R177, [R1+0x554] ;  /* 0x0005540001b17983 */ /* 0x000f680000300800 */
[----:B------:R-:W5:Y:S04]  /*319e0*/  LDL.LU R175, [R1+0x558] ;  /* 0x0005580001af7983 */ /* 0x000f680000300800 */
[----:B------:R0:W-:Y:S04]  /*319f0*/  @P6 STG.E.U16 desc[UR36][R4.64+0x1e0], R6 ;  /* 0x0001e00604006986 */ /* 0x0001e8000c101524 */
[----:B------:R-:W5:Y:S04]  /*31a00*/  LDL.LU R174, [R1+0x55c] ;  /* 0x00055c0001ae7983 */ /* 0x000f680000300800 */
[----:B------:R-:W5:Y:S01]  /*31a10*/  LDL.LU R172, [R1+0x560] ;  /* 0x0005600001ac7983 */ /* 0x000f620000300800 */
[----:B0-----:R-:W-:-:S03]  /*31a20*/  @P3 IMAD.MOV.U32 R4, RZ, RZ, R8 ;  /* 0x000000ffff043224 */ /* 0x001fc600078e0008 */
[----:B------:R-:W5:Y:S01]  /*31a30*/  LDL.LU R173, [R1+0x564] ;  /* 0x0005640001ad7983 */ /* 0x000f620000300800 */
[----:B------:R-:W-:Y:S02]  /*31a40*/  @P3 IMAD.MOV.U32 R5, RZ, RZ, R9 ;  /* 0x000000ffff053224 */ /* 0x000fe400078e0009 */
[----:B------:R-:W-:Y:S01]  /*31a50*/  FMUL R6, R224, R2 ;  /* 0x00000002e0067220 */ /* 0x000fe20000400000 */
[----:B------:R-:W5:Y:S01]  /*31a60*/  LDL.LU R171, [R1+0x568] ;  /* 0x0005680001ab7983 */ /* 0x000f620000300800 */
[----:B------:R-:W-:-:S03]  /*31a70*/  ISETP.GT.AND P2, PT, R0, 0xf8, P1 ;  /* 0x000000f80000780c */ /* 0x000fc60000f44270 */
[----:B------:R-:W5:Y:S01]  /*31a80*/  LDL.LU R170, [R1+0x56c] ;  /* 0x00056c0001aa7983 */ /* 0x000f620000300800 */
[----:B------:R-:W-:-:S03]  /*31a90*/  ISETP.GT.AND P6, PT, R0, 0xf8, P4 ;  /* 0x000000f80000780c */ /* 0x000fc600027c4270 */
[----:B------:R-:W5:Y:S04]  /*31aa0*/  LDL.LU R168, [R1+0x570] ;  /* 0x0005700001a87983 */ /* 0x000f680000300800 */
[----:B------:R0:W-:Y:S01]  /*31ab0*/  @P3 STG.E.U16 desc[UR36][R4.64+0x1e2], R7 ;  /* 0x0001e20704003986 */ /* 0x0001e2000c101524 */
[----:B------:R-:W-:-:S03]  /*31ac0*/  ISETP.GT.AND P3, PT, R0, 0xf9, P1 ;  /* 0x000000f90000780c */ /* 0x000fc60000f64270 */
[----:B------:R-:W5:Y:S04]  /*31ad0*/  LDL.LU R169, [R1+0x574] ;  /* 0x0005740001a97983 */ /* 0x000f680000300800 */
[----:B------:R-:W5:Y:S04]  /*31ae0*/  LDL.LU R167, [R1+0x578] ;  /* 0x0005780001a77983 */ /* 0x000f680000300800 */
[----:B------:R-:W5:Y:S01]  /*31af0*/  LDL.LU R166, [R1+0x57c] ;  /* 0x00057c0001a67983 */ /* 0x000f620000300800 */
[----:B0-----:R-:W-:Y:S01]  /*31b00*/  FMUL R5, R223, R2 ;  /* 0x00000002df057220 */ /* 0x001fe20000400000 */
[----:B------:R-:W-:-:S02]  /*31b10*/  F2FP.F16.F32.PACK_AB R4, RZ, R6 ;  /* 0x00000006ff04723e */ /* 0x000fc400000000ff */
[----:B------:R-:W5:Y:S01]  /*31b20*/  LDL.LU R164, [R1+0x580] ;  /* 0x0005800001a47983 */ /* 0x000f620000300800 */
[----:B------:R-:W-:-:S03]  /*31b30*/  FMUL R7, R222, R2 ;  /* 0x00000002de077220 */ /* 0x000fc60000400000 */
[----:B------:R-:W5:Y:S01]  /*31b40*/  LDL.LU R165, [R1+0x584] ;  /* 0x0005840001a57983 */ /* 0x000f620000300800 */
[----:B------:R-:W-:-:S03]  /*31b50*/  PRMT R17, R4, 0x7610, R17 ;  /* 0x0000761004117816 */ /* 0x000fc60000000011 */
[----:B------:R-:W5:Y:S01]  /*31b60*/  LDL.LU R163, [R1+0x588] ;  /* 0x0005880001a37983 */ /* 0x000f620000300800 */
[----:B------:R-:W-:-:S03]  /*31b70*/  F2FP.F16.F32.PACK_AB R5, RZ, R5 ;  /* 0x00000005ff05723e */ /* 0x000fc600000000ff */
[----:B------:R-:W5:Y:S01]  /*31b80*/  LDL.LU R162, [R1+0x58c] ;  /* 0x00058c0001a27983 */ /* 0x000f620000300800 */
[----:B------:R-:W-:-:S03]  /*31b90*/  F2FP.F16.F32.PACK_AB R4, RZ, R7 ;  /* 0x00000007ff04723e */ /* 0x000fc600000000ff */
[----:B------:R-:W5:Y:S04]  /*31ba0*/  LDL.LU R160, [R1+0x590] ;  /* 0x0005900001a07983 */ /* 0x000f680000300800 */
[----:B------:R-:W5:Y:S01]  /*31bb0*/  LDL.LU R161, [R1+0x594] ;  /* 0x0005940001a17983 */ /* 0x000f620000300800 */
[----:B------:R-:W-:-:S03]  /*31bc0*/  USHF.L.U32 UR11, UR8, 0x9, URZ ;  /* 0x00000009080b7899 */ /* 0x000fc6000800063f */
[----:B------:R-:W5:Y:S04]  /*31bd0*/  LDL.LU R159, [R1+0x598] ;  /* 0x00059800019f7983 */ /* 0x000f680000300800 */
[----:B------:R-:W5:Y:S04]  /*31be0*/  LDL.LU R158, [R1+0x59c] ;  /* 0x00059c00019e7983 */ /* 0x000f680000300800 */
[----:B------:R-:W5:Y:S04]  /*31bf0*/  LDL.LU R156, [R1+0x5a0] ;  /* 0x0005a000019c7983 */ /* 0x000f680000300800 */
[----:B------:R-:W5:Y:S01]  /*31c00*/  LDL.LU R157, [R1+0x5a4] ;  /* 0x0005a400019d7983 */ /* 0x000f620000300800 */
[----:B------:R-:W-:-:S03]  /*31c10*/  FMUL R6, R221, R2 ;  /* 0x00000002dd067220 */ /* 0x000fc60000400000 */
[----:B------:R-:W5:Y:S01]  /*31c20*/  LDL.LU R155, [R1+0x5a8] ;  /* 0x0005a800019b7983 */ /* 0x000f620000300800 */
[----:B------:R-:W-:-:S03]  /*31c30*/  USHF.L.U64.HI UR10, UR8, 0x9, UR9 ;  /* 0x00000009080a7899 */ /* 0x000fc60008010209 */
[----:B------:R0:W-:Y:S01]  /*31c40*/  @P2 STG.E.U16 desc[UR36][R10.64+0x1f0], R17 ;  /* 0x0001f0110a002986 */ /* 0x0001e2000c101524 */
[----:B------:R-:W-:-:S03]  /*31c50*/  ISETP.GT.AND P2, PT, R0, 0xf9, P4 ;  /* 0x000000f90000780c */ /* 0x000fc60002744270 */
[----:B------:R-:W5:Y:S04]  /*31c60*/  LDL.LU R154, [R1+0x5ac] ;  /* 0x0005ac00019a7983 */ /* 0x000f680000300800 */
[----:B------:R1:W-:Y:S01]  /*31c70*/  @P3 STG.E.U16 desc[UR36][R10.64+0x1f2], R5 ;  /* 0x0001f2050a003986 */ /* 0x0003e2000c101524 */
[----:B0-----:R-:W-:-:S03]  /*31c80*/  PRMT R17, R4, 0x7610, R17 ;  /* 0x0000761004117816 */ /* 0x001fc60000000011 */
[----:B------:R-:W5:Y:S01]  /*31c90*/  LDL.LU R152, [R1+0x5b0] ;  /* 0x0005b00001987983 */ /* 0x000f620000300800 */
[----:B------:R-:W-:-:S03]  /*31ca0*/  @P6 IMAD.MOV.U32 R4, RZ, RZ, R8 ;  /* 0x000000ffff046224 */ /* 0x000fc600078e0008 */
[----:B------:R-:W5:Y:S01]  /*31cb0*/  LDL.LU R153, [R1+0x5b4] ;  /* 0x0005b40001997983 */ /* 0x000f620000300800 */
[----:B-1----:R-:W-:-:S03]  /*31cc0*/  @P6 IMAD.MOV.U32 R5, RZ, RZ, R9 ;  /* 0x000000ffff056224 */ /* 0x002fc600078e0009 */
[----:B------:R-:W5:Y:S01]  /*31cd0*/  LDL.LU R23, [R1+0x5b8] ;  /* 0x0005b80001177983 */ /* 0x000f620000300800 */
[----:B------:R-:W-:-:S03]  /*31ce0*/  IMAD.U32 R7, RZ, RZ, UR11 ;  /* 0x0000000bff077e24 */ /* 0x000fc6000f8e00ff */
[----:B------:R-:W5:Y:S04]  /*31cf0*/  LDL.LU R219, [R1+0x5bc] ;  /* 0x0005bc0001db7983 */ /* 0x000f680000300800 */
[----:B------:R-:W5:Y:S04]  /*31d00*/  LDL.LU R220, [R1+0x5c0] ;  /* 0x0005c00001dc7983 */ /* 0x000f680000300800 */
[----:B------:R-:W5:Y:S04]  /*31d10*/  LDL.LU R235, [R1+0x5c4] ;  /* 0x0005c40001eb7983 */ /* 0x000f680000300800 */
[----:B------:R0:W-:Y:S04]  /*31d20*/  @P6 STG.E.U16 desc[UR36][R4.64+0x1f0], R17 ;  /* 0x0001f01104006986 */ /* 0x0001e8000c101524 */
[----:B------:R-:W5:Y:S04]  /*31d30*/  LDL.LU R234, [R1+0x5c8] ;  /* 0x0005c80001ea7983 */ /* 0x000f680000300800 */
[----:B------:R-:W5:Y:S01]  /*31d40*/  LDL.LU R233, [R1+0x5cc] ;  /* 0x0005cc0001e97983 */ /* 0x000f620000300800 */
[----:B0-----:R-:W-:Y:S01]  /*31d50*/  F2FP.F16.F32.PACK_AB R5, RZ, R6 ;  /* 0x00000006ff05723e */ /* 0x001fe200000000ff */
[----:B------:R-:W-:-:S02]  /*31d60*/  IMAD.U32 R6, RZ, RZ, UR10 ;  /* 0x0000000aff067e24 */ /* 0x000fc4000f8e00ff */
[----:B------:R-:W5:Y:S01]  /*31d70*/  LDL.LU R232, [R1+0x5d0] ;  /* 0x0005d00001e87983 */ /* 0x000f620000300800 */
[----:B------:R-:W-:-:S03]  /*31d80*/  IADD3 R4, P3, P6, R12, UR5, R7 ;  /* 0x000000050c047c10 */ /* 0x000fc6000fe7e007 */
[----:B------:R-:W5:Y:S01]  /*31d90*/  LDL.LU R231, [R1+0x5d4] ;  /* 0x0005d40001e77983 */ /* 0x000f620000300800 */
[----:B------:R-:W-:-:S03]  /*31da0*/  PRMT R17, R5, 0x7610, R17 ;  /* 0x0000761005117816 */ /* 0x000fc60000000011 */
[----:B------:R-:W5:Y:S01]  /*31db0*/  LDL.LU R230, [R1+0x5d8] ;  /* 0x0005d80001e67983 */ /* 0x000f620000300800 */
[----:B------:R-:W-:Y:S01]  /*31dc0*/  IADD3.X R5, R13, UR4, R6, P3, P6 ;  /* 0x000000040d057c10 */ /* 0x000fe20009fec406 */
[----:B------:R-:W-:Y:S02]  /*31dd0*/  @P2 IMAD.MOV.U32 R6, RZ, RZ, R8 ;  /* 0x000000ffff062224 */ /* 0x000fe400078e0008 */
[----:B------:R-:W5:Y:S01]  /*31de0*/  LDL.LU R229, [R1+0x5dc] ;  /* 0x0005dc0001e57983 */ /* 0x000f620000300800 */
[----:B------:R-:W-:-:S03]  /*31df0*/  @P2 IMAD.MOV.U32 R7, RZ, RZ, R9 ;  /* 0x000000ffff072224 */ /* 0x000fc600078e0009 */
[----:B------:R-:W5:Y:S04]  /*31e00*/  LDL.LU R228, [R1+0x5e0] ;  /* 0x0005e00001e47983 */ /* 0x000f680000300800 */
[----:B------:R-:W5:Y:S04]  /*31e10*/  LDL.LU R227, [R1+0x5e4] ;  /* 0x0005e40001e37983 */ /* 0x000f680000300800 */
[----:B------:R-:W5:Y:S04]  /*31e20*/  LDL.LU R226, [R1+0x5e8] ;  /* 0x0005e80001e27983 */ /* 0x000f680000300800 */
[----:B------:R-:W5:Y:S04]  /*31e30*/  LDL.LU R225, [R1+0x5ec] ;  /* 0x0005ec0001e17983 */ /* 0x000f680000300800 */
[----:B------:R-:W5:Y:S04]  /*31e40*/  LDL.LU R224, [R1+0x5f0] ;  /* 0x0005f00001e07983 */ /* 0x000f680000300800 */
[----:B------:R-:W5:Y:S04]  /*31e50*/  LDL.LU R223, [R1+0x5f4] ;  /* 0x0005f40001df7983 */ /* 0x000f680000300800 */
[----:B------:R-:W5:Y:S04]  /*31e60*/  LDL.LU R222, [R1+0x5f8] ;  /* 0x0005f80001de7983 */ /* 0x000f680000300800 */
[----:B------:R2:W-:Y:S04]  /*31e70*/  @P2 STG.E.U16 desc[UR36][R6.64+0x1f2], R17 ;  /* 0x0001f21106002986 */ /* 0x0005e8000c101524 */
[----:B------:R-:W5:Y:S01]  /*31e80*/  LDL.LU R221, [R1+0x5fc] ;  /* 0x0005fc0001dd7983 */ /* 0x000f620000300800 */
[----:B--2---:R-:W-:-:S03]  /*31e90*/  FMUL R17, R19, R2 ;  /* 0x0000000213117220 */ /* 0x004fc60000400000 */
[----:B------:R-:W2:Y:S01]  /*31ea0*/  LDL.LU R19, [R1+0x408] ;  /* 0x0004080001137983 */ /* 0x000ea20000300800 */
[----:B------:R-:W-:Y:S01]  /*31eb0*/  ISETP.GT.AND P3, PT, R3, 0x100, PT ;  /* 0x000001000300780c */ /* 0x000fe20003f64270 */
[----:B---3--:R-:W-:-:S03]  /*31ec0*/  FMUL R18, R18, R2 ;  /* 0x0000000212127220 */ /* 0x008fc60000400000 */
[----:B------:R-:W-:Y:S02]  /*31ed0*/  ISETP.GT.AND P2, PT, R0, RZ, P3 ;  /* 0x000000ff0000720c */ /* 0x000fe40001f44270 */
[----:B------:R-:W-:Y:S02]  /*31ee0*/  IADD3 R6, P6, R12, UR11, RZ ;  /* 0x0000000b0c067c10 */ /* 0x000fe4000ffde0ff */
[----:B------:R-:W-:Y:S02]  /*31ef0*/  F2FP.F16.F32.PACK_AB R18, RZ, R18 ;  /* 0x00000012ff12723e */ /* 0x000fe400000000ff */
[----:B------:R-:W-:Y:S02]  /*31f00*/  IADD3.X R7, R13, UR10, RZ, P6, !PT ;  /* 0x0000000a0d077c10 */ /* 0x000fe4000b7fe4ff */
[----:B------:R-:W-:-:S05]  /*31f10*/  ISETP.GT.AND P6, PT, R0, 0x1, P3 ;  /* 0x000000010000780c */ /* 0x000fca0001fc4270 */
[----:B------:R-:W-:Y:S01]  /*31f20*/  @P2 STG.E.U16 desc[UR36][R6.64], R18 ;  /* 0x0000001206002986 */ /* 0x000fe2000c101524 */
[----:B------:R-:W-:Y:S02]  /*31f30*/  ISETP.GT.AND P2, PT, R3, 0x108, PT ;  /* 0x000001080300780c */ /* 0x000fe40003f44270 */
[----:B------:R-:W-:-:S05]  /*31f40*/  F2FP.F16.F32.PACK_AB R17, RZ, R17 ;  /* 0x00000011ff11723e */ /* 0x000fca00000000ff */
[----:B------:R0:W-:Y:S01]  /*31f50*/  @P6 STG.E.U16 desc[UR36][R6.64+0x2], R17 ;  /* 0x0000021106006986 */ /* 0x0001e2000c101524 */
[----:B--2---:R-:W-:-:S05]  /*31f60*/  FMUL R3, R19, R2 ;  /* 0x0000000213037220 */ /* 0x004fca0000400000 */
[----:B------:R-:W-:-:S04]  /*31f70*/  F2FP.F16.F32.PACK_AB R3, RZ, R3 ;  /* 0x00000003ff03723e */ /* 0x000fc800000000ff */
[----:B0-----:R-:W-:Y:S02]  /*31f80*/  PRMT R17, R3, 0x7610, R17 ;  /* 0x0000761003117816 */ /* 0x001fe40000000011 */
[----:B------:R-:W2:Y:S01]  /*31f90*/  LDL.LU R3, [R1+0x40c] ;  /* 0x00040c0001037983 */ /* 0x000ea20000300800 */
[----:B------:R-:W-:-:S04]  /*31fa0*/  IADD3 R18, P6, R6, UR5, RZ ;  /* 0x0000000506127c10 */ /* 0x000fc8000ffde0ff */
[----:B------:R-:W-:Y:S02]  /*31fb0*/  IADD3.X R19, R7, UR4, RZ, P6, !PT ;  /* 0x0000000407137c10 */ /* 0x000fe4000b7fe4ff */
[----:B------:R-:W-:-:S13]  /*31fc0*/  ISETP.GT.AND P6, PT, R0, RZ, P2 ;  /* 0x000000ff0000720c */ /* 0x000fda00017c4270 */
[----:B------:R0:W-:Y:S01]  /*31fd0*/  @P6 STG.E.U16 desc[UR36][R18.64], R17 ;  /* 0x0000001112006986 */ /* 0x0001e2000c101524 */
[----:B------:R-:W-:Y:S01]  /*31fe0*/  ISETP.GT.AND P6, PT, R0, 0x1, P2 ;  /* 0x000000010000780c */ /* 0x000fe200017c4270 */
[----:B--2---:R-:W-:-:S05]  /*31ff0*/  FMUL R3, R3, R2 ;  /* 0x0000000203037220 */ /* 0x004fca0000400000 */
[----:B------:R-:W-:-:S04]  /*32000*/  F2FP.F16.F32.PACK_AB R3, RZ, R3 ;  /* 0x00000003ff03723e */ /* 0x000fc800000000ff */
[----:B0-----:R-:W-:Y:S02]  /*32010*/  PRMT R17, R3, 0x7610, R17 ;  /* 0x0000761003117816 */ /* 0x001fe40000000011 */
[----:B------:R-:W2:Y:S04]  /*32020*/  LDL.LU R3, [R1+0x410] ;  /* 0x0004100001037983 */ /* 0x000ea80000300800 */
[----:B------:R0:W-:Y:S04]  /*32030*/  @P6 STG.E.U16 desc[UR36][R18.64+0x2], R17 ;  /* 0x0000021112006986 */ /* 0x0001e8000c101524 */
[----:B0-----:R-:W3:Y:S01]  /*32040*/  LDL.LU R19, [R1+0x414] ;  /* 0x0004140001137983 */ /* 0x001ee20000300800 */
[----:B------:R-:W-:Y:S01]  /*32050*/  ISETP.GT.AND P6, PT, R0, 0x8, P3 ;  /* 0x000000080000780c */ /* 0x000fe20001fc4270 */
[----:B--2---:R-:W-:-:S05]  /*32060*/  FMUL R3, R3, R2 ;  /* 0x0000000203037220 */ /* 0x004fca0000400000 */
[----:B------:R-:W-:-:S04]  /*32070*/  F2FP.F16.F32.PACK_AB R3, RZ, R3 ;  /* 0x00000003ff03723e */ /* 0x000fc800000000ff */
[----:B------:R-:W-:-:S05]  /*32080*/  PRMT R17, R3, 0x7610, R17 ;  /* 0x0000761003117816 */ /* 0x000fca0000000011 */
[----:B------:R-:W-:Y:S01]  /*32090*/  @P6 STG.E.U16 desc[UR36][R6.64+0x10], R17 ;  /* 0x0000101106006986 */ /* 0x000fe2000c101524 */
[----:B------:R-:W-:Y:S01]  /*320a0*/  ISETP.GT.AND P6, PT, R0, 0x9, P3 ;  /* 0x000000090000780c */ /* 0x000fe20001fc4270 */
[----:B---3--:R-:W-:-:S05]  /*320b0*/  FMUL R3, R19, R2 ;  /* 0x0000000213037220 */ /* 0x008fca0000400000 */
[----:B------:R-:W-:-:S07]  /*320c0*/  F2FP.F16.F32.PACK_AB R3, RZ, R3 ;  /* 0x00000003ff03723e */ /* 0x000fce00000000ff */
[----:B------:R0:W-:Y:S04]  /*320d0*/  @P6 STG.E.U16 desc[UR36][R6.64+0x12], R3 ;  /* 0x0000120306006986 */ /* 0x0001e8000c101524 */
[----:B0-----:R-:W2:Y:S02]  /*320e0*/  LDL.LU R3, [R1+0x418] ;  /* 0x0004180001037983 */ /* 0x001ea40000300800 */
[----:B--2---:R-:W-:-:S05]  /*320f0*/  FMUL R3, R3, R2 ;  /* 0x0000000203037220 */ /* 0x004fca0000400000 */
[----:B------:R-:W-:-:S04]  /*32100*/  F2FP.F16.F32.PACK_AB R3, RZ, R3 ;  /* 0x00000003ff03723e */ /* 0x000fc800000000ff */
[----:B------:R-:W-:Y:S02]  /*32110*/  PRMT R17, R3, 0x7610, R17 ;  /* 0x0000761003117816 */ /* 0x000fe40000000011 */
[----:B------:R-:W2:Y:S01]  /*32120*/  LDL.LU R3, [R1+0x41c] ;  /* 0x00041c0001037983 */ /* 0x000ea20000300800 */
[----:B------:R-:W-:-:S04]  /*32130*/  IADD3 R18, P6, R6, UR5, RZ ;  /* 0x0000000506127c10 */ /* 0x000fc8000ffde0ff */
[----:B------:R-:W-:Y:S02]  /*32140*/  IADD3.X R19, R7, UR4, RZ, P6, !PT ;  /* 0x0000000407137c10 */ /* 0x000fe4000b7fe4ff */
[----:B------:R-:W-:-:S13]  /*32150*/  ISETP.GT.AND P6, PT, R0, 0x8, P2 ;  /* 0x000000080000780c */ /* 0x000fda00017c4270 */
[----:B------:R0:W-:Y:S01]  /*32160*/  @P6 STG.E.U16 desc[UR36][R18.64+0x10], R17 ;  /* 0x0000101112006986 */ /* 0x0001e2000c101524 */
[----:B--2---:R-:W-:-:S05]  /*32170*/  FMUL R3, R3, R2 ;  /* 0x0000000203037220 */ /* 0x004fca0000400000 */
[----:B------:R-:W-:-:S04]  /*32180*/  F2FP.F16.F32.PACK_AB R3, RZ, R3 ;  /* 0x00000003ff03723e */ /* 0x000fc800000000ff */
[----:B0-----:R-:W-:Y:S02]  /*32190*/  PRMT R17, R3, 0x7610, R17 ;  /* 0x0000761003117816 */ /* 0x001fe40000000011 */
[----:B------:R-:W2:Y:S01]  /*321a0*/  LDL.LU R3, [R1+0x420] ;  /* 0x0004200001037983 */ /* 0x000ea20000300800 */
        /* <DEDUP_REMOVED lines=206> */
[----:B------:R-:W-:Y:S01]  /*32e90*/  ISETP.GT.AND P6, PT, R0, 0x50, P2 ;  /* 0x000000500000780c */ /* 0x000fe200017c4270 */
[----:B--2---:R-:W-:-:S05]  /*32ea0*/  FMUL R3, R3, R2 ;  /* 0x0000000203037220 */ /* 0x004fca0000400000 */
[----:B------:R-:W-:-:S04]  /*32eb0*/  F2FP.F16.F32.PACK_AB R3, RZ, R3 ;  /* 0x00000003ff03723e */ /* 0x000fc800000000ff */
[----:B0-----:R-:W-:Y:S01]  /*32ec0*/  PRMT R17, R3, 0x7610, R17 ;  /* 0x0000761003117816 */ /* 0x001fe20000000011 */
[----:B----4-:R-:W-:Y:S02]  /*32ed0*/  FMUL R3, R218, R2 ;  /* 0x00000002da037220 */ /* 0x010fe40000400000 */
[----:B------:R-:W2:Y:S04]  /*32ee0*/  LDL.LU R218, [R1+0x2ac] ;  /* 0x0002ac0001da7983 */ /* 0x000ea80000300800 */
[----:B------:R0:W-:Y:S01]  /*32ef0*/  @P6 STG.E.U16 desc[UR36][R4.64+0xa0], R17 ;  /* 0x0000a01104006986 */ /* 0x0001e2000c101524 */
[----:B------:R-:W-:Y:S02]  /*32f00*/  ISETP.GT.AND P6, PT, R0, 0x51, P2 ;  /* 0x000000510000780c */ /* 0x000fe400017c4270 */
[----:B------:R-:W-:-:S04]  /*32f10*/  F2FP.F16.F32.PACK_AB R3, RZ, R3 ;  /* 0x00000003ff03723e */ /* 0x000fc800000000ff */
[----:B0-----:R-:W-:Y:S01]  /*32f20*/  PRMT R17, R3, 0x7610, R17 ;  /* 0x0000761003117816 */ /* 0x001fe20000000011 */
[----:B-----5:R-:W-:Y:S02]  /*32f30*/  FMUL R3, R216, R2 ;  /* 0x00000002d8037220 */ /* 0x020fe40000400000 */
[----:B------:R-:W3:Y:S04]  /*32f40*/  LDL.LU R216, [R1+0x2b0] ;  /* 0x0002b00001d87983 */ /* 0x000ee80000300800 */
[----:B------:R0:W-:Y:S01]  /*32f50*/  @P6 STG.E.U16 desc[UR36][R4.64+0xa2], R17 ;  /* 0x0000a21104006986 */ /* 0x0001e2000c101524 */
[----:B------:R-:W-:Y:S02]  /*32f60*/  ISETP.GT.AND P6, PT, R0, 0x58, P3 ;  /* 0x000000580000780c */ /* 0x000fe40001fc4270 */
[----:B------:R-:W-:-:S04]  /*32f70*/  F2FP.F16.F32.PACK_AB R3, RZ, R3 ;  /* 0x00000003ff03723e */ /* 0x000fc800000000ff */
[----:B0-----:R-:W-:Y:S01]  /*32f80*/  PRMT R17, R3, 0x7610, R17 ;  /* 0x0000761003117816 */ /* 0x001fe20000000011 */
[----:B------:R-:W-:Y:S02]  /*32f90*/  FMUL R3, R217, R2 ;  /* 0x00000002d9037220 */ /* 0x000fe40000400000 */
[----:B------:R-:W4:Y:S04]  /*32fa0*/  LDL.LU R217, [R1+0x2b4] ;  /* 0x0002b40001d97983 */ /* 0x000f280000300800 */
[----:B------:R0:W-:Y:S01]  /*32fb0*/  @P6 STG.E.U16 desc[UR36][R6.64+0xb0], R17 ;  /* 0x0000b01106006986 */ /* 0x0001e2000c101524 */
[----:B------:R-:W-:Y:S02]  /*32fc0*/  ISETP.GT.AND P6, PT, R0, 0x59, P3 ;  /* 0x000000590000780c */ /* 0x000fe40001fc4270 */
[----:B------:R-:W-:-:S04]  /*32fd0*/  F2FP.F16.F32.PACK_AB R3, RZ, R3 ;  /* 0x00000003ff03723e */ /* 0x000fc800000000ff */
[----:B0-----:R-:W-:Y:S01]  /*32fe0*/  PRMT R17, R3, 0x7610, R17 ;  /* 0x0000761003117816 */ /* 0x001fe20000000011 */
[----:B------:R-:W-:Y:S02]  /*32ff0*/  FMUL R3, R215, R2 ;  /* 0x00000002d7037220 */ /* 0x000fe40000400000 */
[----:B------:R-:W5:Y:S04]  /*33000*/  LDL.LU R215, [R1+0x2b8] ;  /* 0x0002b80001d77983 */ /* 0x000f680000300800 */
        /* <DEDUP_REMOVED lines=478> */
[-C--:B------:R-:W-:Y:S02]  /*34df0*/  FMUL R3, R222, R2.reuse ;  /* 0x00000002de037220 */ /* 0x080fe40000400000 */
[----:B------:R-:W5:Y:S03]  /*34e00*/  LDL.LU R222, [R1+0x3f8] ;  /* 0x0003f80001de7983 */ /* 0x000f660000300800 */
[----:B------:R-:W-:Y:S01]  /*34e10*/  F2FP.F16.F32.PACK_AB R3, RZ, R3 ;  /* 0x00000003ff03723e */ /* 0x000fe200000000ff */
[----:B------:R0:W-:Y:S01]  /*34e20*/  @P6 STG.E.U16 desc[UR36][R6.64+0x1f2], R17 ;  /* 0x0001f21106006986 */ /* 0x0001e2000c101524 */
[----:B------:R-:W-:Y:S02]  /*34e30*/  ISETP.GT.AND P6, PT, R0, 0xf8, P2 ;  /* 0x000000f80000780c */ /* 0x000fe400017c4270 */
[----:B0-----:R-:W-:Y:S01]  /*34e40*/  PRMT R17, R3, 0x7610, R17 ;  /* 0x0000761003117816 */ /* 0x001fe20000000011 */
[----:B------:R-:W-:-:S02]  /*34e50*/  FMUL R3, R221, R2 ;  /* 0x00000002dd037220 */ /* 0x000fc40000400000 */
[----:B------:R-:W5:Y:S03]  /*34e60*/  LDL.LU R221, [R1+0x3fc] ;  /* 0x0003fc0001dd7983 */ /* 0x000f660000300800 */
[----:B------:R-:W-:-:S05]  /*34e70*/  F2FP.F16.F32.PACK_AB R3, RZ, R3 ;  /* 0x00000003ff03723e */ /* 0x000fca00000000ff */
[----:B------:R0:W-:Y:S02]  /*34e80*/  @P6 STG.E.U16 desc[UR36][R4.64+0x1f0], R17 ;  /* 0x0001f01104006986 */ /* 0x0001e4000c101524 */
        /* <DEDUP_REMOVED lines=260> */
[----:B------:R-:W-:Y:S02]  /*35ed0*/  FMUL R3, R218, R2 ;  /* 0x00000002da037220 */ /* 0x000fe40000400000 */
[----:B------:R-:W2:Y:S04]  /*35ee0*/  LDL.LU R218, [R1+0xac] ;  /* 0x0000ac0001da7983 */ /* 0x000ea80000300800 */
[----:B------:R0:W-:Y:S01]  /*35ef0*/  @P6 STG.E.U16 desc[UR36][R14.64+0x2a0], R17 ;  /* 0x0002a0110e006986 */ /* 0x0001e2000c101524 */
[----:B------:R-:W-:Y:S02]  /*35f00*/  ISETP.GT.AND P6, PT, R0, 0x151, P5 ;  /* 0x000001510000780c */ /* 0x000fe40002fc4270 */
[----:B------:R-:W-:-:S04]  /*35f10*/  F2FP.F16.F32.PACK_AB R3, RZ, R3 ;  /* 0x00000003ff03723e */ /* 0x000fc800000000ff */
[----:B0-----:R-:W-:Y:S01]  /*35f20*/  PRMT R17, R3, 0x7610, R17 ;  /* 0x0000761003117816 */ /* 0x001fe20000000011 */
[----:B---3--:R-:W-:Y:S02]  /*35f30*/  FMUL R3, R216, R2 ;  /* 0x00000002d8037220 */ /* 0x008fe40000400000 */
[----:B------:R-:W3:Y:S04]  /*35f40*/  LDL.LU R216, [R1+0xb0] ;  /* 0x0000b00001d87983 */ /* 0x000ee80000300800 */
[----:B------:R0:W-:Y:S01]  /*35f50*/  @P6 STG.E.U16 desc[UR36][R14.64+0x2a2], R17 ;  /* 0x0002a2110e006986 */ /* 0x0001e2000c101524 */
[----:B------:R-:W-:Y:S02]  /*35f60*/  ISETP.GT.AND P6, PT, R0, 0x158, P0 ;  /* 0x000001580000780c */ /* 0x000fe400007c4270 */
[----:B------:R-:W-:-:S04]  /*35f70*/  F2FP.F16.F32.PACK_AB R3, RZ, R3 ;  /* 0x00000003ff03723e */ /* 0x000fc800000000ff */
[----:B0-----:R-:W-:Y:S01]  /*35f80*/  PRMT R17, R3, 0x7610, R17 ;  /* 0x0000761003117816 */ /* 0x001fe20000000011 */
[----:B----4-:R-:W-:Y:S02]  /*35f90*/  FMUL R3, R217, R2 ;  /* 0x00000002d9037220 */ /* 0x010fe40000400000 */
[----:B------:R-:W4:Y:S04]  /*35fa0*/  LDL.LU R217, [R1+0xb4] ;  /* 0x0000b40001d97983 */ /* 0x000f280000300800 */
[----:B------:R0:W-:Y:S01]  /*35fb0*/  @P6 STG.E.U16 desc[UR36][R12.64+0x2b0], R17 ;  /* 0x0002b0110c006986 */ /* 0x0001e2000c101524 */
[----:B------:R-:W-:Y:S02]  /*35fc0*/  ISETP.GT.AND P6, PT, R0, 0x159, P0 ;  /* 0x000001590000780c */ /* 0x000fe400007c4270 */
[----:B------:R-:W-:-:S04]  /*35fd0*/  F2FP.F16.F32.PACK_AB R3, RZ, R3 ;  /* 0x00000003ff03723e */ /* 0x000fc800000000ff */
[----:B0-----:R-:W-:Y:S01]  /*35fe0*/  PRMT R17, R3, 0x7610, R17 ;  /* 0x0000761003117816 */ /* 0x001fe20000000011 */
[----:B-----5:R-:W-:Y:S02]  /*35ff0*/  FMUL R3, R215, R2 ;  /* 0x00000002d7037220 */ /* 0x020fe40000400000 */
        /* <DEDUP_REMOVED lines=471> */
[----:B------:R-:W-:-:S02]  /*37d70*/  F2FP.F16.F32.PACK_AB R3, RZ, R3 ;  /* 0x00000003ff03723e */ /* 0x000fc400000000ff */
[----:B------:R-:W-:Y:S01]  /*37d80*/  ISETP.GT.AND P0, PT, R0, 0x1f9, P0 ;  /* 0x000001f90000780c */ /* 0x000fe20000704270 */
[----:B0-----:R-:W-:-:S08]  /*37d90*/  FMUL R17, R223, R2 ;  /* 0x00000002df117220 */ /* 0x001fd00000400000 */
[----:B------:R0:W-:Y:S01]  /*37da0*/  @P6 STG.E.U16 desc[UR36][R12.64+0x3f0], R3 ;  /* 0x0003f0030c006986 */ /* 0x0001e2000c101524 */
[----:B------:R-:W-:Y:S02]  /*37db0*/  ISETP.GT.AND P6, PT, R0, 0x1f8, P5 ;  /* 0x000001f80000780c */ /* 0x000fe40002fc4270 */
[----:B------:R-:W-:Y:S01]  /*37dc0*/  F2FP.F16.F32.PACK_AB R17, RZ, R17 ;  /* 0x00000011ff11723e */ /* 0x000fe200000000ff */
[----:B------:R-:W5:Y:S03]  /*37dd0*/  LDL.LU R223, [R1+0x1f4] ;  /* 0x0001f40001df7983 */ /* 0x000f660000300800 */
[----:B------:R-:W-:Y:S01]  /*37de0*/  PRMT R18, R17, 0x7610, R18 ;  /* 0x0000761011127816 */ /* 0x000fe20000000012 */
[----:B0-----:R-:W-:-:S04]  /*37df0*/  FMUL R3, R222, R2 ;  /* 0x00000002de037220 */ /* 0x001fc80000400000 */
[----:B------:R0:W-:Y:S01]  /*37e00*/  @P0 STG.E.U16 desc[UR36][R12.64+0x3f2], R18 ;  /* 0x0003f2120c000986 */ /* 0x0001e2000c101524 */
[----:B------:R-:W-:Y:S01]  /*37e10*/  F2FP.F16.F32.PACK_AB R3, RZ, R3 ;  /* 0x00000003ff03723e */ /* 0x000fe200000000ff */
[----:B------:R-:W-:Y:S02]  /*37e20*/  FMUL R17, R221, R2 ;  /* 0x00000002dd117220 */ /* 0x000fe40000400000 */
[----:B------:R-:W5:Y:S01]  /*37e30*/  LDL.LU R222, [R1+0x1f8] ;  /* 0x0001f80001de7983 */ /* 0x000f620000300800 */
[----:B------:R-:W-:-:S03]  /*37e40*/  PRMT R19, R3, 0x7610, R19 ;  /* 0x0000761003137816 */ /* 0x000fc60000000013 */
[----:B------:R-:W5:Y:S01]  /*37e50*/  LDL.LU R221, [R1+0x1fc] ;  /* 0x0001fc0001dd7983 */ /* 0x000f620000300800 */
[----:B0-----:R-:W-:Y:S02]  /*37e60*/  @P6 IMAD.MOV.U32 R12, RZ, RZ, R14 ;  /* 0x000000ffff0c6224 */ /* 0x001fe400078e000e */
[----:B------:R-:W-:-:S05]  /*37e70*/  @P6 IMAD.MOV.U32 R13, RZ, RZ, R15 ;  /* 0x000000ffff0d6224 */ /* 0x000fca00078e000f */
[----:B------:R0:W-:Y:S04]  /*37e80*/  @P6 STG.E.U16 desc[UR36][R12.64+0x3f0], R19 ;  /* 0x0003f0130c006986 */ /* 0x0001e8000c101524 */
[----:B0-----:R-:W2:Y:S04]  /*37e90*/  LDL.LU R12, [R1] ;  /* 0x00000000010c7983 */ /* 0x001ea80000300800 */
[----:B------:R-:W3:Y:S01]  /*37ea0*/  LDL.LU R13, [R1+0x4] ;  /* 0x00000400010d7983 */ /* 0x000ee20000300800 */
[C---:B------:R-:W-:Y:S02]  /*37eb0*/  ISETP.GT.AND P5, PT, R0.reuse, 0x1f9, P5 ;  /* 0x000001f90000780c */ /* 0x040fe40002fa4270 */
[----:B------:R-:W-:Y:S01]  /*37ec0*/  F2FP.F16.F32.PACK_AB R3, RZ, R17 ;  /* 0x00000011ff03723e */ /* 0x000fe200000000ff */
[----:B------:R-:W4:Y:S01]  /*37ed0*/  LDL.LU R19, [R1+0xa8] ;  /* 0x0000a80001137983 */ /* 0x000f220000300800 */
[----:B------:R-:W-:-:S02]  /*37ee0*/  ISETP.GT.AND P6, PT, R0, 0x100, P1 ;  /* 0x000001000000780c */ /* 0x000fc40000fc4270 */
[----:B------:R-:W-:Y:S02]  /*37ef0*/  ISETP.GT.AND P0, PT, R0, 0x101, P1 ;  /* 0x000001010000780c */ /* 0x000fe40000f04270 */
[----:B------:R-:W-:-:S05]  /*37f00*/  PRMT R17, R3, 0x7610, R17 ;  /* 0x0000761003117816 */ /* 0x000fca0000000011 */
[----:B------:R-:W-:Y:S01]  /*37f10*/  @P5 STG.E.U16 desc[UR36][R14.64+0x3f2], R17 ;  /* 0x0003f2110e005986 */ /* 0x000fe2000c101524 */
[-C--:B--2---:R-:W-:Y:S01]  /*37f20*/  FMUL R12, R12, R2.reuse ;  /* 0x000000020c0c7220 */ /* 0x084fe20000400000 */
[----:B---3--:R-:W-:-:S04]  /*37f30*/  FMUL R13, R13, R2 ;  /* 0x000000020d0d7220 */ /* 0x008fc80000400000 */
[----:B------:R-:W-:Y:S02]  /*37f40*/  F2FP.F16.F32.PACK_AB R12, RZ, R12 ;  /* 0x0000000cff0c723e */ /* 0x000fe400000000ff */
[----:B------:R-:W-:Y:S02]  /*37f50*/  F2FP.F16.F32.PACK_AB R3, RZ, R13 ;  /* 0x0000000dff03723e */ /* 0x000fe400000000ff */
[----:B------:R-:W-:Y:S02]  /*37f60*/  PRMT R13, R12, 0x7610, R13 ;  /* 0x000076100c0d7816 */ /* 0x000fe4000000000d */
[----:B------:R-:W-:Y:S02]  /*37f70*/  PRMT R12, R3, 0x7610, R12 ;  /* 0x00007610030c7816 */ /* 0x000fe4000000000c */
[----:B------:R-:W2:Y:S04]  /*37f80*/  LDL.LU R3, [R1+0x8] ;  /* 0x0000080001037983 */ /* 0x000ea80000300800 */
[----:B------:R0:W-:Y:S04]  /*37f90*/  @P6 STG.E.U16 desc[UR36][R10.64+0x200], R13 ;  /* 0x0002000d0a006986 */ /* 0x0001e8000c101524 */
[----:B------:R1:W-:Y:S04]  /*37fa0*/  @P0 STG.E.U16 desc[UR36][R10.64+0x202], R12 ;  /* 0x0002020c0a000986 */ /* 0x0003e8000c101524 */
[----:B0-----:R-:W3:Y:S04]  /*37fb0*/  LDL.LU R13, [R1+0x10] ;  /* 0x00001000010d7983 */ /* 0x001ee80000300800 */
[----:B-1----:R-:W5:Y:S01]  /*37fc0*/  LDL.LU R12, [R1+0xc] ;  /* 0x00000c00010c7983 */ /* 0x002f620000300800 */
[----:B------:R-:W-:Y:S01]  /*37fd0*/  ISETP.GT.AND P5, PT, R0, 0x100, P4 ;  /* 0x000001000000780c */ /* 0x000fe200027a4270 */
[----:B--2---:R-:W-:-:S05]  /*37fe0*/  FMUL R3, R3, R2 ;  /* 0x0000000203037220 */ /* 0x004fca0000400000 */
[----:B------:R-:W-:-:S04]  /*37ff0*/  F2FP.F16.F32.PACK_AB R3, RZ, R3 ;  /* 0x00000003ff03723e */ /* 0x000fc800000000ff */
[----:B------:R-:W-:Y:S01]  /*38000*/  PRMT R14, R3, 0x7610, R14 ;  /* 0x00007610030e7816 */ /* 0x000fe2000000000e */
[----:B-----5:R-:W-:-:S04]  /*38010*/  FMUL R12, R12, R2 ;  /* 0x000000020c0c7220 */ /* 0x020fc80000400000 */
[----:B------:R0:W-:Y:S01]  /*38020*/  @P5 STG.E.U16 desc[UR36][R8.64+0x200], R14 ;  /* 0x0002000e08005986 */ /* 0x0001e2000c101524 */
[----:B------:R-:W-:-:S04]  /*38030*/  F2FP.F16.F32.PACK_AB R12, RZ, R12 ;  /* 0x0000000cff0c723e */ /* 0x000fc800000000ff */
[----:B0-----:R-:W-:Y:S02]  /*38040*/  PRMT R14, R12, 0x7610, R14 ;  /* 0x000076100c0e7816 */ /* 0x001fe4000000000e */
[----:B------:R-:W2:Y:S01]  /*38050*/  LDL.LU R12, [R1+0x14] ;  /* 0x00001400010c7983 */ /* 0x000ea20000300800 */
[C---:B------:R-:W-:Y:S01]  /*38060*/  ISETP.GT.AND P6, PT, R0.reuse, 0x101, P4 ;  /* 0x000001010000780c */ /* 0x040fe200027c4270 */
[----:B---3--:R-:W-:Y:S01]  /*38070*/  FMUL R13, R13, R2 ;  /* 0x000000020d0d7220 */ /* 0x008fe20000400000 */
[----:B------:R-:W-:-:S04]  /*38080*/  ISETP.GT.AND P0, PT, R0, 0x108, P1 ;  /* 0x000001080000780c */ /* 0x000fc80000f04270 */
[----:B------:R-:W-:-:S04]  /*38090*/  F2FP.F16.F32.PACK_AB R3, RZ, R13 ;  /* 0x0000000dff03723e */ /* 0x000fc800000000ff */
[----:B------:R-:W-:-:S03]  /*380a0*/  PRMT R13, R3, 0x7610, R13 ;  /* 0x00007610030d7816 */ /* 0x000fc6000000000d */
[----:B------:R-:W-:Y:S04]  /*380b0*/  @P6 STG.E.U16 desc[UR36][R8.64+0x202], R14 ;  /* 0x0002020e08006986 */ /* 0x000fe8000c101524 */
[----:B------:R0:W-:Y:S01]  /*380c0*/  @P0 STG.E.U16 desc[UR36][R10.64+0x210], R13 ;  /* 0x0002100d0a000986 */ /* 0x0001e2000c101524 */
[----:B--2---:R-:W-:-:S05]  /*380d0*/  FMUL R12, R12, R2 ;  /* 0x000000020c0c7220 */ /* 0x004fca0000400000 */
[----:B------:R-:W-:Y:S02]  /*380e0*/  F2FP.F16.F32.PACK_AB R3, RZ, R12 ;  /* 0x0000000cff03723e */ /* 0x000fe400000000ff */
[----:B------:R-:W2:Y:S04]  /*380f0*/  LDL.LU R12, [R1+0x18] ;  /* 0x00001800010c7983 */ /* 0x000ea80000300800 */
[----:B0-----:R-:W3:Y:S01]  /*38100*/  LDL.LU R13, [R1+0x1c] ;  /* 0x00001c00010d7983 */ /* 0x001ee20000300800 */
[----:B------:R-:W-:-:S13]  /*38110*/  ISETP.GT.AND P5, PT, R0, 0x109, P1 ;  /* 0x000001090000780c */ /* 0x000fda0000fa4270 */
[----:B------:R0:W-:Y:S01]  /*38120*/  @P5 STG.E.U16 desc[UR36][R10.64+0x212], R3 ;  /* 0x000212030a005986 */ /* 0x0001e2000c101524 */
[-C--:B--2---:R-:W-:Y:S01]  /*38130*/  FMUL R12, R12, R2.reuse ;  /* 0x000000020c0c7220 */ /* 0x084fe20000400000 */
[----:B---3--:R-:W-:-:S04]  /*38140*/  FMUL R13, R13, R2 ;  /* 0x000000020d0d7220 */ /* 0x008fc80000400000 */
[----:B------:R-:W-:Y:S02]  /*38150*/  F2FP.F16.F32.PACK_AB R12, RZ, R12 ;  /* 0x0000000cff0c723e */ /* 0x000fe400000000ff */
[----:B0-----:R-:W-:Y:S02]  /*38160*/  F2FP.F16.F32.PACK_AB R3, RZ, R13 ;  /* 0x0000000dff03723e */ /* 0x001fe400000000ff */
[----:B------:R-:W-:Y:S02]  /*38170*/  PRMT R13, R12, 0x7610, R13 ;  /* 0x000076100c0d7816 */ /* 0x000fe4000000000d */
[----:B------:R-:W2:Y:S01]  /*38180*/  LDL.LU R12, [R1+0x20] ;  /* 0x00002000010c7983 */ /* 0x000ea20000300800 */
[C---:B------:R-:W-:Y:S02]  /*38190*/  ISETP.GT.AND P6, PT, R0.reuse, 0x108, P4 ;  /* 0x000001080000780c */ /* 0x040fe400027c4270 */
[C---:B------:R-:W-:Y:S02]  /*381a0*/  ISETP.GT.AND P0, PT, R0.reuse, 0x109, P4 ;  /* 0x000001090000780c */ /* 0x040fe40002704270 */
[----:B------:R-:W-:-:S02]  /*381b0*/  ISETP.GT.AND P5, PT, R0, 0x110, P1 ;  /* 0x000001100000780c */ /* 0x000fc40000fa4270 */
[----:B------:R-:W-:-:S07]  /*381c0*/  PRMT R14, R3, 0x7610, R14 ;  /* 0x00007610030e7816 */ /* 0x000fce000000000e */
[----:B------:R0:W-:Y:S04]  /*381d0*/  @P6 STG.E.U16 desc[UR36][R8.64+0x210], R13 ;  /* 0x0002100d08006986 */ /* 0x0001e8000c101524 */
[----:B------:R-:W-:Y:S01]  /*381e0*/  @P0 STG.E.U16 desc[UR36][R8.64+0x212], R14 ;  /* 0x0002120e08000986 */ /* 0x000fe2000c101524 */
[----:B--2---:R-:W-:-:S05]  /*381f0*/  FMUL R12, R12, R2 ;  /* 0x000000020c0c7220 */ /* 0x004fca0000400000 */
[----:B------:R-:W-:Y:S02]  /*38200*/  F2FP.F16.F32.PACK_AB R3, RZ, R12 ;  /* 0x0000000cff03723e */ /* 0x000fe400000000ff */
[----:B------:R-:W2:Y:S02]  /*38210*/  LDL.LU R12, [R1+0x24] ;  /* 0x00002400010c7983 */ /* 0x000ea40000300800 */
[----:B0-----:R-:W-:Y:S02]  /*38220*/  PRMT R13, R3, 0x7610, R13 ;  /* 0x00007610030d7816 */ /* 0x001fe4000000000d */
[----:B------:R-:W3:Y:S04]  /*38230*/  LDL.LU R3, [R1+0x28] ;  /* 0x0000280001037983 */ /* 0x000ee80000300800 */
[----:B------:R0:W-:Y:S04]  /*38240*/  @P5 STG.E.U16 desc[UR36][R10.64+0x220], R13 ;  /* 0x0002200d0a005986 */ /* 0x0001e8000c101524 */
[----:B0-----:R-:W5:Y:S01]  /*38250*/  LDL.LU R13, [R1+0x2c] ;  /* 0x00002c00010d7983 */ /* 0x001f620000300800 */
[----:B------:R-:W-:-:S02]  /*38260*/  ISETP.GT.AND P6, PT, R0, 0x111, P1 ;  /* 0x000001110000780c */ /* 0x000fc40000fc4270 */
[C---:B------:R-:W-:Y:S02]  /*38270*/  ISETP.GT.AND P0, PT, R0.reuse, 0x110, P4 ;  /* 0x000001100000780c */ /* 0x040fe40002704270 */
[----:B------:R-:W-:Y:S01]  /*38280*/  ISETP.GT.AND P5, PT, R0, 0x111, P4 ;  /* 0x000001110000780c */ /* 0x000fe200027a4270 */
[-C--:B--2---:R-:W-:Y:S01]  /*38290*/  FMUL R12, R12, R2.reuse ;  /* 0x000000020c0c7220 */ /* 0x084fe20000400000 */
[----:B---3--:R-:W-:-:S04]  /*382a0*/  FMUL R3, R3, R2 ;  /* 0x0000000203037220 */ /* 0x008fc80000400000 */
[----:B------:R-:W-:Y:S02]  /*382b0*/  F2FP.F16.F32.PACK_AB R12, RZ, R12 ;  /* 0x0000000cff0c723e */ /* 0x000fe400000000ff */
[----:B------:R-:W-:-:S04]  /*382c0*/  F2FP.F16.F32.PACK_AB R3, RZ, R3 ;  /* 0x00000003ff03723e */ /* 0x000fc800000000ff */
[----:B------:R-:W-:Y:S01]  /*382d0*/  PRMT R14, R3, 0x7610, R14 ;  /* 0x00007610030e7816 */ /* 0x000fe2000000000e */
[----:B-----5:R-:W-:Y:S01]  /*382e0*/  FMUL R13, R13, R2 ;  /* 0x000000020d0d7220 */ /* 0x020fe20000400000 */
[----:B------:R0:W-:Y:S04]  /*382f0*/  @P6 STG.E.U16 desc[UR36][R10.64+0x222], R12 ;  /* 0x0002220c0a006986 */ /* 0x0001e8000c101524 */
[----:B------:R-:W-:-:S04]  /*38300*/  F2FP.F16.F32.PACK_AB R3, RZ, R13 ;  /* 0x0000000dff03723e */ /* 0x000fc800000000ff */
[----:B------:R-:W-:Y:S01]  /*38310*/  PRMT R13, R3, 0x7610, R13 ;  /* 0x00007610030d7816 */ /* 0x000fe2000000000d */
[----:B0-----:R-:W2:Y:S04]  /*38320*/  LDL.LU R12, [R1+0x30] ;  /* 0x00003000010c7983 */ /* 0x001ea80000300800 */
[----:B------:R-:W3:Y:S04]  /*38330*/  LDL.LU R3, [R1+0x34] ;  /* 0x0000340001037983 */ /* 0x000ee80000300800 */
[----:B------:R-:W-:Y:S04]  /*38340*/  @P0 STG.E.U16 desc[UR36][R8.64+0x220], R14 ;  /* 0x0002200e08000986 */ /* 0x000fe8000c101524 */
        /* <DEDUP_REMOVED lines=8> */
[----:B------:R-:W-:Y:S02]  /*383d0*/  F2FP.F16.F32.PACK_AB R3, RZ, R3 ;  /* 0x00000003ff03723e */ /* 0x000fe400000000ff */
[----:B------:R-:W-:Y:S02]  /*383e0*/  PRMT R14, R12, 0x7610, R14 ;  /* 0x000076100c0e7816 */ /* 0x000fe4000000000e */
[----:B------:R-:W-:Y:S01]  /*383f0*/  PRMT R12, R3, 0x7610, R12 ;  /* 0x00007610030c7816 */ /* 0x000fe2000000000c */
[----:B-----5:R-:W-:-:S04]  /*38400*/  FMUL R13, R13, R2 ;  /* 0x000000020d0d7220 */ /* 0x020fc80000400000 */
[----:B------:R0:W-:Y:S01]  /*38410*/  @P0 STG.E.U16 desc[UR36][R10.64+0x232], R12 ;  /* 0x0002320c0a000986 */ /* 0x0001e2000c101524 */
[----:B------:R-:W-:-:S04]  /*38420*/  F2FP.F16.F32.PACK_AB R3, RZ, R13 ;  /* 0x0000000dff03723e */ /* 0x000fc800000000ff */
[----:B------:R-:W-:Y:S01]  /*38430*/  PRMT R13, R3, 0x7610, R13 ;  /* 0x00007610030d7816 */ /* 0x000fe2000000000d */
[----:B------:R-:W-:Y:S04]  /*38440*/  @P6 STG.E.U16 desc[UR36][R10.64+0x230], R14 ;  /* 0x0002300e0a006986 */ /* 0x000fe8000c101524 */
[----:B0-----:R-:W2:Y:S04]  /*38450*/  LDL.LU R12, [R1+0x3c] ;  /* 0x00003c00010c7983 */ /* 0x001ea80000300800 */
[----:B------:R-:W3:Y:S04]  /*38460*/  LDL.LU R3, [R1+0x40] ;  /* 0x0000400001037983 */ /* 0x000ee80000300800 */
[----:B------:R0:W-:Y:S04]  /*38470*/  @P5 STG.E.U16 desc[UR36][R8.64+0x230], R13 ;  /* 0x0002300d08005986 */ /* 0x0001e8000c101524 */
[----:B0-----:R-:W5:Y:S01]  /*38480*/  LDL.LU R13, [R1+0x44] ;  /* 0x00004400010d7983 */ /* 0x001f620000300800 */
[----:B--2---:R-:W-:-:S05]  /*38490*/  FMUL R12, R12, R2 ;  /* 0x000000020c0c7220 */ /* 0x004fca0000400000 */
[----:B------:R-:W-:-:S04]  /*384a0*/  F2FP.F16.F32.PACK_AB R12, RZ, R12 ;  /* 0x0000000cff0c723e */ /* 0x000fc800000000ff */
[----:B------:R-:W-:Y:S01]  /*384b0*/  PRMT R14, R12, 0x7610, R14 ;  /* 0x000076100c0e7816 */ /* 0x000fe2000000000e */
[----:B-----5:R-:W-:-:S05]  /*384c0*/  FMUL R13, R13, R2 ;  /* 0x000000020d0d7220 */ /* 0x020fca0000400000 */
[----:B------:R-:W-:Y:S02]  /*384d0*/  F2FP.F16.F32.PACK_AB R12, RZ, R13 ;  /* 0x0000000dff0c723e */ /* 0x000fe400000000ff */
[----:B------:R-:W2:Y:S01]  /*384e0*/  LDL.LU R13, [R1+0x48] ;  /* 0x00004800010d7983 */ /* 0x000ea20000300800 */
[C---:B------:R-:W-:Y:S02]  /*384f0*/  ISETP.GT.AND P0, PT, R0.reuse, 0x119, P4 ;  /* 0x000001190000780c */ /* 0x040fe40002704270 */
[C---:B------:R-:W-:Y:S02]  /*38500*/  ISETP.GT.AND P6, PT, R0.reuse, 0x120, P1 ;  /* 0x000001200000780c */ /* 0x040fe40000fc4270 */
[----:B------:R-:W-:Y:S01]  /*38510*/  ISETP.GT.AND P5, PT, R0, 0x121, P1 ;  /* 0x000001210000780c */ /* 0x000fe20000fa4270 */
[----:B---3--:R-:W-:-:S05]  /*38520*/  FMUL R3, R3, R2 ;  /* 0x0000000203037220 */ /* 0x008fca0000400000 */
[----:B------:R-:W-:-:S03]  /*38530*/  F2FP.F16.F32.PACK_AB R3, RZ, R3 ;  /* 0x00000003ff03723e */ /* 0x000fc600000000ff */
[----:B------:R-:W-:Y:S04]  /*38540*/  @P0 STG.E.U16 desc[UR36][R8.64+0x232], R14 ;  /* 0x0002320e08000986 */ /* 0x000fe8000c101524 */
[----:B------:R0:W-:Y:S04]  /*38550*/  @P6 STG.E.U16 desc[UR36][R10.64+0x240], R3 ;  /* 0x000240030a006986 */ /* 0x0001e8000c101524 */
[----:B------:R1:W-:Y:S04]  /*38560*/  @P5 STG.E.U16 desc[UR36][R10.64+0x242], R12 ;  /* 0x0002420c0a005986 */ /* 0x0003e8000c101524 */
[----:B0-----:R-:W3:Y:S01]  /*38570*/  LDL.LU R3, [R1+0x4c] ;  /* 0x00004c0001037983 */ /* 0x001ee20000300800 */
[----:B--2---:R-:W-:-:S05]  /*38580*/  FMUL R13, R13, R2 ;  /* 0x000000020d0d7220 */ /* 0x004fca0000400000 */
[----:B-1----:R-:W-:Y:S02]  /*38590*/  F2FP.F16.F32.PACK_AB R12, RZ, R13 ;  /* 0x0000000dff0c723e */ /* 0x002fe400000000ff */
[----:B------:R-:W2:Y:S02]  /*385a0*/  LDL.LU R13, [R1+0x50] ;  /* 0x00005000010d7983 */ /* 0x000ea40000300800 */
[----:B------:R-:W-:Y:S02]  /*385b0*/  PRMT R14, R12, 0x7610, R14 ;  /* 0x000076100c0e7816 */ /* 0x000fe4000000000e */
[----:B------:R-:W-:Y:S01]  /*385c0*/  ISETP.GT.AND P0, PT, R0, 0x120, P4 ;  /* 0x000001200000780c */ /* 0x000fe20002704270 */
[----:B--2---:R-:W-:-:S05]  /*385d0*/  FMUL R13, R13, R2 ;  /* 0x000000020d0d7220 */ /* 0x004fca0000400000 */
[----:B------:R-:W-:-:S04]  /*385e0*/  F2FP.F16.F32.PACK_AB R12, RZ, R13 ;  /* 0x0000000dff0c723e */ /* 0x000fc800000000ff */
[----:B------:R-:W-:Y:S02]  /*385f0*/  PRMT R13, R12, 0x7610, R13 ;  /* 0x000076100c0d7816 */ /* 0x000fe4000000000d */
[----:B------:R-:W2:Y:S01]  /*38600*/  LDL.LU R12, [R1+0x58] ;  /* 0x00005800010c7983 */ /* 0x000ea20000300800 */
[C---:B------:R-:W-:Y:S01]  /*38610*/  ISETP.GT.AND P6, PT, R0.reuse, 0x121, P4 ;  /* 0x000001210000780c */ /* 0x040fe200027c4270 */
[----:B---3--:R-:W-:Y:S01]  /*38620*/  FMUL R3, R3, R2 ;  /* 0x0000000203037220 */ /* 0x008fe20000400000 */
[----:B------:R-:W-:-:S04]  /*38630*/  ISETP.GT.AND P5, PT, R0, 0x128, P1 ;  /* 0x000001280000780c */ /* 0x000fc80000fa4270 */
[----:B------:R-:W-:Y:S01]  /*38640*/  F2FP.F16.F32.PACK_AB R3, RZ, R3 ;  /* 0x00000003ff03723e */ /* 0x000fe200000000ff */
[----:B------:R-:W-:Y:S06]  /*38650*/  @P0 STG.E.U16 desc[UR36][R8.64+0x240], R14 ;  /* 0x0002400e08000986 */ /* 0x000fec000c101524 */
[----:B------:R0:W-:Y:S04]  /*38660*/  @P6 STG.E.U16 desc[UR36][R8.64+0x242], R3 ;  /* 0x0002420308006986 */ /* 0x0001e8000c101524 */
[----:B------:R1:W-:Y:S04]  /*38670*/  @P5 STG.E.U16 desc[UR36][R10.64+0x250], R13 ;  /* 0x0002500d0a005986 */ /* 0x0003e8000c101524 */
[----:B0-----:R-:W3:Y:S04]  /*38680*/  LDL.LU R3, [R1+0x54] ;  /* 0x0000540001037983 */ /* 0x001ee80000300800 */
[----:B-1----:R-:W5:Y:S01]  /*38690*/  LDL.LU R13, [R1+0x5c] ;  /* 0x00005c00010d7983 */ /* 0x002f620000300800 */
[----:B--2---:R-:W-:-:S05]  /*386a0*/  FMUL R12, R12, R2 ;  /* 0x000000020c0c7220 */ /* 0x004fca0000400000 */
[----:B------:R-:W-:-:S04]  /*386b0*/  F2FP.F16.F32.PACK_AB R12, RZ, R12 ;  /* 0x0000000cff0c723e */ /* 0x000fc800000000ff */
[----:B------:R-:W-:Y:S02]  /*386c0*/  PRMT R15, R12, 0x7610, R15 ;  /* 0x000076100c0f7816 */ /* 0x000fe4000000000f */
[----:B------:R-:W2:Y:S01]  /*386d0*/  LDL.LU R12, [R1+0x60] ;  /* 0x00006000010c7983 */ /* 0x000ea20000300800 */
[C---:B------:R-:W-:Y:S02]  /*386e0*/  ISETP.GT.AND P6, PT, R0.reuse, 0x129, P1 ;  /* 0x000001290000780c */ /* 0x040fe40000fc4270 */
[C---:B------:R-:W-:Y:S02]  /*386f0*/  ISETP.GT.AND P0, PT, R0.reuse, 0x128, P4 ;  /* 0x000001280000780c */ /* 0x040fe40002704270 */
[----:B------:R-:W-:Y:S01]  /*38700*/  ISETP.GT.AND P5, PT, R0, 0x129, P4 ;  /* 0x000001290000780c */ /* 0x000fe200027a4270 */
[-C--:B---3--:R-:W-:Y:S01]  /*38710*/  FMUL R3, R3, R2.reuse ;  /* 0x0000000203037220 */ /* 0x088fe20000400000 */
[----:B-----5:R-:W-:-:S04]  /*38720*/  FMUL R13, R13, R2 ;  /* 0x000000020d0d7220 */ /* 0x020fc80000400000 */
[----:B------:R-:W-:-:S04]  /*38730*/  F2FP.F16.F32.PACK_AB R3, RZ, R3 ;  /* 0x00000003ff03723e */ /* 0x000fc800000000ff */
[----:B------:R-:W-:Y:S02]  /*38740*/  PRMT R14, R3, 0x7610, R14 ;  /* 0x00007610030e7816 */ /* 0x000fe4000000000e */
[----:B------:R-:W-:-:S03]  /*38750*/  F2FP.F16.F32.PACK_AB R3, RZ, R13 ;  /* 0x0000000dff03723e */ /* 0x000fc600000000ff */
[----:B------:R-:W-:Y:S01]  /*38760*/  @P6 STG.E.U16 desc[UR36][R10.64+0x252], R14 ;  /* 0x0002520e0a006986 */ /* 0x000fe2000c101524 */
[----:B------:R-:W-:-:S03]  /*38770*/  PRMT R13, R3, 0x7610, R13 ;  /* 0x00007610030d7816 */ /* 0x000fc6000000000d */
[----:B------:R0:W-:Y:S04]  /*38780*/  @P0 STG.E.U16 desc[UR36][R8.64+0x250], R15 ;  /* 0x0002500f08000986 */ /* 0x0001e8000c101524 */
[----:B------:R1:W-:Y:S04]  /*38790*/  @P5 STG.E.U16 desc[UR36][R8.64+0x252], R13 ;  /* 0x0002520d08005986 */ /* 0x0003e8000c101524 */
[----:B0-----:R-:W3:Y:S01]  /*387a0*/  LDL.LU R15, [R1+0x98] ;  /* 0x00009800010f7983 */ /* 0x001ee20000300800 */
[----:B--2---:R-:W-:-:S05]  /*387b0*/  FMUL R12, R12, R2 ;  /* 0x000000020c0c7220 */ /* 0x004fca0000400000 */
[----:B------:R-:W-:Y:S02]  /*387c0*/  F2FP.F16.F32.PACK_AB R3, RZ, R12 ;  /* 0x0000000cff03723e */ /* 0x000fe400000000ff */
[----:B------:R-:W2:Y:S04]  /*387d0*/  LDL.LU R12, [R1+0x64] ;  /* 0x00006400010c7983 */ /* 0x000ea80000300800 */
[----:B-1----:R-:W5:Y:S01]  /*387e0*/  LDL.LU R13, [R1+0x68] ;  /* 0x00006800010d7983 */ /* 0x002f620000300800 */
[----:B------:R-:W-:Y:S01]  /*387f0*/  PRMT R14, R3, 0x7610, R14 ;  /* 0x00007610030e7816 */ /* 0x000fe2000000000e */
[-C--:B--2---:R-:W-:Y:S01]  /*38800*/  FMUL R12, R12, R2.reuse ;  /* 0x000000020c0c7220 */ /* 0x084fe20000400000 */
[----:B-----5:R-:W-:-:S04]  /*38810*/  FMUL R13, R13, R2 ;  /* 0x000000020d0d7220 */ /* 0x020fc80000400000 */
[----:B------:R-:W-:Y:S02]  /*38820*/  F2FP.F16.F32.PACK_AB R12, RZ, R12 ;  /* 0x0000000cff0c723e */ /* 0x000fe400000000ff */
[----:B------:R-:W-:Y:S02]  /*38830*/  F2FP.F16.F32.PACK_AB R3, RZ, R13 ;  /* 0x0000000dff03723e */ /* 0x000fe400000000ff */
[----:B------:R-:W-:Y:S02]  /*38840*/  PRMT R13, R12, 0x7610, R13 ;  /* 0x000076100c0d7816 */ /* 0x000fe4000000000d */
[----:B------:R-:W2:Y:S01]  /*38850*/  LDL.LU R12, [R1+0x6c] ;  /* 0x00006c00010c7983 */ /* 0x000ea20000300800 */
[C---:B------:R-:W-:Y:S02]  /*38860*/  ISETP.GT.AND P0, PT, R0.reuse, 0x130, P1 ;  /* 0x000001300000780c */ /* 0x040fe40000f04270 */
[----:B------:R-:W-:-:S11]  /*38870*/  ISETP.GT.AND P6, PT, R0, 0x131, P1 ;  /* 0x000001310000780c */ /* 0x000fd60000fc4270 */
[----:B------:R0:W-:Y:S04]  /*38880*/  @P0 STG.E.U16 desc[UR36][R10.64+0x260], R14 ;  /* 0x0002600e0a000986 */ /* 0x0001e8000c101524 */
[----:B------:R1:W-:Y:S01]  /*38890*/  @P6 STG.E.U16 desc[UR36][R10.64+0x262], R13 ;  /* 0x0002620d0a006986 */ /* 0x0003e2000c101524 */
[----:B0-----:R-:W-:-:S03]  /*388a0*/  PRMT R14, R3, 0x7610, R14 ;  /* 0x00007610030e7816 */ /* 0x001fc6000000000e */
[----:B-1----:R-:W5:Y:S01]  /*388b0*/  LDL.LU R13, [R1+0x74] ;  /* 0x00007400010d7983 */ /* 0x002f620000300800 */
[----:B--2---:R-:W-:-:S05]  /*388c0*/  FMUL R12, R12, R2 ;  /* 0x000000020c0c7220 */ /* 0x004fca0000400000 */
[----:B------:R-:W-:Y:S02]  /*388d0*/  F2FP.F16.F32.PACK_AB R3, RZ, R12 ;  /* 0x0000000cff03723e */ /* 0x000fe400000000ff */
[----:B------:R-:W2:Y:S01]  /*388e0*/  LDL.LU R12, [R1+0x70] ;  /* 0x00007000010c7983 */ /* 0x000ea20000300800 */
[C---:B------:R-:W-:Y:S02]  /*388f0*/  ISETP.GT.AND P5, PT, R0.reuse, 0x130, P4 ;  /* 0x000001300000780c */ /* 0x040fe400027a4270 */
[C---:B------:R-:W-:Y:S02]  /*38900*/  ISETP.GT.AND P0, PT, R0.reuse, 0x131, P4 ;  /* 0x000001310000780c */ /* 0x040fe40002704270 */
[----:B------:R-:W-:-:S09]  /*38910*/  ISETP.GT.AND P6, PT, R0, 0x138, P1 ;  /* 0x000001380000780c */ /* 0x000fd20000fc4270 */
[----:B------:R0:W-:Y:S01]  /*38920*/  @P5 STG.E.U16 desc[UR36][R8.64+0x260], R14 ;  /* 0x0002600e08005986 */ /* 0x0001e2000c101524 */
[----:B------:R-:W-:Y:S01]  /*38930*/  ISETP.GT.AND P5, PT, R0, 0x139, P1 ;  /* 0x000001390000780c */ /* 0x000fe20000fa4270 */
[----:B-----5:R-:W-:Y:S01]  /*38940*/  FMUL R13, R13, R2 ;  /* 0x000000020d0d7220 */ /* 0x020fe20000400000 */
[----:B0-----:R-:W-:-:S04]  /*38950*/  PRMT R14, R3, 0x7610, R14 ;  /* 0x00007610030e7816 */ /* 0x001fc8000000000e */
[----:B------:R-:W-:Y:S01]  /*38960*/  F2FP.F16.F32.PACK_AB R3, RZ, R13 ;  /* 0x0000000dff03723e */ /* 0x000fe200000000ff */
[----:B------:R-:W-:Y:S01]  /*38970*/  @P0 STG.E.U16 desc[UR36][R8.64+0x262], R14 ;  /* 0x0002620e08000986 */ /* 0x000fe2000c101524 */
[----:B--2---:R-:W-:-:S05]  /*38980*/  FMUL R12, R12, R2 ;  /* 0x000000020c0c7220 */ /* 0x004fca0000400000 */
[----:B------:R-:W-:-:S04]  /*38990*/  F2FP.F16.F32.PACK_AB R12, RZ, R12 ;  /* 0x0000000cff0c723e */ /* 0x000fc800000000ff */
[----:B------:R-:W-:Y:S02]  /*389a0*/  PRMT R13, R12, 0x7610, R13 ;  /* 0x000076100c0d7816 */ /* 0x000fe4000000000d */
[----:B------:R-:W-:Y:S02]  /*389b0*/  PRMT R12, R3, 0x7610, R12 ;  /* 0x00007610030c7816 */ /* 0x000fe4000000000c */
[----:B------:R-:W2:Y:S04]  /*389c0*/  LDL.LU R3, [R1+0x78] ;  /* 0x0000780001037983 */ /* 0x000ea80000300800 */
[----:B------:R0:W-:Y:S04]  /*389d0*/  @P6 STG.E.U16 desc[UR36][R10.64+0x270], R13 ;  /* 0x0002700d0a006986 */ /* 0x0001e8000c101524 */
[----:B------:R1:W-:Y:S04]  /*389e0*/  @P5 STG.E.U16 desc[UR36][R10.64+0x272], R12 ;  /* 0x0002720c0a005986 */ /* 0x0003e8000c101524 */
[----:B0-----:R-:W5:Y:S04]  /*389f0*/  LDL.LU R13, [R1+0x80] ;  /* 0x00008000010d7983 */ /* 0x001f680000300800 */
[----:B-1----:R-:W4:Y:S01]  /*38a00*/  LDL.LU R12, [R1+0x7c] ;  /* 0x00007c00010c7983 */ /* 0x002f220000300800 */
[----:B------:R-:W-:-:S02]  /*38a10*/  ISETP.GT.AND P0, PT, R0, 0x138, P4 ;  /* 0x000001380000780c */ /* 0x000fc40002704270 */
[C---:B------:R-:W-:Y:S02]  /*38a20*/  ISETP.GT.AND P6, PT, R0.reuse, 0x139, P4 ;  /* 0x000001390000780c */ /* 0x040fe400027c4270 */
[----:B------:R-:W-:Y:S01]  /*38a30*/  ISETP.GT.AND P5, PT, R0, 0x140, P1 ;  /* 0x000001400000780c */ /* 0x000fe20000fa4270 */
[----:B--2---:R-:W-:-:S05]  /*38a40*/  FMUL R3, R3, R2 ;  /* 0x0000000203037220 */ /* 0x004fca0000400000 */
[----:B------:R-:W-:-:S04]  /*38a50*/  F2FP.F16.F32.PACK_AB R3, RZ, R3 ;  /* 0x00000003ff03723e */ /* 0x000fc800000000ff */
[----:B------:R-:W-:Y:S01]  /*38a60*/  PRMT R14, R3, 0x7610, R14 ;  /* 0x00007610030e7816 */ /* 0x000fe2000000000e */
[-C--:B-----5:R-:W-:Y:S01]  /*38a70*/  FMUL R13, R13, R2.reuse ;  /* 0x000000020d0d7220 */ /* 0x0a0fe20000400000 */
[----:B----4-:R-:W-:-:S04]  /*38a80*/  FMUL R12, R12, R2 ;  /* 0x000000020c0c7220 */ /* 0x010fc80000400000 */
[----:B------:R-:W-:Y:S02]  /*38a90*/  F2FP.F16.F32.PACK_AB R3, RZ, R13 ;  /* 0x0000000dff03723e */ /* 0x000fe400000000ff */
[----:B------:R-:W-:-:S04]  /*38aa0*/  F2FP.F16.F32.PACK_AB R12, RZ, R12 ;  /* 0x0000000cff0c723e */ /* 0x000fc800000000ff */
[----:B------:R-:W-:Y:S01]  /*38ab0*/  PRMT R13, R12, 0x7610, R13 ;  /* 0x000076100c0d7816 */ /* 0x000fe2000000000d */
[----:B------:R-:W-:Y:S04]  /*38ac0*/  @P0 STG.E.U16 desc[UR36][R8.64+0x270], R14 ;  /* 0x0002700e08000986 */ /* 0x000fe8000c101524 */
[----:B------:R-:W2:Y:S04]  /*38ad0*/  LDL.LU R12, [R1+0x84] ;  /* 0x00008400010c7983 */ /* 0x000ea80000300800 */
[----:B------:R0:W-:Y:S04]  /*38ae0*/  @P6 STG.E.U16 desc[UR36][R8.64+0x272], R13 ;  /* 0x0002720d08006986 */ /* 0x0001e8000c101524 */
[----:B------:R1:W-:Y:S04]  /*38af0*/  @P5 STG.E.U16 desc[UR36][R10.64+0x280], R3 ;  /* 0x000280030a005986 */ /* 0x0003e8000c101524 */
[----:B0-----:R-:W4:Y:S04]  /*38b00*/  LDL.LU R13, [R1+0x8c] ;  /* 0x00008c00010d7983 */ /* 0x001f280000300800 */
[----:B-1----:R-:W5:Y:S01]  /*38b10*/  LDL.LU R3, [R1+0x88] ;  /* 0x0000880001037983 */ /* 0x002f620000300800 */
[----:B------:R-:W-:-:S02]  /*38b20*/  ISETP.GT.AND P0, PT, R0, 0x141, P1 ;  /* 0x000001410000780c */ /* 0x000fc40000f04270 */
[----:B------:R-:W-:Y:S01]  /*38b30*/  ISETP.GT.AND P6, PT, R0, 0x140, P4 ;  /* 0x000001400000780c */ /* 0x000fe200027c4270 */
[----:B--2---:R-:W-:-:S05]  /*38b40*/  FMUL R12, R12, R2 ;  /* 0x000000020c0c7220 */ /* 0x004fca0000400000 */
[----:B------:R-:W-:Y:S01]  /*38b50*/  F2FP.F16.F32.PACK_AB R12, RZ, R12 ;  /* 0x0000000cff0c723e */ /* 0x000fe200000000ff */
[-C--:B----4-:R-:W-:Y:S01]  /*38b60*/  FMUL R13, R13, R2.reuse ;  /* 0x000000020d0d7220 */ /* 0x090fe20000400000 */
[----:B-----5:R-:W-:-:S04]  /*38b70*/  FMUL R3, R3, R2 ;  /* 0x0000000203037220 */ /* 0x020fc80000400000 */
[----:B------:R-:W-:Y:S01]  /*38b80*/  F2FP.F16.F32.PACK_AB R14, RZ, R13 ;  /* 0x0000000dff0e723e */ /* 0x000fe200000000ff */
[----:B------:R0:W-:Y:S01]  /*38b90*/  @P0 STG.E.U16 desc[UR36][R10.64+0x282], R12 ;  /* 0x0002820c0a000986 */ /* 0x0001e2000c101524 */
[----:B------:R-:W-:-:S03]  /*38ba0*/  F2FP.F16.F32.PACK_AB R3, RZ, R3 ;  /* 0x00000003ff03723e */ /* 0x000fc600000000ff */
[----:B------:R-:W2:Y:S01]  /*38bb0*/  LDL.LU R13, [R1+0x90] ;  /* 0x00009000010d7983 */ /* 0x000ea20000300800 */
[----:B0-----:R-:W-:Y:S02]  /*38bc0*/  PRMT R12, R3, 0x7610, R12 ;  /* 0x00007610030c7816 */ /* 0x001fe4000000000c */
[----:B------:R-:W-:Y:S02]  /*38bd0*/  PRMT R3, R14, 0x7610, R3 ;  /* 0x000076100e037816 */ /* 0x000fe40000000003 */
[----:B------:R-:W4:Y:S04]  /*38be0*/  LDL.LU R14, [R1+0x94] ;  /* 0x00009400010e7983 */ /* 0x000f280000300800 */
[----:B------:R0:W-:Y:S04]  /*38bf0*/  @P6 STG.E.U16 desc[UR36][R8.64+0x280], R12 ;  /* 0x0002800c08006986 */ /* 0x0001e8000c101524 */
[----:B0-----:R-:W5:Y:S01]  /*38c00*/  LDL.LU R12, [R1+0x9c] ;  /* 0x00009c00010c7983 */ /* 0x001f620000300800 */
[----:B------:R-:W-:-:S02]  /*38c10*/  ISETP.GT.AND P5, PT, R0, 0x141, P4 ;  /* 0x000001410000780c */ /* 0x000fc400027a4270 */
[----:B------:R-:W-:-:S11]  /*38c20*/  ISETP.GT.AND P0, PT, R0, 0x148, P1 ;  /* 0x000001480000780c */ /* 0x000fd60000f04270 */
[----:B------:R-:W-:Y:S01]  /*38c30*/  @P5 STG.E.U16 desc[UR36][R8.64+0x282], R3 ;  /* 0x0002820308005986 */ /* 0x000fe2000c101524 */
[----:B--2---:R-:W-:-:S05]  /*38c40*/  FMUL R13, R13, R2 ;  /* 0x000000020d0d7220 */ /* 0x004fca0000400000 */
[----:B------:R-:W-:Y:S01]  /*38c50*/  F2FP.F16.F32.PACK_AB R13, RZ, R13 ;  /* 0x0000000dff0d723e */ /* 0x000fe200000000ff */
[----:B----4-:R-:W-:-:S04]  /*38c60*/  FMUL R14, R14, R2 ;  /* 0x000000020e0e7220 */ /* 0x010fc80000400000 */
[----:B------:R0:W-:Y:S01]  /*38c70*/  @P0 STG.E.U16 desc[UR36][R10.64+0x290], R13 ;  /* 0x0002900d0a000986 */ /* 0x0001e2000c101524 */
[----:B------:R-:W-:-:S04]  /*38c80*/  F2FP.F16.F32.PACK_AB R14, RZ, R14 ;  /* 0x0000000eff0e723e */ /* 0x000fc800000000ff */
[----:B------:R-:W-:Y:S01]  /*38c90*/  PRMT R17, R14, 0x7610, R17 ;  /* 0x000076100e117816 */ /* 0x000fe20000000011 */
[----:B0-----:R-:W2:Y:S01]  /*38ca0*/  LDL.LU R13, [R1+0xa4] ;  /* 0x0000a400010d7983 */ /* 0x001ea20000300800 */
[----:B-----5:R-:W-:-:S05]  /*38cb0*/  FMUL R12, R12, R2 ;  /* 0x000000020c0c7220 */ /* 0x020fca0000400000 */
[----:B------:R-:W-:Y:S02]  /*38cc0*/  F2FP.F16.F32.PACK_AB R14, RZ, R12 ;  /* 0x0000000cff0e723e */ /* 0x000fe400000000ff */
[----:B------:R-:W4:Y:S01]  /*38cd0*/  LDL.LU R12, [R1+0xa0] ;  /* 0x0000a000010c7983 */ /* 0x000f220000300800 */
[C---:B------:R-:W-:Y:S01]  /*38ce0*/  ISETP.GT.AND P6, PT, R0.reuse, 0x149, P1 ;  /* 0x000001490000780c */ /* 0x040fe20000fc4270 */
[----:B---3--:R-:W-:Y:S01]  /*38cf0*/  FMUL R15, R15, R2 ;  /* 0x000000020f0f7220 */ /* 0x008fe20000400000 */
[----:B------:R-:W-:-:S04]  /*38d00*/  ISETP.GT.AND P5, PT, R0, 0x148, P4 ;  /* 0x000001480000780c */ /* 0x000fc800027a4270 */
[----:B------:R-:W-:-:S04]  /*38d10*/  F2FP.F16.F32.PACK_AB R15, RZ, R15 ;  /* 0x0000000fff0f723e */ /* 0x000fc800000000ff */
[----:B------:R-:W-:Y:S02]  /*38d20*/  PRMT R3, R15, 0x7610, R3 ;  /* 0x000076100f037816 */ /* 0x000fe40000000003 */
[C---:B------:R-:W-:Y:S01]  /*38d30*/  ISETP.GT.AND P0, PT, R0.reuse, 0x149, P4 ;  /* 0x000001490000780c */ /* 0x040fe20002704270 */
[----:B------:R-:W-:Y:S01]  /*38d40*/  @P6 STG.E.U16 desc[UR36][R10.64+0x292], R17 ;  /* 0x000292110a006986 */ /* 0x000fe2000c101524 */
[----:B------:R-:W-:-:S03]  /*38d50*/  ISETP.GT.AND P6, PT, R0, 0x150, P1 ;  /* 0x000001500000780c */ /* 0x000fc60000fc4270 */
[----:B------:R0:W-:Y:S01]  /*38d60*/  @P5 STG.E.U16 desc[UR36][R8.64+0x290], R3 ;  /* 0x0002900308005986 */ /* 0x0001e2000c101524 */
[----:B------:R-:W-:Y:S02]  /*38d70*/  ISETP.GT.AND P5, PT, R0, 0x151, P1 ;  /* 0x000001510000780c */ /* 0x000fe40000fa4270 */
[----:B------:R-:W-:Y:S01]  /*38d80*/  PRMT R15, R14, 0x7610, R15 ;  /* 0x000076100e0f7816 */ /* 0x000fe2000000000f */
[----:B0-----:R-:W-:-:S04]  /*38d90*/  FMUL R3, R218, R2 ;  /* 0x00000002da037220 */ /* 0x001fc80000400000 */
[----:B------:R-:W-:Y:S01]  /*38da0*/  @P0 STG.E.U16 desc[UR36][R8.64+0x292], R15 ;  /* 0x0002920f08000986 */ /* 0x000fe2000c101524 */
[----:B------:R-:W-:Y:S01]  /*38db0*/  ISETP.GT.AND P0, PT, R0, 0x150, P4 ;  /* 0x000001500000780c */ /* 0x000fe20002704270 */
[----:B--2---:R-:W-:-:S05]  /*38dc0*/  FMUL R13, R13, R2 ;  /* 0x000000020d0d7220 */ /* 0x004fca0000400000 */
[----:B------:R-:W-:Y:S01]  /*38dd0*/  F2FP.F16.F32.PACK_AB R13, RZ, R13 ;  /* 0x0000000dff0d723e */ /* 0x000fe200000000ff */
[----:B----4-:R-:W-:-:S03]  /*38de0*/  FMUL R12, R12, R2 ;  /* 0x000000020c0c7220 */ /* 0x010fc60000400000 */
[----:B------:R-:W-:Y:S02]  /*38df0*/  PRMT R17, R13, 0x7610, R17 ;  /* 0x000076100d117816 */ /* 0x000fe40000000011 */
[----:B------:R-:W-:Y:S01]  /*38e00*/  F2FP.F16.F32.PACK_AB R14, RZ, R12 ;  /* 0x0000000cff0e723e */ /* 0x000fe200000000ff */
[-C--:B------:R-:W-:Y:S01]  /*38e10*/  FMUL R12, R19, R2.reuse ;  /* 0x00000002130c7220 */ /* 0x080fe20000400000 */
[----:B------:R-:W-:Y:S01]  /*38e20*/  F2FP.F16.F32.PACK_AB R13, RZ, R3 ;  /* 0x00000003ff0d723e */ /* 0x000fe200000000ff */
[----:B------:R-:W-:Y:S01]  /*38e30*/  FMUL R3, R217, R2 ;  /* 0x00000002d9037220 */ /* 0x000fe20000400000 */
[----:B------:R-:W-:Y:S02]  /*38e40*/  @P5 STG.E.U16 desc[UR36][R10.64+0x2a2], R17 ;  /* 0x0002a2110a005986 */ /* 0x000fe4000c101524 */
[----:B------:R-:W-:Y:S02]  /*38e50*/  F2FP.F16.F32.PACK_AB R12, RZ, R12 ;  /* 0x0000000cff0c723e */ /* 0x000fe400000000ff */
[----:B------:R0:W-:Y:S01]  /*38e60*/  @P6 STG.E.U16 desc[UR36][R10.64+0x2a0], R14 ;  /* 0x0002a00e0a006986 */ /* 0x0001e2000c101524 */
[----:B------:R-:W-:-:S02]  /*38e70*/  ISETP.GT.AND P5, PT, R0, 0x151, P4 ;  /* 0x000001510000780c */ /* 0x000fc400027a4270 */
[----:B------:R-:W-:Y:S01]  /*38e80*/  PRMT R18, R12, 0x7610, R18 ;  /* 0x000076100c127816 */ /* 0x000fe20000000012 */
[-C--:B------:R-:W-:Y:S01]  /*38e90*/  FMUL R12, R216, R2.reuse ;  /* 0x00000002d80c7220 */ /* 0x080fe20000400000 */
[----:B------:R-:W-:Y:S02]  /*38ea0*/  ISETP.GT.AND P6, PT, R0, 0x158, P1 ;  /* 0x000001580000780c */ /* 0x000fe40000fc4270 */
[----:B0-----:R-:W-:Y:S02]  /*38eb0*/  PRMT R14, R13, 0x7610, R14 ;  /* 0x000076100d0e7816 */ /* 0x001fe4000000000e */
[----:B------:R-:W-:Y:S01]  /*38ec0*/  F2FP.F16.F32.PACK_AB R13, RZ, R3 ;  /* 0x00000003ff0d723e */ /* 0x000fe200000000ff */
[----:B------:R-:W-:Y:S01]  /*38ed0*/  FMUL R3, R215, R2 ;  /* 0x00000002d7037220 */ /* 0x000fe20000400000 */
[----:B------:R-:W-:Y:S02]  /*38ee0*/  F2FP.F16.F32.PACK_AB R12, RZ, R12 ;  /* 0x0000000cff0c723e */ /* 0x000fe400000000ff */
[----:B------:R-:W-:-:S02]  /*38ef0*/  PRMT R17, R13, 0x7610, R17 ;  /* 0x000076100d117816 */ /* 0x000fc40000000011 */
[----:B------:R-:W-:Y:S01]  /*38f00*/  F2FP.F16.F32.PACK_AB R13, RZ, R3 ;  /* 0x00000003ff0d723e */ /* 0x000fe200000000ff */
[-C--:B------:R-:W-:Y:S01]  /*38f10*/  FMUL R3, R212, R2.reuse ;  /* 0x00000002d4037220 */ /* 0x080fe20000400000 */
[----:B------:R-:W-:Y:S01]  /*38f20*/  PRMT R15, R12, 0x7610, R15 ;  /* 0x000076100c0f7816 */ /* 0x000fe2000000000f */
[----:B------:R-:W-:Y:S01]  /*38f30*/  @P0 STG.E.U16 desc[UR36][R8.64+0x2a0], R18 ;  /* 0x0002a01208000986 */ /* 0x000fe2000c101524 */
[C---:B------:R-:W-:Y:S02]  /*38f40*/  ISETP.GT.AND P0, PT, R0.reuse, 0x159, P1 ;  /* 0x000001590000780c */ /* 0x040fe40000f04270 */
[----:B------:R-:W-:Y:S01]  /*38f50*/  F2FP.F16.F32.PACK_AB R3, RZ, R3 ;  /* 0x00000003ff03723e */ /* 0x000fe200000000ff */
[----:B------:R-:W-:Y:S01]  /*38f60*/  @P5 STG.E.U16 desc[UR36][R8.64+0x2a2], R14 ;  /* 0x0002a20e08005986 */ /* 0x000fe2000c101524 */
[----:B------:R-:W-:Y:S01]  /*38f70*/  ISETP.GT.AND P5, PT, R0, 0x158, P4 ;  /* 0x000001580000780c */ /* 0x000fe200027a4270 */
[----:B------:R-:W-:Y:S02]  /*38f80*/  FMUL R12, R214, R2 ;  /* 0x00000002d60c7220 */ /* 0x000fe40000400000 */
[----:B------:R0:W-:Y:S01]  /*38f90*/  @P6 STG.E.U16 desc[UR36][R10.64+0x2b0], R15 ;  /* 0x0002b00f0a006986 */ /* 0x0001e2000c101524 */
[----:B------:R-:W-:-:S02]  /*38fa0*/  ISETP.GT.AND P6, PT, R0, 0x159, P4 ;  /* 0x000001590000780c */ /* 0x000fc400027c4270 */
[----:B------:R-:W-:Y:S02]  /*38fb0*/  F2FP.F16.F32.PACK_AB R12, RZ, R12 ;  /* 0x0000000cff0c723e */ /* 0x000fe400000000ff */
[----:B0-----:R-:W-:Y:S01]  /*38fc0*/  PRMT R15, R3, 0x7610, R15 ;  /* 0x00007610030f7816 */ /* 0x001fe2000000000f */
[-C--:B------:R-:W-:Y:S01]  /*38fd0*/  FMUL R3, R213, R2.reuse ;  /* 0x00000002d5037220 */ /* 0x080fe20000400000 */
[----:B------:R-:W-:Y:S01]  /*38fe0*/  PRMT R14, R13, 0x7610, R14 ;  /* 0x000076100d0e7816 */ /* 0x000fe2000000000e */
[----:B------:R-:W-:Y:S03]  /*38ff0*/  @P0 STG.E.U16 desc[UR36][R10.64+0x2b2], R17 ;  /* 0x0002b2110a000986 */ /* 0x000fe6000c101524 */
[----:B------:R-:W-:Y:S01]  /*39000*/  F2FP.F16.F32.PACK_AB R13, RZ, R3 ;  /* 0x00000003ff0d723e */ /* 0x000fe200000000ff */
[-C--:B------:R-:W-:Y:S01]  /*39010*/  FMUL R3, R210, R2.reuse ;  /* 0x00000002d2037220 */ /* 0x080fe20000400000 */
[----:B------:R-:W-:Y:S01]  /*39020*/  ISETP.GT.AND P0, PT, R0, 0x160, P1 ;  /* 0x000001600000780c */ /* 0x000fe20000f04270 */
[----:B------:R0:W-:Y:S01]  /*39030*/  @P5 STG.E.U16 desc[UR36][R8.64+0x2b0], R14 ;  /* 0x0002b00e08005986 */ /* 0x0001e2000c101524 */
[----:B------:R-:W-:Y:S01]  /*39040*/  PRMT R18, R12, 0x7610, R18 ;  /* 0x000076100c127816 */ /* 0x000fe20000000012 */
[----:B------:R-:W-:Y:S01]  /*39050*/  FMUL R12, R211, R2 ;  /* 0x00000002d30c7220 */ /* 0x000fe20000400000 */
[----:B------:R-:W-:-:S03]  /*39060*/  ISETP.GT.AND P5, PT, R0, 0x160, P4 ;  /* 0x000001600000780c */ /* 0x000fc600027a4270 */
[----:B------:R1:W-:Y:S01]  /*39070*/  @P6 STG.E.U16 desc[UR36][R8.64+0x2b2], R18 ;  /* 0x0002b21208006986 */ /* 0x0003e2000c101524 */
[----:B------:R-:W-:Y:S02]  /*39080*/  ISETP.GT.AND P6, PT, R0, 0x161, P1 ;  /* 0x000001610000780c */ /* 0x000fe40000fc4270 */
[----:B0-----:R-:W-:Y:S02]  /*39090*/  PRMT R14, R13, 0x7610, R14 ;  /* 0x000076100d0e7816 */ /* 0x001fe4000000000e */
[----:B------:R-:W-:Y:S01]  /*390a0*/  F2FP.F16.F32.PACK_AB R13, RZ, R3 ;  /* 0x00000003ff0d723e */ /* 0x000fe200000000ff */
[----:B------:R-:W-:-:S03]  /*390b0*/  FMUL R3, R208, R2 ;  /* 0x00000002d0037220 */ /* 0x000fc60000400000 */
[----:B-1----:R-:W-:Y:S02]  /*390c0*/  PRMT R18, R13, 0x7610, R18 ;  /* 0x000076100d127816 */ /* 0x002fe40000000012 */
[----:B------:R-:W-:Y:S01]  /*390d0*/  F2FP.F16.F32.PACK_AB R13, RZ, R3 ;  /* 0x00000003ff0d723e */ /* 0x000fe200000000ff */
[----:B------:R-:W-:Y:S01]  /*390e0*/  FMUL R3, R209, R2 ;  /* 0x00000002d1037220 */ /* 0x000fe20000400000 */
[----:B------:R-:W-:Y:S01]  /*390f0*/  F2FP.F16.F32.PACK_AB R12, RZ, R12 ;  /* 0x0000000cff0c723e */ /* 0x000fe200000000ff */
[----:B------:R0:W-:Y:S01]  /*39100*/  @P0 STG.E.U16 desc[UR36][R10.64+0x2c0], R15 ;  /* 0x0002c00f0a000986 */ /* 0x0001e2000c101524 */
[----:B------:R-:W-:Y:S02]  /*39110*/  ISETP.GT.AND P0, PT, R0, 0x161, P4 ;  /* 0x000001610000780c */ /* 0x000fe40002704270 */
[----:B------:R-:W-:Y:S02]  /*39120*/  F2FP.F16.F32.PACK_AB R3, RZ, R3 ;  /* 0x00000003ff03723e */ /* 0x000fe400000000ff */
[----:B------:R-:W-:Y:S01]  /*39130*/  PRMT R17, R12, 0x7610, R17 ;  /* 0x000076100c117816 */ /* 0x000fe20000000011 */
[----:B------:R1:W-:Y:S01]  /*39140*/  @P6 STG.E.U16 desc[UR36][R10.64+0x2c2], R14 ;  /* 0x0002c20e0a006986 */ /* 0x0003e2000c101524 */
[----:B------:R-:W-:-:S03]  /*39150*/  ISETP.GT.AND P6, PT, R0, 0x169, P1 ;  /* 0x000001690000780c */ /* 0x000fc60000fc4270 */
[----:B------:R2:W-:Y:S01]  /*39160*/  @P5 STG.E.U16 desc[UR36][R8.64+0x2c0], R17 ;  /* 0x0002c01108005986 */ /* 0x0005e2000c101524 */
[----:B0-----:R-:W-:Y:S01]  /*39170*/  PRMT R15, R3, 0x7610, R15 ;  /* 0x00007610030f7816 */ /* 0x001fe2000000000f */
[-C--:B------:R-:W-:Y:S01]  /*39180*/  FMUL R3, R206, R2.reuse ;  /* 0x00000002ce037220 */ /* 0x080fe20000400000 */
[----:B------:R-:W-:Y:S02]  /*39190*/  ISETP.GT.AND P5, PT, R0, 0x168, P1 ;  /* 0x000001680000780c */ /* 0x000fe40000fa4270 */
[----:B-1----:R-:W-:Y:S02]  /*391a0*/  PRMT R14, R13, 0x7610, R14 ;  /* 0x000076100d0e7816 */ /* 0x002fe4000000000e */
[----:B------:R-:W-:Y:S01]  /*391b0*/  F2FP.F16.F32.PACK_AB R13, RZ, R3 ;  /* 0x00000003ff0d723e */ /* 0x000fe200000000ff */
[-C--:B------:R-:W-:Y:S01]  /*391c0*/  FMUL R3, R204, R2.reuse ;  /* 0x00000002cc037220 */ /* 0x080fe20000400000 */
[----:B------:R-:W-:Y:S01]  /*391d0*/  @P0 STG.E.U16 desc[UR36][R8.64+0x2c2], R18 ;  /* 0x0002c21208000986 */ /* 0x000fe2000c101524 */
[----:B------:R-:W-:Y:S01]  /*391e0*/  FMUL R12, R207, R2 ;  /* 0x00000002cf0c7220 */ /* 0x000fe20000400000 */
[----:B------:R-:W-:-:S02]  /*391f0*/  ISETP.GT.AND P0, PT, R0, 0x168, P4 ;  /* 0x000001680000780c */ /* 0x000fc40002704270 */
[----:B------:R-:W-:Y:S01]  /*39200*/  F2FP.F16.F32.PACK_AB R3, RZ, R3 ;  /* 0x00000003ff03723e */ /* 0x000fe200000000ff */
[----:B------:R0:W-:Y:S01]  /*39210*/  @P6 STG.E.U16 desc[UR36][R10.64+0x2d2], R15 ;  /* 0x0002d20f0a006986 */ /* 0x0001e2000c101524 */
[----:B------:R-:W-:-:S03]  /*39220*/  F2FP.F16.F32.PACK_AB R12, RZ, R12 ;  /* 0x0000000cff0c723e */ /* 0x000fc600000000ff */
[----:B------:R1:W-:Y:S01]  /*39230*/  @P5 STG.E.U16 desc[UR36][R10.64+0x2d0], R14 ;  /* 0x0002d00e0a005986 */ /* 0x0003e2000c101524 */
[----:B------:R-:W-:Y:S02]  /*39240*/  ISETP.GT.AND P5, PT, R0, 0x169, P4 ;  /* 0x000001690000780c */ /* 0x000fe400027a4270 */
[----:B--2---:R-:W-:Y:S02]  /*39250*/  PRMT R17, R12, 0x7610, R17 ;  /* 0x000076100c117816 */ /* 0x004fe40000000011 */
[----:B------:R-:W-:Y:S02]  /*39260*/  ISETP.GT.AND P6, PT, R0, 0x170, P1 ;  /* 0x000001700000780c */ /* 0x000fe40000fc4270 */
[----:B0-----:R-:W-:Y:S01]  /*39270*/  PRMT R15, R3, 0x7610, R15 ;  /* 0x00007610030f7816 */ /* 0x001fe2000000000f */
[-C--:B------:R-:W-:Y:S01]  /*39280*/  FMUL R3, R203, R2.reuse ;  /* 0x00000002cb037220 */ /* 0x080fe20000400000 */
[----:B------:R0:W-:Y:S01]  /*39290*/  @P0 STG.E.U16 desc[UR36][R8.64+0x2d0], R17 ;  /* 0x0002d01108000986 */ /* 0x0001e2000c101524 */
[----:B-1----:R-:W-:Y:S01]  /*392a0*/  PRMT R14, R13, 0x7610, R14 ;  /* 0x000076100d0e7816 */ /* 0x002fe2000000000e */
[----:B------:R-:W-:-:S02]  /*392b0*/  FMUL R12, R205, R2 ;  /* 0x00000002cd0c7220 */ /* 0x000fc40000400000 */
[----:B------:R-:W-:Y:S01]  /*392c0*/  F2FP.F16.F32.PACK_AB R13, RZ, R3 ;  /* 0x00000003ff0d723e */ /* 0x000fe200000000ff */
[----:B------:R-:W-:Y:S01]  /*392d0*/  FMUL R3, R202, R2 ;  /* 0x00000002ca037220 */ /* 0x000fe20000400000 */
[----:B------:R-:W-:Y:S02]  /*392e0*/  ISETP.GT.AND P0, PT, R0, 0x171, P1 ;  /* 0x000001710000780c */ /* 0x000fe40000f04270 */
[----:B------:R-:W-:Y:S02]  /*392f0*/  F2FP.F16.F32.PACK_AB R12, RZ, R12 ;  /* 0x0000000cff0c723e */ /* 0x000fe400000000ff */
[----:B------:R-:W-:Y:S01]  /*39300*/  F2FP.F16.F32.PACK_AB R3, RZ, R3 ;  /* 0x00000003ff03723e */ /* 0x000fe200000000ff */
[----:B------:R-:W-:Y:S01]  /*39310*/  @P5 STG.E.U16 desc[UR36][R8.64+0x2d2], R14 ;  /* 0x0002d20e08005986 */ /* 0x000fe2000c101524 */
[----:B0-----:R-:W-:Y:S02]  /*39320*/  PRMT R17, R12, 0x7610, R17 ;  /* 0x000076100c117816 */ /* 0x001fe40000000011 */
[C---:B------:R-:W-:Y:S01]  /*39330*/  ISETP.GT.AND P5, PT, R0.reuse, 0x170, P4 ;  /* 0x000001700000780c */ /* 0x040fe200027a4270 */
[----:B------:R0:W-:Y:S01]  /*39340*/  @P6 STG.E.U16 desc[UR36][R10.64+0x2e0], R15 ;  /* 0x0002e00f0a006986 */ /* 0x0001e2000c101524 */
[----:B------:R-:W-:Y:S01]  /*39350*/  ISETP.GT.AND P6, PT, R0, 0x171, P4 ;  /* 0x000001710000780c */ /* 0x000fe200027c4270 */
[----:B------:R-:W-:-:S02]  /*39360*/  FMUL R12, R200, R2 ;  /* 0x00000002c80c7220 */ /* 0x000fc40000400000 */
[----:B------:R1:W-:Y:S01]  /*39370*/  @P0 STG.E.U16 desc[UR36][R10.64+0x2e2], R17 ;  /* 0x0002e2110a000986 */ /* 0x0003e2000c101524 */
[----:B------:R-:W-:Y:S02]  /*39380*/  ISETP.GT.AND P0, PT, R0, 0x178, P1 ;  /* 0x000001780000780c */ /* 0x000fe40000f04270 */
[----:B0-----:R-:W-:Y:S01]  /*39390*/  PRMT R15, R3, 0x7610, R15 ;  /* 0x00007610030f7816 */ /* 0x001fe2000000000f */
[----:B------:R-:W-:Y:S01]  /*393a0*/  FMUL R3, R201, R2 ;  /* 0x00000002c9037220 */ /* 0x000fe20000400000 */
[----:B------:R-:W-:Y:S02]  /*393b0*/  PRMT R14, R13, 0x7610, R14 ;  /* 0x000076100d0e7816 */ /* 0x000fe4000000000e */
[----:B------:R-:W-:Y:S02]  /*393c0*/  F2FP.F16.F32.PACK_AB R12, RZ, R12 ;  /* 0x0000000cff0c723e */ /* 0x000fe400000000ff */
[----:B------:R-:W-:Y:S01]  /*393d0*/  F2FP.F16.F32.PACK_AB R13, RZ, R3 ;  /* 0x00000003ff0d723e */ /* 0x000fe200000000ff */
[-C--:B------:R-:W-:Y:S01]  /*393e0*/  FMUL R3, R199, R2.reuse ;  /* 0x00000002c7037220 */ /* 0x080fe20000400000 */
[----:B-1----:R-:W-:Y:S01]  /*393f0*/  PRMT R17, R12, 0x7610, R17 ;  /* 0x000076100c117816 */ /* 0x002fe20000000011 */
[----:B------:R-:W-:Y:S01]  /*39400*/  FMUL R12, R198, R2 ;  /* 0x00000002c60c7220 */ /* 0x000fe20000400000 */
[----:B------:R0:W-:Y:S02]  /*39410*/  @P5 STG.E.U16 desc[UR36][R8.64+0x2e0], R14 ;  /* 0x0002e00e08005986 */ /* 0x0001e4000c101524 */
[----:B------:R-:W-:-:S02]  /*39420*/  F2FP.F16.F32.PACK_AB R3, RZ, R3 ;  /* 0x00000003ff03723e */ /* 0x000fc400000000ff */
[C---:B------:R-:W-:Y:S01]  /*39430*/  ISETP.GT.AND P5, PT, R0.reuse, 0x179, P1 ;  /* 0x000001790000780c */ /* 0x040fe20000fa4270 */
[----:B------:R1:W-:Y:S01]  /*39440*/  @P6 STG.E.U16 desc[UR36][R8.64+0x2e2], R15 ;  /* 0x0002e20f08006986 */ /* 0x0003e2000c101524 */
[----:B------:R-:W-:Y:S02]  /*39450*/  ISETP.GT.AND P6, PT, R0, 0x178, P4 ;  /* 0x000001780000780c */ /* 0x000fe400027c4270 */
[----:B------:R-:W-:Y:S01]  /*39460*/  F2FP.F16.F32.PACK_AB R12, RZ, R12 ;  /* 0x0000000cff0c723e */ /* 0x000fe200000000ff */
[----:B------:R2:W-:Y:S01]  /*39470*/  @P0 STG.E.U16 desc[UR36][R10.64+0x2f0], R17 ;  /* 0x0002f0110a000986 */ /* 0x0005e2000c101524 */
[----:B0-----:R-:W-:Y:S01]  /*39480*/  PRMT R14, R3, 0x7610, R14 ;  /* 0x00007610030e7816 */ /* 0x001fe2000000000e */
[----:B------:R-:W-:Y:S01]  /*39490*/  FMUL R3, R196, R2 ;  /* 0x00000002c4037220 */ /* 0x000fe20000400000 */
[----:B------:R-:W-:Y:S02]  /*394a0*/  ISETP.GT.AND P0, PT, R0, 0x179, P4 ;  /* 0x000001790000780c */ /* 0x000fe40002704270 */
[----:B-1----:R-:W-:-:S02]  /*394b0*/  PRMT R15, R12, 0x7610, R15 ;  /* 0x000076100c0f7816 */ /* 0x002fc4000000000f */
[----:B------:R-:W-:Y:S01]  /*394c0*/  F2FP.F16.F32.PACK_AB R12, RZ, R3 ;  /* 0x00000003ff0c723e */ /* 0x000fe200000000ff */
[-C--:B------:R-:W-:Y:S01]  /*394d0*/  FMUL R3, R197, R2.reuse ;  /* 0x00000002c5037220 */ /* 0x080fe20000400000 */
[----:B------:R0:W-:Y:S02]  /*394e0*/  @P5 STG.E.U16 desc[UR36][R10.64+0x2f2], R13 ;  /* 0x0002f20d0a005986 */ /* 0x0001e4000c101524 */
[----:B--2---:R-:W-:Y:S01]  /*394f0*/  PRMT R17, R12, 0x7610, R17 ;  /* 0x000076100c117816 */ /* 0x004fe20000000011 */
[----:B------:R-:W-:Y:S01]  /*39500*/  FMUL R12, R195, R2 ;  /* 0x00000002c30c7220 */ /* 0x000fe20000400000 */
[----:B------:R1:W-:Y:S01]  /*39510*/  @P6 STG.E.U16 desc[UR36][R8.64+0x2f0], R14 ;  /* 0x0002f00e08006986 */ /* 0x0003e2000c101524 */
[C---:B------:R-:W-:Y:S02]  /*39520*/  ISETP.GT.AND P6, PT, R0.reuse, 0x181, P1 ;  /* 0x000001810000780c */ /* 0x040fe40000fc4270 */
[----:B------:R-:W-:Y:S01]  /*39530*/  ISETP.GT.AND P5, PT, R0, 0x180, P1 ;  /* 0x000001800000780c */ /* 0x000fe20000fa4270 */
[----:B------:R2:W-:Y:S01]  /*39540*/  @P0 STG.E.U16 desc[UR36][R8.64+0x2f2], R15 ;  /* 0x0002f20f08000986 */ /* 0x0005e2000c101524 */
[----:B------:R-:W-:-:S02]  /*39550*/  F2FP.F16.F32.PACK_AB R12, RZ, R12 ;  /* 0x0000000cff0c723e */ /* 0x000fc400000000ff */
[----:B0-----:R-:W-:Y:S01]  /*39560*/  F2FP.F16.F32.PACK_AB R13, RZ, R3 ;  /* 0x00000003ff0d723e */ /* 0x001fe200000000ff */
[-C--:B------:R-:W-:Y:S01]  /*39570*/  FMUL R3, R194, R2.reuse ;  /* 0x00000002c2037220 */ /* 0x080fe20000400000 */
[----:B------:R-:W-:Y:S02]  /*39580*/  ISETP.GT.AND P0, PT, R0, 0x180, P4 ;  /* 0x000001800000780c */ /* 0x000fe40002704270 */
[----:B-1----:R-:W-:Y:S02]  /*39590*/  PRMT R14, R12, 0x7610, R14 ;  /* 0x000076100c0e7816 */ /* 0x002fe4000000000e */
[----:B------:R-:W-:Y:S01]  /*395a0*/  F2FP.F16.F32.PACK_AB R12, RZ, R3 ;  /* 0x00000003ff0c723e */ /* 0x000fe200000000ff */
[-C--:B------:R-:W-:Y:S01]  /*395b0*/  FMUL R3, R192, R2.reuse ;  /* 0x00000002c0037220 */ /* 0x080fe20000400000 */
[----:B------:R0:W-:Y:S02]  /*395c0*/  @P6 STG.E.U16 desc[UR36][R10.64+0x302], R13 ;  /* 0x0003020d0a006986 */ /* 0x0001e4000c101524 */
[----:B--2---:R-:W-:Y:S01]  /*395d0*/  PRMT R15, R12, 0x7610, R15 ;  /* 0x000076100c0f7816 */ /* 0x004fe2000000000f */
[----:B------:R-:W-:Y:S01]  /*395e0*/  FMUL R12, R193, R2 ;  /* 0x00000002c10c7220 */ /* 0x000fe20000400000 */
[----:B------:R1:W-:Y:S01]  /*395f0*/  @P5 STG.E.U16 desc[UR36][R10.64+0x300], R17 ;  /* 0x000300110a005986 */ /* 0x0003e2000c101524 */
[----:B------:R-:W-:-:S03]  /*39600*/  ISETP.GT.AND P5, PT, R0, 0x181, P4 ;  /* 0x000001810000780c */ /* 0x000fc600027a4270 */
[----:B------:R2:W-:Y:S01]  /*39610*/  @P0 STG.E.U16 desc[UR36][R8.64+0x300], R14 ;  /* 0x0003000e08000986 */ /* 0x0005e2000c101524 */
[----:B0-----:R-:W-:Y:S01]  /*39620*/  F2FP.F16.F32.PACK_AB R13, RZ, R3 ;  /* 0x00000003ff0d723e */ /* 0x001fe200000000ff */
[----:B------:R-:W-:Y:S01]  /*39630*/  FMUL R3, R191, R2 ;  /* 0x00000002bf037220 */ /* 0x000fe20000400000 */
[C---:B------:R-:W-:Y:S02]  /*39640*/  ISETP.GT.AND P0, PT, R0.reuse, 0x189, P1 ;  /* 0x000001890000780c */ /* 0x040fe40000f04270 */
[----:B------:R-:W-:Y:S02]  /*39650*/  ISETP.GT.AND P6, PT, R0, 0x188, P1 ;  /* 0x000001880000780c */ /* 0x000fe40000fc4270 */
[----:B------:R-:W-:Y:S02]  /*39660*/  F2FP.F16.F32.PACK_AB R3, RZ, R3 ;  /* 0x00000003ff03723e */ /* 0x000fe400000000ff */
[----:B------:R-:W-:Y:S02]  /*39670*/  F2FP.F16.F32.PACK_AB R12, RZ, R12 ;  /* 0x0000000cff0c723e */ /* 0x000fe400000000ff */
[----:B------:R-:W-:Y:S01]  /*39680*/  PRMT R18, R3, 0x7610, R18 ;  /* 0x0000761003127816 */ /* 0x000fe20000000012 */
[----:B------:R-:W-:Y:S01]  /*39690*/  FMUL R3, R190, R2 ;  /* 0x00000002be037220 */ /* 0x000fe20000400000 */
[----:B-1----:R-:W-:-:S02]  /*396a0*/  PRMT R17, R12, 0x7610, R17 ;  /* 0x000076100c117816 */ /* 0x002fc40000000011 */
[----:B--2---:R-:W-:Y:S01]  /*396b0*/  PRMT R14, R13, 0x7610, R14 ;  /* 0x000076100d0e7816 */ /* 0x004fe2000000000e */
[----:B------:R-:W-:Y:S01]  /*396c0*/  @P5 STG.E.U16 desc[UR36][R8.64+0x302], R15 ;  /* 0x0003020f08005986 */ /* 0x000fe2000c101524 */
[----:B------:R-:W-:Y:S01]  /*396d0*/  F2FP.F16.F32.PACK_AB R13, RZ, R3 ;  /* 0x00000003ff0d723e */ /* 0x000fe200000000ff */
[-C--:B------:R-:W-:Y:S01]  /*396e0*/  FMUL R3, R189, R2.reuse ;  /* 0x00000002bd037220 */ /* 0x080fe20000400000 */
[C---:B------:R-:W-:Y:S01]  /*396f0*/  ISETP.GT.AND P5, PT, R0.reuse, 0x188, P4 ;  /* 0x000001880000780c */ /* 0x040fe200027a4270 */
[----:B------:R-:W-:Y:S01]  /*39700*/  @P0 STG.E.U16 desc[UR36][R10.64+0x312], R17 ;  /* 0x000312110a000986 */ /* 0x000fe2000c101524 */
[----:B------:R-:W-:Y:S01]  /*39710*/  ISETP.GT.AND P0, PT, R0, 0x189, P4 ;  /* 0x000001890000780c */ /* 0x000fe20002704270 */
[----:B------:R-:W-:Y:S02]  /*39720*/  FMUL R12, R188, R2 ;  /* 0x00000002bc0c7220 */ /* 0x000fe40000400000 */
[----:B------:R0:W-:Y:S01]  /*39730*/  @P6 STG.E.U16 desc[UR36][R10.64+0x310], R14 ;  /* 0x0003100e0a006986 */ /* 0x0001e2000c101524 */
[----:B------:R-:W-:-:S02]  /*39740*/  ISETP.GT.AND P6, PT, R0, 0x190, P1 ;  /* 0x000001900000780c */ /* 0x000fc40000fc4270 */
[----:B------:R-:W-:Y:S02]  /*39750*/  F2FP.F16.F32.PACK_AB R12, RZ, R12 ;  /* 0x0000000cff0c723e */ /* 0x000fe400000000ff */
[----:B0-----:R-:W-:Y:S02]  /*39760*/  PRMT R14, R13, 0x7610, R14 ;  /* 0x000076100d0e7816 */ /* 0x001fe4000000000e */
[----:B------:R-:W-:Y:S01]  /*39770*/  F2FP.F16.F32.PACK_AB R13, RZ, R3 ;  /* 0x00000003ff0d723e */ /* 0x000fe200000000ff */
[-C--:B------:R-:W-:Y:S01]  /*39780*/  FMUL R3, R187, R2.reuse ;  /* 0x00000002bb037220 */ /* 0x080fe20000400000 */
[----:B------:R-:W-:Y:S02]  /*39790*/  PRMT R15, R12, 0x7610, R15 ;  /* 0x000076100c0f7816 */ /* 0x000fe4000000000f */
[----:B------:R-:W-:Y:S02]  /*397a0*/  PRMT R17, R13, 0x7610, R17 ;  /* 0x000076100d117816 */ /* 0x000fe40000000011 */
[----:B------:R-:W-:Y:S01]  /*397b0*/  F2FP.F16.F32.PACK_AB R13, RZ, R3 ;  /* 0x00000003ff0d723e */ /* 0x000fe200000000ff */
[-C--:B------:R-:W-:Y:S01]  /*397c0*/  FMUL R3, R184, R2.reuse ;  /* 0x00000002b8037220 */ /* 0x080fe20000400000 */
[----:B------:R0:W-:Y:S01]  /*397d0*/  @P5 STG.E.U16 desc[UR36][R8.64+0x310], R18 ;  /* 0x0003101208005986 */ /* 0x0001e2000c101524 */
[----:B------:R-:W-:Y:S01]  /*397e0*/  ISETP.GT.AND P5, PT, R0, 0x191, P1 ;  /* 0x000001910000780c */ /* 0x000fe20000fa4270 */
[----:B------:R-:W-:-:S02]  /*397f0*/  FMUL R12, R186, R2 ;  /* 0x00000002ba0c7220 */ /* 0x000fc40000400000 */
[----:B------:R1:W-:Y:S01]  /*39800*/  @P0 STG.E.U16 desc[UR36][R8.64+0x312], R14 ;  /* 0x0003120e08000986 */ /* 0x0003e2000c101524 */
[C---:B------:R-:W-:Y:S02]  /*39810*/  ISETP.GT.AND P0, PT, R0.reuse, 0x190, P4 ;  /* 0x000001900000780c */ /* 0x040fe40002704270 */
[----:B------:R-:W-:Y:S01]  /*39820*/  F2FP.F16.F32.PACK_AB R3, RZ, R3 ;  /* 0x00000003ff03723e */ /* 0x000fe200000000ff */
[----:B------:R2:W-:Y:S01]  /*39830*/  @P6 STG.E.U16 desc[UR36][R10.64+0x320], R15 ;  /* 0x0003200f0a006986 */ /* 0x0005e2000c101524 */
[----:B------:R-:W-:Y:S02]  /*39840*/  ISETP.GT.AND P6, PT, R0, 0x191, P4 ;  /* 0x000001910000780c */ /* 0x000fe400027c4270 */
[----:B------:R-:W-:-:S04]  /*39850*/  F2FP.F16.F32.PACK_AB R12, RZ, R12 ;  /* 0x0000000cff0c723e */ /* 0x000fc800000000ff */
[----:B0-----:R-:W-:Y:S02]  /*39860*/  PRMT R18, R12, 0x7610, R18 ;  /* 0x000076100c127816 */ /* 0x001fe40000000012 */
[----:B-1----:R-:W-:Y:S02]  /*39870*/  PRMT R14, R13, 0x7610, R14 ;  /* 0x000076100d0e7816 */ /* 0x002fe4000000000e */
[----:B--2---:R-:W-:Y:S01]  /*39880*/  PRMT R15, R3, 0x7610, R15 ;  /* 0x00007610030f7816 */ /* 0x004fe2000000000f */
[----:B------:R-:W-:Y:S01]  /*39890*/  FMUL R3, R185, R2 ;  /* 0x00000002b9037220 */ /* 0x000fe20000400000 */
[----:B------:R-:W-:Y:S01]  /*398a0*/  @P5 STG.E.U16 desc[UR36][R10.64+0x322], R17 ;  /* 0x000322110a005986 */ /* 0x000fe2000c101524 */
[----:B------:R-:W-:-:S03]  /*398b0*/  ISETP.GT.AND P5, PT, R0, 0x198, P1 ;  /* 0x000001980000780c */ /* 0x000fc60000fa4270 */
[----:B------:R-:W-:Y:S01]  /*398c0*/  F2FP.F16.F32.PACK_AB R13, RZ, R3 ;  /* 0x00000003ff0d723e */ /* 0x000fe200000000ff */
[-C--:B------:R-:W-:Y:S01]  /*398d0*/  FMUL R3, R182, R2.reuse ;  /* 0x00000002b6037220 */ /* 0x080fe20000400000 */
[----:B------:R0:W-:Y:S01]  /*398e0*/  @P0 STG.E.U16 desc[UR36][R8.64+0x320], R14 ;  /* 0x0003200e08000986 */ /* 0x0001e2000c101524 */
[----:B------:R-:W-:Y:S01]  /*398f0*/  FMUL R12, R183, R2 ;  /* 0x00000002b70c7220 */ /* 0x000fe20000400000 */
[C---:B------:R-:W-:Y:S02]  /*39900*/  ISETP.GT.AND P0, PT, R0.reuse, 0x198, P4 ;  /* 0x000001980000780c */ /* 0x040fe40002704270 */
[----:B------:R1:W-:Y:S01]  /*39910*/  @P6 STG.E.U16 desc[UR36][R8.64+0x322], R18 ;  /* 0x0003221208006986 */ /* 0x0003e2000c101524 */
[----:B------:R-:W-:Y:S02]  /*39920*/  ISETP.GT.AND P6, PT, R0, 0x199, P1 ;  /* 0x000001990000780c */ /* 0x000fe40000fc4270 */
[----:B------:R-:W-:Y:S02]  /*39930*/  F2FP.F16.F32.PACK_AB R12, RZ, R12 ;  /* 0x0000000cff0c723e */ /* 0x000fe400000000ff */
[----:B0-----:R-:W-:-:S02]  /*39940*/  PRMT R14, R13, 0x7610, R14 ;  /* 0x000076100d0e7816 */ /* 0x001fc4000000000e */
[----:B------:R-:W-:Y:S01]  /*39950*/  F2FP.F16.F32.PACK_AB R13, RZ, R3 ;  /* 0x00000003ff0d723e */ /* 0x000fe200000000ff */
[-C--:B------:R-:W-:Y:S01]  /*39960*/  FMUL R3, R180, R2.reuse ;  /* 0x00000002b4037220 */ /* 0x080fe20000400000 */
[----:B------:R-:W-:Y:S02]  /*39970*/  PRMT R17, R12, 0x7610, R17 ;  /* 0x000076100c117816 */ /* 0x000fe40000000011 */
[----:B-1----:R-:W-:Y:S02]  /*39980*/  PRMT R18, R13, 0x7610, R18 ;  /* 0x000076100d127816 */ /* 0x002fe40000000012 */
[----:B------:R-:W-:Y:S01]  /*39990*/  F2FP.F16.F32.PACK_AB R13, RZ, R3 ;  /* 0x00000003ff0d723e */ /* 0x000fe200000000ff */
[----:B------:R-:W-:Y:S01]  /*399a0*/  FMUL R3, R181, R2 ;  /* 0x00000002b5037220 */ /* 0x000fe20000400000 */
[----:B------:R0:W-:Y:S01]  /*399b0*/  @P5 STG.E.U16 desc[UR36][R10.64+0x330], R15 ;  /* 0x0003300f0a005986 */ /* 0x0001e2000c101524 */
[----:B------:R-:W-:-:S03]  /*399c0*/  ISETP.GT.AND P5, PT, R0, 0x199, P4 ;  /* 0x000001990000780c */ /* 0x000fc600027a4270 */
[----:B------:R1:W-:Y:S01]  /*399d0*/  @P6 STG.E.U16 desc[UR36][R10.64+0x332], R14 ;  /* 0x0003320e0a006986 */ /* 0x0003e2000c101524 */
[----:B------:R-:W-:-:S03]  /*399e0*/  F2FP.F16.F32.PACK_AB R3, RZ, R3 ;  /* 0x00000003ff03723e */ /* 0x000fc600000000ff */
[----:B------:R2:W-:Y:S01]  /*399f0*/  @P0 STG.E.U16 desc[UR36][R8.64+0x330], R17 ;  /* 0x0003301108000986 */ /* 0x0005e2000c101524 */
[----:B------:R-:W-:Y:S02]  /*39a00*/  ISETP.GT.AND P0, PT, R0, 0x1a0, P1 ;  /* 0x000001a00000780c */ /* 0x000fe40000f04270 */
[----:B0-----:R-:W-:Y:S01]  /*39a10*/  PRMT R15, R3, 0x7610, R15 ;  /* 0x00007610030f7816 */ /* 0x001fe2000000000f */
[-C--:B------:R-:W-:Y:S01]  /*39a20*/  FMUL R3, R178, R2.reuse ;  /* 0x00000002b2037220 */ /* 0x080fe20000400000 */
[----:B------:R-:W-:Y:S02]  /*39a30*/  ISETP.GT.AND P6, PT, R0, 0x1a1, P1 ;  /* 0x000001a10000780c */ /* 0x000fe40000fc4270 */
[----:B-1----:R-:W-:Y:S01]  /*39a40*/  PRMT R14, R13, 0x7610, R14 ;  /* 0x000076100d0e7816 */ /* 0x002fe2000000000e */
[----:B------:R-:W-:Y:S01]  /*39a50*/  @P5 STG.E.U16 desc[UR36][R8.64+0x332], R18 ;  /* 0x0003321208005986 */ /* 0x000fe2000c101524 */
[----:B------:R-:W-:Y:S01]  /*39a60*/  F2FP.F16.F32.PACK_AB R13, RZ, R3 ;  /* 0x00000003ff0d723e */ /* 0x000fe200000000ff */
[-C--:B------:R-:W-:Y:S01]  /*39a70*/  FMUL R12, R179, R2.reuse ;  /* 0x00000002b30c7220 */ /* 0x080fe20000400000 */
[----:B------:R-:W-:Y:S01]  /*39a80*/  FMUL R3, R176, R2 ;  /* 0x00000002b0037220 */ /* 0x000fe20000400000 */
[----:B------:R-:W-:-:S02]  /*39a90*/  ISETP.GT.AND P5, PT, R0, 0x1a0, P4 ;  /* 0x000001a00000780c */ /* 0x000fc400027a4270 */
[----:B------:R0:W-:Y:S01]  /*39aa0*/  @P0 STG.E.U16 desc[UR36][R10.64+0x340], R14 ;  /* 0x0003400e0a000986 */ /* 0x0001e2000c101524 */
[----:B------:R-:W-:Y:S02]  /*39ab0*/  ISETP.GT.AND P0, PT, R0, 0x1a1, P4 ;  /* 0x000001a10000780c */ /* 0x000fe40002704270 */
[----:B------:R-:W-:Y:S02]  /*39ac0*/  F2FP.F16.F32.PACK_AB R12, RZ, R12 ;  /* 0x0000000cff0c723e */ /* 0x000fe400000000ff */
[----:B------:R-:W-:Y:S01]  /*39ad0*/  F2FP.F16.F32.PACK_AB R3, RZ, R3 ;  /* 0x00000003ff03723e */ /* 0x000fe200000000ff */
[----:B------:R1:W-:Y:S01]  /*39ae0*/  @P6 STG.E.U16 desc[UR36][R10.64+0x342], R15 ;  /* 0x0003420f0a006986 */ /* 0x0003e2000c101524 */
[----:B--2---:R-:W-:Y:S02]  /*39af0*/  PRMT R17, R12, 0x7610, R17 ;  /* 0x000076100c117816 */ /* 0x004fe40000000011 */
[C---:B------:R-:W-:Y:S01]  /*39b00*/  ISETP.GT.AND P6, PT, R0.reuse, 0x1a8, P1 ;  /* 0x000001a80000780c */ /* 0x040fe20000fc4270 */
[-C--:B------:R-:W-:Y:S01]  /*39b10*/  FMUL R12, R177, R2.reuse ;  /* 0x00000002b10c7220 */ /* 0x080fe20000400000 */
[----:B0-----:R-:W-:Y:S01]  /*39b20*/  PRMT R14, R13, 0x7610, R14 ;  /* 0x000076100d0e7816 */ /* 0x001fe2000000000e */
[----:B------:R0:W-:Y:S01]  /*39b30*/  @P5 STG.E.U16 desc[UR36][R8.64+0x340], R17 ;  /* 0x0003401108005986 */ /* 0x0001e2000c101524 */
[----:B-1----:R-:W-:Y:S01]  /*39b40*/  PRMT R15, R3, 0x7610, R15 ;  /* 0x00007610030f7816 */ /* 0x002fe2000000000f */
[-C--:B------:R-:W-:Y:S01]  /*39b50*/  FMUL R3, R175, R2.reuse ;  /* 0x00000002af037220 */ /* 0x080fe20000400000 */
[----:B------:R-:W-:Y:S01]  /*39b60*/  ISETP.GT.AND P5, PT, R0, 0x1a9, P1 ;  /* 0x000001a90000780c */ /* 0x000fe20000fa4270 */
[----:B------:R1:W-:Y:S03]  /*39b70*/  @P0 STG.E.U16 desc[UR36][R8.64+0x342], R14 ;  /* 0x0003420e08000986 */ /* 0x0003e6000c101524 */
[----:B------:R-:W-:Y:S01]  /*39b80*/  F2FP.F16.F32.PACK_AB R13, RZ, R3 ;  /* 0x00000003ff0d723e */ /* 0x000fe200000000ff */
[----:B------:R-:W-:Y:S01]  /*39b90*/  FMUL R3, R174, R2 ;  /* 0x00000002ae037220 */ /* 0x000fe20000400000 */
[----:B------:R-:W-:-:S02]  /*39ba0*/  ISETP.GT.AND P0, PT, R0, 0x1a8, P4 ;  /* 0x000001a80000780c */ /* 0x000fc40002704270 */
[----:B------:R-:W-:Y:S02]  /*39bb0*/  F2FP.F16.F32.PACK_AB R12, RZ, R12 ;  /* 0x0000000cff0c723e */ /* 0x000fe400000000ff */
[----:B------:R-:W-:Y:S01]  /*39bc0*/  F2FP.F16.F32.PACK_AB R3, RZ, R3 ;  /* 0x00000003ff03723e */ /* 0x000fe200000000ff */
[----:B------:R2:W-:Y:S01]  /*39bd0*/  @P6 STG.E.U16 desc[UR36][R10.64+0x350], R15 ;  /* 0x0003500f0a006986 */ /* 0x0005e2000c101524 */
[----:B0-----:R-:W-:Y:S01]  /*39be0*/  PRMT R17, R12, 0x7610, R17 ;  /* 0x000076100c117816 */ /* 0x001fe20000000011 */
[----:B------:R-:W-:Y:S01]  /*39bf0*/  FMUL R12, R172, R2 ;  /* 0x00000002ac0c7220 */ /* 0x000fe20000400000 */
[C---:B------:R-:W-:Y:S02]  /*39c00*/  ISETP.GT.AND P6, PT, R0.reuse, 0x1a9, P4 ;  /* 0x000001a90000780c */ /* 0x040fe400027c4270 */
[----:B-1----:R-:W-:Y:S01]  /*39c10*/  PRMT R14, R13, 0x7610, R14 ;  /* 0x000076100d0e7816 */ /* 0x002fe2000000000e */
[----:B------:R0:W-:Y:S01]  /*39c20*/  @P5 STG.E.U16 desc[UR36][R10.64+0x352], R17 ;  /* 0x000352110a005986 */ /* 0x0001e2000c101524 */
[----:B------:R-:W-:-:S02]  /*39c30*/  ISETP.GT.AND P5, PT, R0, 0x1b0, P1 ;  /* 0x000001b00000780c */ /* 0x000fc40000fa4270 */
[----:B--2---:R-:W-:Y:S01]  /*39c40*/  PRMT R15, R3, 0x7610, R15 ;  /* 0x00007610030f7816 */ /* 0x004fe2000000000f */
[----:B------:R-:W-:Y:S01]  /*39c50*/  FMUL R3, R173, R2 ;  /* 0x00000002ad037220 */ /* 0x000fe20000400000 */
[----:B------:R1:W-:Y:S01]  /*39c60*/  @P0 STG.E.U16 desc[UR36][R8.64+0x350], R14 ;  /* 0x0003500e08000986 */ /* 0x0003e2000c101524 */
[----:B------:R-:W-:Y:S02]  /*39c70*/  F2FP.F16.F32.PACK_AB R12, RZ, R12 ;  /* 0x0000000cff0c723e */ /* 0x000fe400000000ff */
[----:B------:R-:W-:Y:S02]  /*39c80*/  ISETP.GT.AND P0, PT, R0, 0x1b1, P1 ;  /* 0x000001b10000780c */ /* 0x000fe40000f04270 */
[----:B------:R-:W-:Y:S01]  /*39c90*/  F2FP.F16.F32.PACK_AB R13, RZ, R3 ;  /* 0x00000003ff0d723e */ /* 0x000fe200000000ff */
[-C--:B------:R-:W-:Y:S01]  /*39ca0*/  FMUL R3, R171, R2.reuse ;  /* 0x00000002ab037220 */ /* 0x080fe20000400000 */
[----:B0-----:R-:W-:Y:S01]  /*39cb0*/  PRMT R17, R12, 0x7610, R17 ;  /* 0x000076100c117816 */ /* 0x001fe20000000011 */
[----:B------:R-:W-:Y:S01]  /*39cc0*/  FMUL R12, R170, R2 ;  /* 0x00000002aa0c7220 */ /* 0x000fe20000400000 */
[----:B------:R0:W-:Y:S02]  /*39cd0*/  @P6 STG.E.U16 desc[UR36][R8.64+0x352], R15 ;  /* 0x0003520f08006986 */ /* 0x0001e4000c101524 */
[----:B------:R-:W-:-:S02]  /*39ce0*/  F2FP.F16.F32.PACK_AB R3, RZ, R3 ;  /* 0x00000003ff03723e */ /* 0x000fc400000000ff */
[----:B------:R-:W-:Y:S01]  /*39cf0*/  ISETP.GT.AND P6, PT, R0, 0x1b0, P4 ;  /* 0x000001b00000780c */ /* 0x000fe200027c4270 */
[----:B------:R2:W-:Y:S01]  /*39d00*/  @P5 STG.E.U16 desc[UR36][R10.64+0x360], R17 ;  /* 0x000360110a005986 */ /* 0x0005e2000c101524 */
[----:B-1----:R-:W-:Y:S01]  /*39d10*/  PRMT R14, R3, 0x7610, R14 ;  /* 0x00007610030e7816 */ /* 0x002fe2000000000e */
[----:B------:R-:W-:Y:S01]  /*39d20*/  FMUL R3, R168, R2 ;  /* 0x00000002a8037220 */ /* 0x000fe20000400000 */
[----:B------:R-:W-:Y:S02]  /*39d30*/  F2FP.F16.F32.PACK_AB R12, RZ, R12 ;  /* 0x0000000cff0c723e */ /* 0x000fe400000000ff */
[C---:B------:R-:W-:Y:S01]  /*39d40*/  ISETP.GT.AND P5, PT, R0.reuse, 0x1b1, P4 ;  /* 0x000001b10000780c */ /* 0x040fe200027a4270 */
[----:B------:R1:W-:Y:S01]  /*39d50*/  @P0 STG.E.U16 desc[UR36][R10.64+0x362], R13 ;  /* 0x0003620d0a000986 */ /* 0x0003e2000c101524 */
[----:B------:R-:W-:Y:S02]  /*39d60*/  ISETP.GT.AND P0, PT, R0, 0x1b8, P1 ;  /* 0x000001b80000780c */ /* 0x000fe40000f04270 */
[----:B0-----:R-:W-:-:S02]  /*39d70*/  PRMT R15, R12, 0x7610, R15 ;  /* 0x000076100c0f7816 */ /* 0x001fc4000000000f */
[----:B------:R-:W-:Y:S01]  /*39d80*/  F2FP.F16.F32.PACK_AB R12, RZ, R3 ;  /* 0x00000003ff0c723e */ /* 0x000fe200000000ff */
[-C--:B------:R-:W-:Y:S01]  /*39d90*/  FMUL R3, R169, R2.reuse ;  /* 0x00000002a9037220 */ /* 0x080fe20000400000 */
[----:B------:R0:W-:Y:S02]  /*39da0*/  @P6 STG.E.U16 desc[UR36][R8.64+0x360], R14 ;  /* 0x0003600e08006986 */ /* 0x0001e4000c101524 */
[----:B--2---:R-:W-:Y:S01]  /*39db0*/  PRMT R17, R12, 0x7610, R17 ;  /* 0x000076100c117816 */ /* 0x004fe20000000011 */
[-C--:B------:R-:W-:Y:S01]  /*39dc0*/  FMUL R12, R167, R2.reuse ;  /* 0x00000002a70c7220 */ /* 0x080fe20000400000 */
[----:B------:R-:W-:Y:S01]  /*39dd0*/  ISETP.GT.AND P6, PT, R0, 0x1b9, P1 ;  /* 0x000001b90000780c */ /* 0x000fe20000fc4270 */
[----:B------:R2:W-:Y:S01]  /*39de0*/  @P5 STG.E.U16 desc[UR36][R8.64+0x362], R15 ;  /* 0x0003620f08005986 */ /* 0x0005e2000c101524 */
[----:B-1----:R-:W-:Y:S01]  /*39df0*/  F2FP.F16.F32.PACK_AB R13, RZ, R3 ;  /* 0x00000003ff0d723e */ /* 0x002fe200000000ff */
[----:B------:R-:W-:Y:S01]  /*39e00*/  FMUL R3, R166, R2 ;  /* 0x00000002a6037220 */ /* 0x000fe20000400000 */
[----:B------:R-:W-:-:S02]  /*39e10*/  ISETP.GT.AND P5, PT, R0, 0x1b8, P4 ;  /* 0x000001b80000780c */ /* 0x000fc400027a4270 */
[----:B------:R-:W-:Y:S01]  /*39e20*/  F2FP.F16.F32.PACK_AB R12, RZ, R12 ;  /* 0x0000000cff0c723e */ /* 0x000fe200000000ff */
[----:B------:R-:W-:Y:S01]  /*39e30*/  @P0 STG.E.U16 desc[UR36][R10.64+0x370], R17 ;  /* 0x000370110a000986 */ /* 0x000fe2000c101524 */
[----:B------:R-:W-:Y:S02]  /*39e40*/  ISETP.GT.AND P0, PT, R0, 0x1b9, P4 ;  /* 0x000001b90000780c */ /* 0x000fe40002704270 */
[----:B0-----:R-:W-:Y:S02]  /*39e50*/  PRMT R14, R12, 0x7610, R14 ;  /* 0x000076100c0e7816 */ /* 0x001fe4000000000e */
[----:B------:R-:W-:Y:S01]  /*39e60*/  F2FP.F16.F32.PACK_AB R12, RZ, R3 ;  /* 0x00000003ff0c723e */ /* 0x000fe200000000ff */
[-C--:B------:R-:W-:Y:S01]  /*39e70*/  FMUL R3, R164, R2.reuse ;  /* 0x00000002a4037220 */ /* 0x080fe20000400000 */
[----:B------:R0:W-:Y:S02]  /*39e80*/  @P6 STG.E.U16 desc[UR36][R10.64+0x372], R13 ;  /* 0x0003720d0a006986 */ /* 0x0001e4000c101524 */
[----:B--2---:R-:W-:Y:S01]  /*39e90*/  PRMT R15, R12, 0x7610, R15 ;  /* 0x000076100c0f7816 */ /* 0x004fe2000000000f */
[----:B------:R-:W-:Y:S01]  /*39ea0*/  FMUL R12, R165, R2 ;  /* 0x00000002a50c7220 */ /* 0x000fe20000400000 */
[----:B------:R1:W-:Y:S01]  /*39eb0*/  @P5 STG.E.U16 desc[UR36][R8.64+0x370], R14 ;  /* 0x0003700e08005986 */ /* 0x0003e2000c101524 */
[----:B------:R-:W-:-:S02]  /*39ec0*/  ISETP.GT.AND P5, PT, R0, 0x1c1, P1 ;  /* 0x000001c10000780c */ /* 0x000fc40000fa4270 */
[C---:B------:R-:W-:Y:S02]  /*39ed0*/  ISETP.GT.AND P6, PT, R0.reuse, 0x1c0, P1 ;  /* 0x000001c00000780c */ /* 0x040fe40000fc4270 */
[----:B0-----:R-:W-:Y:S01]  /*39ee0*/  F2FP.F16.F32.PACK_AB R13, RZ, R3 ;  /* 0x00000003ff0d723e */ /* 0x001fe200000000ff */
[----:B------:R-:W-:Y:S01]  /*39ef0*/  FMUL R3, R163, R2 ;  /* 0x00000002a3037220 */ /* 0x000fe20000400000 */
[----:B------:R-:W-:Y:S01]  /*39f00*/  @P0 STG.E.U16 desc[UR36][R8.64+0x372], R15 ;  /* 0x0003720f08000986 */ /* 0x000fe2000c101524 */
[----:B------:R-:W-:Y:S02]  /*39f10*/  ISETP.GT.AND P0, PT, R0, 0x1c0, P4 ;  /* 0x000001c00000780c */ /* 0x000fe40002704270 */
[----:B------:R-:W-:Y:S02]  /*39f20*/  F2FP.F16.F32.PACK_AB R12, RZ, R12 ;  /* 0x0000000cff0c723e */ /* 0x000fe400000000ff */
[----:B------:R-:W-:Y:S02]  /*39f30*/  F2FP.F16.F32.PACK_AB R3, RZ, R3 ;  /* 0x00000003ff03723e */ /* 0x000fe400000000ff */
[----:B------:R-:W-:-:S02]  /*39f40*/  PRMT R17, R12, 0x7610, R17 ;  /* 0x000076100c117816 */ /* 0x000fc40000000011 */
[----:B------:R-:W-:Y:S01]  /*39f50*/  PRMT R18, R3, 0x7610, R18 ;  /* 0x0000761003127816 */ /* 0x000fe20000000012 */
[-C--:B------:R-:W-:Y:S01]  /*39f60*/  FMUL R3, R162, R2.reuse ;  /* 0x00000002a2037220 */ /* 0x080fe20000400000 */
[----:B-1----:R-:W-:Y:S01]  /*39f70*/  PRMT R14, R13, 0x7610, R14 ;  /* 0x000076100d0e7816 */ /* 0x002fe2000000000e */
[----:B------:R-:W-:Y:S01]  /*39f80*/  @P5 STG.E.U16 desc[UR36][R10.64+0x382], R17 ;  /* 0x000382110a005986 */ /* 0x000fe2000c101524 */
[----:B------:R-:W-:Y:S01]  /*39f90*/  ISETP.GT.AND P5, PT, R0, 0x1c1, P4 ;  /* 0x000001c10000780c */ /* 0x000fe200027a4270 */
[-C--:B------:R-:W-:Y:S01]  /*39fa0*/  FMUL R12, R160, R2.reuse ;  /* 0x00000002a00c7220 */ /* 0x080fe20000400000 */
[----:B------:R-:W-:Y:S01]  /*39fb0*/  F2FP.F16.F32.PACK_AB R13, RZ, R3 ;  /* 0x00000003ff0d723e */ /* 0x000fe200000000ff */
[----:B------:R0:W-:Y:S01]  /*39fc0*/  @P6 STG.E.U16 desc[UR36][R10.64+0x380], R14 ;  /* 0x0003800e0a006986 */ /* 0x0001e2000c101524 */
[----:B------:R-:W-:Y:S01]  /*39fd0*/  FMUL R3, R161, R2 ;  /* 0x00000002a1037220 */ /* 0x000fe20000400000 */
[C---:B------:R-:W-:Y:S02]  /*39fe0*/  ISETP.GT.AND P6, PT, R0.reuse, 0x1c8, P1 ;  /* 0x000001c80000780c */ /* 0x040fe40000fc4270 */
[----:B------:R-:W-:Y:S01]  /*39ff0*/  @P0 STG.E.U16 desc[UR36][R8.64+0x380], R18 ;  /* 0x0003801208000986 */ /* 0x000fe2000c101524 */
        /* <DEDUP_REMOVED lines=15> */
[----:B------:R-:W-:Y:S01]  /*3a0f0*/  @P0 STG.E.U16 desc[UR36][R10.64+0x392], R17 ;  /* 0x000392110a000986 */ /* 0x000fe2000c101524 */
[----:B------:R-:W-:Y:S02]  /*3a100*/  ISETP.GT.AND P0, PT, R0, 0x1d0, P1 ;  /* 0x000001d00000780c */ /* 0x000fe40000f04270 */
[----:B------:R-:W-:Y:S02]  /*3a110*/  F2FP.F16.F32.PACK_AB R12, RZ, R12 ;  /* 0x0000000cff0c723e */ /* 0x000fe400000000ff */
[----:B0-----:R-:W-:Y:S02]  /*3a120*/  PRMT R14, R13, 0x7610, R14 ;  /* 0x000076100d0e7816 */ /* 0x001fe4000000000e */
[----:B-1----:R-:W-:Y:S01]  /*3a130*/  PRMT R15, R3, 0x7610, R15 ;  /* 0x00007610030f7816 */ /* 0x002fe2000000000f */
[-C--:B------:R-:W-:Y:S01]  /*3a140*/  FMUL R3, R157, R2.reuse ;  /* 0x000000029d037220 */ /* 0x080fe20000400000 */
[----:B------:R-:W-:Y:S01]  /*3a150*/  PRMT R18, R12, 0x7610, R18 ;  /* 0x000076100c127816 */ /* 0x000fe20000000012 */
[----:B------:R0:W-:Y:S01]  /*3a160*/  @P5 STG.E.U16 desc[UR36][R8.64+0x390], R14 ;  /* 0x0003900e08005986 */ /* 0x0001e2000c101524 */
[----:B------:R-:W-:-:S02]  /*3a170*/  FMUL R12, R155, R2 ;  /* 0x000000029b0c7220 */ /* 0x000fc40000400000 */
[----:B------:R-:W-:Y:S01]  /*3a180*/  F2FP.F16.F32.PACK_AB R13, RZ, R3 ;  /* 0x00000003ff0d723e */ /* 0x000fe200000000ff */
[----:B------:R1:W-:Y:S01]  /*3a190*/  @P6 STG.E.U16 desc[UR36][R8.64+0x392], R18 ;  /* 0x0003921208006986 */ /* 0x0003e2000c101524 */
[-C--:B------:R-:W-:Y:S01]  /*3a1a0*/  FMUL R3, R154, R2.reuse ;  /* 0x000000029a037220 */ /* 0x080fe20000400000 */
[C---:B------:R-:W-:Y:S02]  /*3a1b0*/  ISETP.GT.AND P6, PT, R0.reuse, 0x1d1, P1 ;  /* 0x000001d10000780c */ /* 0x040fe40000fc4270 */
[C---:B------:R-:W-:Y:S01]  /*3a1c0*/  ISETP.GT.AND P5, PT, R0.reuse, 0x1d0, P4 ;  /* 0x000001d00000780c */ /* 0x040fe200027a4270 */
[----:B------:R2:W-:Y:S01]  /*3a1d0*/  @P0 STG.E.U16 desc[UR36][R10.64+0x3a0], R15 ;  /* 0x0003a00f0a000986 */ /* 0x0005e2000c101524 */
[----:B------:R-:W-:Y:S02]  /*3a1e0*/  ISETP.GT.AND P0, PT, R0, 0x1d1, P4 ;  /* 0x000001d10000780c */ /* 0x000fe40002704270 */
[----:B0-----:R-:W-:Y:S02]  /*3a1f0*/  PRMT R14, R13, 0x7610, R14 ;  /* 0x000076100d0e7816 */ /* 0x001fe4000000000e */
[----:B------:R-:W-:Y:S01]  /*3a200*/  F2FP.F16.F32.PACK_AB R13, RZ, R3 ;  /* 0x00000003ff0d723e */ /* 0x000fe200000000ff */
[----:B------:R-:W-:Y:S01]  /*3a210*/  FMUL R3, R152, R2 ;  /* 0x0000000298037220 */ /* 0x000fe20000400000 */
[----:B------:R-:W-:-:S02]  /*3a220*/  F2FP.F16.F32.PACK_AB R12, RZ, R12 ;  /* 0x0000000cff0c723e */ /* 0x000fc400000000ff */
[----:B-1----:R-:W-:Y:S02]  /*3a230*/  PRMT R18, R13, 0x7610, R18 ;  /* 0x000076100d127816 */ /* 0x002fe40000000012 */
[----:B------:R-:W-:Y:S02]  /*3a240*/  PRMT R17, R12, 0x7610, R17 ;  /* 0x000076100c117816 */ /* 0x000fe40000000011 */
[----:B------:R-:W-:Y:S01]  /*3a250*/  F2FP.F16.F32.PACK_AB R13, RZ, R3 ;  /* 0x00000003ff0d723e */ /* 0x000fe200000000ff */
[-C--:B------:R-:W-:Y:S01]  /*3a260*/  FMUL R3, R153, R2.reuse ;  /* 0x0000000299037220 */ /* 0x080fe20000400000 */
[----:B------:R0:W-:Y:S01]  /*3a270*/  @P6 STG.E.U16 desc[UR36][R10.64+0x3a2], R14 ;  /* 0x0003a20e0a006986 */ /* 0x0001e2000c101524 */
[C---:B------:R-:W-:Y:S01]  /*3a280*/  ISETP.GT.AND P6, PT, R0.reuse, 0x1d9, P1 ;  /* 0x000001d90000780c */ /* 0x040fe20000fc4270 */
[----:B------:R-:W-:Y:S02]  /*3a290*/  FMUL R12, R23, R2 ;  /* 0x00000002170c7220 */ /* 0x000fe40000400000 */
[----:B------:R1:W-:Y:S01]  /*3a2a0*/  @P5 STG.E.U16 desc[UR36][R8.64+0x3a0], R17 ;  /* 0x0003a01108005986 */ /* 0x0003e2000c101524 */
[----:B------:R-:W-:-:S02]  /*3a2b0*/  ISETP.GT.AND P5, PT, R0, 0x1d8, P1 ;  /* 0x000001d80000780c */ /* 0x000fc40000fa4270 */
[----:B------:R-:W-:Y:S01]  /*3a2c0*/  F2FP.F16.F32.PACK_AB R3, RZ, R3 ;  /* 0x00000003ff03723e */ /* 0x000fe200000000ff */
[----:B------:R-:W-:Y:S01]  /*3a2d0*/  @P0 STG.E.U16 desc[UR36][R8.64+0x3a2], R18 ;  /* 0x0003a21208000986 */ /* 0x000fe2000c101524 */
[----:B------:R-:W-:Y:S02]  /*3a2e0*/  ISETP.GT.AND P0, PT, R0, 0x1d8, P4 ;  /* 0x000001d80000780c */ /* 0x000fe40002704270 */
[----:B------:R-:W-:Y:S02]  /*3a2f0*/  F2FP.F16.F32.PACK_AB R12, RZ, R12 ;  /* 0x0000000cff0c723e */ /* 0x000fe400000000ff */
[----:B--2---:R-:W-:Y:S01]  /*3a300*/  PRMT R15, R3, 0x7610, R15 ;  /* 0x00007610030f7816 */ /* 0x004fe2000000000f */
[----:B------:R-:W-:Y:S01]  /*3a310*/  FMUL R3, R219, R2 ;  /* 0x00000002db037220 */ /* 0x000fe20000400000 */
[----:B0-----:R-:W-:Y:S02]  /*3a320*/  PRMT R14, R13, 0x7610, R14 ;  /* 0x000076100d0e7816 */ /* 0x001fe4000000000e */
[----:B-1----:R-:W-:-:S02]  /*3a330*/  PRMT R17, R12, 0x7610, R17 ;  /* 0x000076100c117816 */ /* 0x002fc40000000011 */
[----:B------:R-:W-:Y:S01]  /*3a340*/  F2FP.F16.F32.PACK_AB R13, RZ, R3 ;  /* 0x00000003ff0d723e */ /* 0x000fe200000000ff */
[-C--:B------:R-:W-:Y:S01]  /*3a350*/  FMUL R3, R220, R2.reuse ;  /* 0x00000002dc037220 */ /* 0x080fe20000400000 */
[----:B------:R0:W-:Y:S01]  /*3a360*/  @P5 STG.E.U16 desc[UR36][R10.64+0x3b0], R14 ;  /* 0x0003b00e0a005986 */ /* 0x0001e2000c101524 */
[----:B------:R-:W-:Y:S01]  /*3a370*/  ISETP.GT.AND P5, PT, R0, 0x1d9, P4 ;  /* 0x000001d90000780c */ /* 0x000fe200027a4270 */
[----:B------:R-:W-:Y:S02]  /*3a380*/  FMUL R12, R235, R2 ;  /* 0x00000002eb0c7220 */ /* 0x000fe40000400000 */
[----:B------:R1:W-:Y:S01]  /*3a390*/  @P6 STG.E.U16 desc[UR36][R10.64+0x3b2], R15 ;  /* 0x0003b20f0a006986 */ /* 0x0003e2000c101524 */
[----:B------:R-:W-:-:S03]  /*3a3a0*/  F2FP.F16.F32.PACK_AB R3, RZ, R3 ;  /* 0x00000003ff03723e */ /* 0x000fc600000000ff */
[----:B------:R2:W-:Y:S01]  /*3a3b0*/  @P0 STG.E.U16 desc[UR36][R8.64+0x3b0], R17 ;  /* 0x0003b01108000986 */ /* 0x0005e2000c101524 */
[----:B------:R-:W-:Y:S02]  /*3a3c0*/  ISETP.GT.AND P0, PT, R0, 0x1e1, P1 ;  /* 0x000001e10000780c */ /* 0x000fe40000f04270 */
[----:B------:R-:W-:Y:S02]  /*3a3d0*/  F2FP.F16.F32.PACK_AB R12, RZ, R12 ;  /* 0x0000000cff0c723e */ /* 0x000fe400000000ff */
[----:B0-----:R-:W-:Y:S02]  /*3a3e0*/  PRMT R14, R13, 0x7610, R14 ;  /* 0x000076100d0e7816 */ /* 0x001fe4000000000e */
[----:B-1----:R-:W-:Y:S01]  /*3a3f0*/  PRMT R15, R3, 0x7610, R15 ;  /* 0x00007610030f7816 */ /* 0x002fe2000000000f */
[-C--:B------:R-:W-:Y:S01]  /*3a400*/  FMUL R3, R234, R2.reuse ;  /* 0x00000002ea037220 */ /* 0x080fe20000400000 */
[----:B------:R-:W-:Y:S02]  /*3a410*/  ISETP.GT.AND P6, PT, R0, 0x1e0, P1 ;  /* 0x000001e00000780c */ /* 0x000fe40000fc4270 */
[----:B--2---:R-:W-:Y:S01]  /*3a420*/  PRMT R17, R12, 0x7610, R17 ;  /* 0x000076100c117816 */ /* 0x004fe20000000011 */
[----:B------:R0:W-:Y:S01]  /*3a430*/  @P5 STG.E.U16 desc[UR36][R8.64+0x3b2], R14 ;  /* 0x0003b20e08005986 */ /* 0x0001e2000c101524 */
[----:B------:R-:W-:Y:S01]  /*3a440*/  F2FP.F16.F32.PACK_AB R13, RZ, R3 ;  /* 0x00000003ff0d723e */ /* 0x000fe200000000ff */
[-C--:B------:R-:W-:Y:S01]  /*3a450*/  FMUL R3, R233, R2.reuse ;  /* 0x00000002e9037220 */ /* 0x080fe20000400000 */
[C---:B------:R-:W-:Y:S01]  /*3a460*/  ISETP.GT.AND P5, PT, R0.reuse, 0x1e0, P4 ;  /* 0x000001e00000780c */ /* 0x040fe200027a4270 */
[----:B------:R-:W-:Y:S01]  /*3a470*/  @P0 STG.E.U16 desc[UR36][R10.64+0x3c2], R17 ;  /* 0x0003c2110a000986 */ /* 0x000fe2000c101524 */
[----:B------:R-:W-:Y:S01]  /*3a480*/  ISETP.GT.AND P0, PT, R0, 0x1e1, P4 ;  /* 0x000001e10000780c */ /* 0x000fe20002704270 */
[----:B------:R-:W-:Y:S01]  /*3a490*/  FMUL R12, R232, R2 ;  /* 0x00000002e80c7220 */ /* 0x000fe20000400000 */
[----:B0-----:R-:W-:-:S02]  /*3a4a0*/  PRMT R14, R13, 0x7610, R14 ;  /* 0x000076100d0e7816 */ /* 0x001fc4000000000e */
[----:B------:R-:W-:Y:S01]  /*3a4b0*/  F2FP.F16.F32.PACK_AB R13, RZ, R3 ;  /* 0x00000003ff0d723e */ /* 0x000fe200000000ff */
[----:B------:R0:W-:Y:S01]  /*3a4c0*/  @P6 STG.E.U16 desc[UR36][R10.64+0x3c0], R15 ;  /* 0x0003c00f0a006986 */ /* 0x0001e2000c101524 */
[----:B------:R-:W-:Y:S01]  /*3a4d0*/  ISETP.GT.AND P6, PT, R0, 0x1e8, P1 ;  /* 0x000001e80000780c */ /* 0x000fe20000fc4270 */
[----:B------:R-:W-:Y:S01]  /*3a4e0*/  FMUL R3, R231, R2 ;  /* 0x00000002e7037220 */ /* 0x000fe20000400000 */
[----:B------:R-:W-:-:S03]  /*3a4f0*/  F2FP.F16.F32.PACK_AB R12, RZ, R12 ;  /* 0x0000000cff0c723e */ /* 0x000fc600000000ff */
[----:B------:R-:W-:Y:S01]  /*3a500*/  @P5 STG.E.U16 desc[UR36][R8.64+0x3c0], R14 ;  /* 0x0003c00e08005986 */ /* 0x000fe2000c101524 */
[----:B------:R-:W-:Y:S02]  /*3a510*/  ISETP.GT.AND P5, PT, R0, 0x1e8, P4 ;  /* 0x000001e80000780c */ /* 0x000fe400027a4270 */
[----:B0-----:R-:W-:Y:S02]  /*3a520*/  PRMT R15, R13, 0x7610, R15 ;  /* 0x000076100d0f7816 */ /* 0x001fe4000000000f */
[----:B------:R-:W-:-:S03]  /*3a530*/  PRMT R22, R12, 0x7610, R22 ;  /* 0x000076100c167816 */ /* 0x000fc60000000016 */
[----:B------:R-:W-:Y:S01]  /*3a540*/  @P0 STG.E.U16 desc[UR36][R8.64+0x3c2], R15 ;  /* 0x0003c20f08000986 */ /* 0x000fe2000c101524 */
[----:B------:R-:W-:Y:S01]  /*3a550*/  ISETP.GT.AND P0, PT, R0, 0x1e9, P1 ;  /* 0x000001e90000780c */ /* 0x000fe20000f04270 */
[----:B------:R-:W-:Y:S01]  /*3a560*/  FMUL R12, R230, R2 ;  /* 0x00000002e60c7220 */ /* 0x000fe20000400000 */
[----:B------:R-:W-:Y:S01]  /*3a570*/  F2FP.F16.F32.PACK_AB R3, RZ, R3 ;  /* 0x00000003ff03723e */ /* 0x000fe200000000ff */
[----:B------:R0:W-:Y:S03]  /*3a580*/  @P6 STG.E.U16 desc[UR36][R10.64+0x3d0], R22 ;  /* 0x0003d0160a006986 */ /* 0x0001e6000c101524 */
[----:B------:R-:W-:Y:S02]  /*3a590*/  F2FP.F16.F32.PACK_AB R20, RZ, R12 ;  /* 0x0000000cff14723e */ /* 0x000fe400000000ff */
[----:B------:R-:W-:Y:S02]  /*3a5a0*/  ISETP.GT.AND P6, PT, R0, 0x1e9, P4 ;  /* 0x000001e90000780c */ /* 0x000fe400027c4270 */
[----:B0-----:R-:W-:Y:S01]  /*3a5b0*/  PRMT R22, R3, 0x7610, R22 ;  /* 0x0000761003167816 */ /* 0x001fe20000000016 */
[----:B------:R-:W-:-:S04]  /*3a5c0*/  FMUL R13, R229, R2 ;  /* 0x00000002e50d7220 */ /* 0x000fc80000400000 */
[----:B------:R-:W-:Y:S01]  /*3a5d0*/  @P0 STG.E.U16 desc[UR36][R10.64+0x3d2], R22 ;  /* 0x0003d2160a000986 */ /* 0x000fe2000c101524 */
[----:B------:R-:W-:-:S03]  /*3a5e0*/  ISETP.GT.AND P0, PT, R0, 0x1f0, P1 ;  /* 0x000001f00000780c */ /* 0x000fc60000f04270 */
[----:B------:R-:W-:Y:S01]  /*3a5f0*/  @P5 STG.E.U16 desc[UR36][R8.64+0x3d0], R20 ;  /* 0x0003d01408005986 */ /* 0x000fe2000c101524 */
[----:B------:R-:W-:Y:S01]  /*3a600*/  ISETP.GT.AND P5, PT, R0, 0x1f1, P1 ;  /* 0x000001f10000780c */ /* 0x000fe20000fa4270 */
[-C--:B------:R-:W-:Y:S01]  /*3a610*/  FMUL R18, R228, R2.reuse ;  /* 0x00000002e4127220 */ /* 0x080fe20000400000 */
[----:B------:R-:W-:Y:S01]  /*3a620*/  FMUL R17, R227, R2 ;  /* 0x00000002e3117220 */ /* 0x000fe20000400000 */
[----:B------:R-:W-:-:S03]  /*3a630*/  F2FP.F16.F32.PACK_AB R21, RZ, R13 ;  /* 0x0000000dff15723e */ /* 0x000fc600000000ff */
[----:B------:R-:W-:Y:S02]  /*3a640*/  F2FP.F16.F32.PACK_AB R18, RZ, R18 ;  /* 0x00000012ff12723e */ /* 0x000fe400000000ff */
[----:B------:R-:W-:Y:S01]  /*3a650*/  F2FP.F16.F32.PACK_AB R17, RZ, R17 ;  /* 0x00000011ff11723e */ /* 0x000fe200000000ff */
[----:B------:R-:W-:Y:S01]  /*3a660*/  @P6 STG.E.U16 desc[UR36][R8.64+0x3d2], R21 ;  /* 0x0003d21508006986 */ /* 0x000fe2000c101524 */
[----:B------:R-:W-:-:S03]  /*3a670*/  ISETP.GT.AND P6, PT, R0, 0x1f0, P4 ;  /* 0x000001f00000780c */ /* 0x000fc600027c4270 */
[----:B------:R-:W-:Y:S01]  /*3a680*/  @P0 STG.E.U16 desc[UR36][R10.64+0x3e0], R18 ;  /* 0x0003e0120a000986 */ /* 0x000fe2000c101524 */
[----:B------:R-:W-:-:S03]  /*3a690*/  ISETP.GT.AND P0, PT, R0, 0x1f8, P1 ;  /* 0x000001f80000780c */ /* 0x000fc60000f04270 */
[----:B------:R-:W-:Y:S01]  /*3a6a0*/  @P5 STG.E.U16 desc[UR36][R10.64+0x3e2], R17 ;  /* 0x0003e2110a005986 */ /* 0x000fe2000c101524 */
[----:B------:R-:W-:Y:S01]  /*3a6b0*/  ISETP.GT.AND P5, PT, R0, 0x1f1, P4 ;  /* 0x000001f10000780c */ /* 0x000fe200027a4270 */
[-C--:B------:R-:W-:Y:S01]  /*3a6c0*/  FMUL R19, R226, R2.reuse ;  /* 0x00000002e2137220 */ /* 0x080fe20000400000 */
[C---:B------:R-:W-:Y:S01]  /*3a6d0*/  ISETP.GT.AND P1, PT, R0.reuse, 0x1f9, P1 ;  /* 0x000001f90000780c */ /* 0x040fe20000f24270 */
[-C--:B------:R-:W-:Y:S01]  /*3a6e0*/  FMUL R12, R225, R2.reuse ;  /* 0x00000002e10c7220 */ /* 0x080fe20000400000 */
[----:B------:R-:W-:Y:S02]  /*3a6f0*/  FMUL R14, R223, R2 ;  /* 0x00000002df0e7220 */ /* 0x000fe40000400000 */
[----:B------:R-:W-:Y:S02]  /*3a700*/  F2FP.F16.F32.PACK_AB R19, RZ, R19 ;  /* 0x00000013ff13723e */ /* 0x000fe400000000ff */
[----:B------:R-:W-:Y:S02]  /*3a710*/  F2FP.F16.F32.PACK_AB R12, RZ, R12 ;  /* 0x0000000cff0c723e */ /* 0x000fe400000000ff */
[----:B------:R-:W-:Y:S01]  /*3a720*/  F2FP.F16.F32.PACK_AB R14, RZ, R14 ;  /* 0x0000000eff0e723e */ /* 0x000fe200000000ff */
[----:B------:R-:W-:Y:S01]  /*3a730*/  @P6 STG.E.U16 desc[UR36][R8.64+0x3e0], R19 ;  /* 0x0003e01308006986 */ /* 0x000fe2000c101524 */
[----:B------:R-:W-:Y:S01]  /*3a740*/  ISETP.GT.AND P6, PT, R0, 0x1f8, P4 ;  /* 0x000001f80000780c */ /* 0x000fe200027c4270 */
[-C--:B------:R-:W-:Y:S01]  /*3a750*/  FMUL R13, R224, R2.reuse ;  /* 0x00000002e00d7220 */ /* 0x080fe20000400000 */
[----:B------:R-:W-:Y:S01]  /*3a760*/  ISETP.GT.AND P4, PT, R0, 0x1f9, P4 ;  /* 0x000001f90000780c */ /* 0x000fe20002784270 */
[----:B------:R-:W-:Y:S01]  /*3a770*/  @P5 STG.E.U16 desc[UR36][R8.64+0x3e2], R12 ;  /* 0x0003e20c08005986 */ /* 0x000fe2000c101524 */
[----:B------:R-:W-:-:S03]  /*3a780*/  FMUL R15, R222, R2 ;  /* 0x00000002de0f7220 */ /* 0x000fc60000400000 */
[----:B------:R-:W-:Y:S01]  /*3a790*/  @P1 STG.E.U16 desc[UR36][R10.64+0x3f2], R14 ;  /* 0x0003f20e0a001986 */ /* 0x000fe2000c101524 */
[----:B------:R-:W-:Y:S01]  /*3a7a0*/  ISETP.GT.AND P1, PT, R0, 0x100, P3 ;  /* 0x000001000000780c */ /* 0x000fe20001f24270 */
[-C--:B------:R-:W-:Y:S01]  /*3a7b0*/  FMUL R3, R221, R2.reuse ;  /* 0x00000002dd037220 */ /* 0x080fe20000400000 */
[----:B------:R-:W-:Y:S01]  /*3a7c0*/  FMUL R24, R24, R2 ;  /* 0x0000000218187220 */ /* 0x000fe20000400000 */
[----:B------:R-:W-:Y:S02]  /*3a7d0*/  F2FP.F16.F32.PACK_AB R13, RZ, R13 ;  /* 0x0000000dff0d723e */ /* 0x000fe400000000ff */
[----:B------:R-:W-:Y:S02]  /*3a7e0*/  F2FP.F16.F32.PACK_AB R15, RZ, R15 ;  /* 0x0000000fff0f723e */ /* 0x000fe400000000ff */
[----:B------:R-:W-:Y:S02]  /*3a7f0*/  F2FP.F16.F32.PACK_AB R3, RZ, R3 ;  /* 0x00000003ff03723e */ /* 0x000fe400000000ff */
[----:B------:R-:W-:Y:S01]  /*3a800*/  F2FP.F16.F32.PACK_AB R24, RZ, R24 ;  /* 0x00000018ff18723e */ /* 0x000fe200000000ff */
[----:B------:R-:W-:Y:S01]  /*3a810*/  @P0 STG.E.U16 desc[UR36][R10.64+0x3f0], R13 ;  /* 0x0003f00d0a000986 */ /* 0x000fe2000c101524 */
[----:B------:R-:W-:-:S02]  /*3a820*/  ISETP.GT.AND P5, PT, R0, 0x101, P3 ;  /* 0x000001010000780c */ /* 0x000fc40001fa4270 */
[----:B------:R-:W-:Y:S01]  /*3a830*/  ISETP.GT.AND P0, PT, R0, 0x100, P2 ;  /* 0x000001000000780c */ /* 0x000fe20001704270 */
[----:B------:R-:W-:Y:S01]  /*3a840*/  @P6 STG.E.U16 desc[UR36][R8.64+0x3f0], R15 ;  /* 0x0003f00f08006986 */ /* 0x000fe2000c101524 */
[----:B------:R-:W-:-:S03]  /*3a850*/  FMUL R25, R25, R2 ;  /* 0x0000000219197220 */ /* 0x000fc60000400000 */
[----:B------:R-:W-:Y:S01]  /*3a860*/  @P4 STG.E.U16 desc[UR36][R8.64+0x3f2], R3 ;  /* 0x0003f20308004986 */ /* 0x000fe2000c101524 */
[-C--:B------:R-:W-:Y:S01]  /*3a870*/  FMUL R26, R26, R2.reuse ;  /* 0x000000021a1a7220 */ /* 0x080fe20000400000 */
[C---:B------:R-:W-:Y:S02]  /*3a880*/  ISETP.GT.AND P4, PT, R0.reuse, 0x108, P3 ;  /* 0x000001080000780c */ /* 0x040fe40001f84270 */
[----:B------:R-:W-:Y:S01]  /*3a890*/  @P1 STG.E.U16 desc[UR36][R6.64+0x200], R24 ;  /* 0x0002001806001986 */ /* 0x000fe2000c101524 */
[----:B------:R-:W-:Y:S01]  /*3a8a0*/  ISETP.GT.AND P1, PT, R0, 0x101, P2 ;  /* 0x000001010000780c */ /* 0x000fe20001724270 */
[-C--:B------:R-:W-:Y:S01]  /*3a8b0*/  FMUL R27, R27, R2.reuse ;  /* 0x000000021b1b7220 */ /* 0x080fe20000400000 */
[----:B------:R-:W-:Y:S01]  /*3a8c0*/  FMUL R28, R28, R2 ;  /* 0x000000021c1c7220 */ /* 0x000fe20000400000 */
[----:B------:R-:W-:Y:S02]  /*3a8d0*/  F2FP.F16.F32.PACK_AB R25, RZ, R25 ;  /* 0x00000019ff19723e */ /* 0x000fe400000000ff */
[----:B------:R-:W-:-:S02]  /*3a8e0*/  F2FP.F16.F32.PACK_AB R26, RZ, R26 ;  /* 0x0000001aff1a723e */ /* 0x000fc400000000ff */
[----:B------:R-:W-:Y:S01]  /*3a8f0*/  F2FP.F16.F32.PACK_AB R27, RZ, R27 ;  /* 0x0000001bff1b723e */ /* 0x000fe200000000ff */
[----:B------:R-:W-:Y:S01]  /*3a900*/  @P5 STG.E.U16 desc[UR36][R6.64+0x202], R25 ;  /* 0x0002021906005986 */ /* 0x000fe2000c101524 */
[----:B------:R-:W-:Y:S02]  /*3a910*/  F2FP.F16.F32.PACK_AB R28, RZ, R28 ;  /* 0x0000001cff1c723e */ /* 0x000fe400000000ff */
[C---:B------:R-:W-:Y:S01]  /*3a920*/  ISETP.GT.AND P5, PT, R0.reuse, 0x109, P3 ;  /* 0x000001090000780c */ /* 0x040fe20001fa4270 */
[----:B------:R-:W-:Y:S01]  /*3a930*/  @P0 STG.E.U16 desc[UR36][R4.64+0x200], R26 ;  /* 0x0002001a04000986 */ /* 0x000fe2000c101524 */
[C---:B------:R-:W-:Y:S01]  /*3a940*/  ISETP.GT.AND P0, PT, R0.reuse, 0x108, P2 ;  /* 0x000001080000780c */ /* 0x040fe20001704270 */
[-C--:B------:R-:W-:Y:S02]  /*3a950*/  FMUL R29, R29, R2.reuse ;  /* 0x000000021d1d7220 */ /* 0x080fe40000400000 */
[----:B------:R-:W-:Y:S01]  /*3a960*/  @P1 STG.E.U16 desc[UR36][R4.64+0x202], R27 ;  /* 0x0002021b04001986 */ /* 0x000fe2000c101524 */
[----:B------:R-:W-:Y:S01]  /*3a970*/  ISETP.GT.AND P1, PT, R0, 0x109, P2 ;  /* 0x000001090000780c */ /* 0x000fe20001724270 */
[----:B------:R-:W-:-:S02]  /*3a980*/  FMUL R30, R30, R2 ;  /* 0x000000021e1e7220 */ /* 0x000fc40000400000 */
[----:B------:R-:W-:Y:S01]  /*3a990*/  @P4 STG.E.U16 desc[UR36][R6.64+0x210], R28 ;  /* 0x0002101c06004986 */ /* 0x000fe2000c101524 */
[----:B------:R-:W-:Y:S01]  /*3a9a0*/  ISETP.GT.AND P4, PT, R0, 0x110, P3 ;  /* 0x000001100000780c */ /* 0x000fe20001f84270 */
[-C--:B------:R-:W-:Y:S01]  /*3a9b0*/  FMUL R31, R31, R2.reuse ;  /* 0x000000021f1f7220 */ /* 0x080fe20000400000 */
[----:B------:R-:W-:Y:S01]  /*3a9c0*/  FMUL R32, R32, R2 ;  /* 0x0000000220207220 */ /* 0x000fe20000400000 */
[----:B------:R-:W-:Y:S02]  /*3a9d0*/  F2FP.F16.F32.PACK_AB R29, RZ, R29 ;  /* 0x0000001dff1d723e */ /* 0x000fe400000000ff */
[----:B------:R-:W-:Y:S02]  /*3a9e0*/  F2FP.F16.F32.PACK_AB R30, RZ, R30 ;  /* 0x0000001eff1e723e */ /* 0x000fe400000000ff */
[----:B------:R-:W-:Y:S01]  /*3a9f0*/  F2FP.F16.F32.PACK_AB R31, RZ, R31 ;  /* 0x0000001fff1f723e */ /* 0x000fe200000000ff */
[----:B------:R-:W-:Y:S01]  /*3aa00*/  @P5 STG.E.U16 desc[UR36][R6.64+0x212], R29 ;  /* 0x0002121d06005986 */ /* 0x000fe2000c101524 */
[----:B------:R-:W-:-:S02]  /*3aa10*/  F2FP.F16.F32.PACK_AB R32, RZ, R32 ;  /* 0x00000020ff20723e */ /* 0x000fc400000000ff */
[C---:B------:R-:W-:Y:S01]  /*3aa20*/  ISETP.GT.AND P5, PT, R0.reuse, 0x111, P3 ;  /* 0x000001110000780c */ /* 0x040fe20001fa4270 */
[----:B------:R-:W-:Y:S01]  /*3aa30*/  @P0 STG.E.U16 desc[UR36][R4.64+0x210], R30 ;  /* 0x0002101e04000986 */ /* 0x000fe2000c101524 */
[C---:B------:R-:W-:Y:S01]  /*3aa40*/  ISETP.GT.AND P0, PT, R0.reuse, 0x110, P2 ;  /* 0x000001100000780c */ /* 0x040fe20001704270 */
[-C--:B------:R-:W-:Y:S02]  /*3aa50*/  FMUL R33, R33, R2.reuse ;  /* 0x0000000221217220 */ /* 0x080fe40000400000 */
[----:B------:R-:W-:Y:S01]  /*3aa60*/  @P1 STG.E.U16 desc[UR36][R4.64+0x212], R31 ;  /* 0x0002121f04001986 */ /* 0x000fe2000c101524 */
[----:B------:R-:W-:Y:S01]  /*3aa70*/  ISETP.GT.AND P1, PT, R0, 0x111, P2 ;  /* 0x000001110000780c */ /* 0x000fe20001724270 */
[-C--:B------:R-:W-:Y:S02]  /*3aa80*/  FMUL R34, R34, R2.reuse ;  /* 0x0000000222227220 */ /* 0x080fe40000400000 */
[----:B------:R-:W-:Y:S01]  /*3aa90*/  @P4 STG.E.U16 desc[UR36][R6.64+0x220], R32 ;  /* 0x0002202006004986 */ /* 0x000fe2000c101524 */
[----:B------:R-:W-:Y:S01]  /*3aaa0*/  ISETP.GT.AND P4, PT, R0, 0x118, P3 ;  /* 0x000001180000780c */ /* 0x000fe20001f84270 */
[-C--:B------:R-:W-:Y:S01]  /*3aab0*/  FMUL R35, R35, R2.reuse ;  /* 0x0000000223237220 */ /* 0x080fe20000400000 */
[----:B------:R-:W-:Y:S01]  /*3aac0*/  FMUL R36, R36, R2 ;  /* 0x0000000224247220 */ /* 0x000fe20000400000 */
[----:B------:R-:W-:-:S02]  /*3aad0*/  F2FP.F16.F32.PACK_AB R33, RZ, R33 ;  /* 0x00000021ff21723e */ /* 0x000fc400000000ff */
[----:B------:R-:W-:Y:S02]  /*3aae0*/  F2FP.F16.F32.PACK_AB R34, RZ, R34 ;  /* 0x00000022ff22723e */ /* 0x000fe400000000ff */
        /* <DEDUP_REMOVED lines=389> */
[----:B------:R-:W-:Y:S01]  /*3c340*/  ISETP.GT.AND P0, PT, R0, 0x1d8, P2 ;  /* 0x000001d80000780c */ /* 0x000fe20001704270 */
[-C--:B------:R-:W-:Y:S02]  /*3c350*/  FMUL R133, R133, R2.reuse ;  /* 0x0000000285857220 */ /* 0x080fe40000400000 */
[----:B------:R-:W-:Y:S01]  /*3c360*/  @P1 STG.E.U16 desc[UR36][R4.64+0x3a2], R131 ;  /* 0x0003a28304001986 */ /* 0x000fe2000c101524 */
[----:B------:R-:W-:-:S03]  /*3c370*/  FMUL R134, R134, R2 ;  /* 0x0000000286867220 */ /* 0x000fc60000400000 */
[----:B------:R-:W-:Y:S01]  /*3c380*/  @P4 STG.E.U16 desc[UR36][R6.64+0x3b0], R132 ;  /* 0x0003b08406004986 */ /* 0x000fe2000c101524 */
[C---:B------:R-:W-:Y:S01]  /*3c390*/  ISETP.GT.AND P4, PT, R0.reuse, 0x1d9, P2 ;  /* 0x000001d90000780c */ /* 0x040fe20001784270 */
[----:B------:R-:W-:Y:S01]  /*3c3a0*/  FMUL R135, R135, R2 ;  /* 0x0000000287877220 */ /* 0x000fe20000400000 */
[----:B------:R-:W-:Y:S02]  /*3c3b0*/  F2FP.F16.F32.PACK_AB R133, RZ, R133 ;  /* 0x00000085ff85723e */ /* 0x000fe400000000ff */
[----:B------:R-:W-:Y:S02]  /*3c3c0*/  F2FP.F16.F32.PACK_AB R134, RZ, R134 ;  /* 0x00000086ff86723e */ /* 0x000fe400000000ff */
[----:B------:R-:W-:Y:S01]  /*3c3d0*/  F2FP.F16.F32.PACK_AB R135, RZ, R135 ;  /* 0x00000087ff87723e */ /* 0x000fe200000000ff */
[----:B------:R-:W-:Y:S01]  /*3c3e0*/  @P5 STG.E.U16 desc[UR36][R6.64+0x3b2], R133 ;  /* 0x0003b28506005986 */ /* 0x000fe2000c101524 */
[----:B------:R-:W-:-:S03]  /*3c3f0*/  ISETP.GT.AND P5, PT, R0, 0x1e0, P3 ;  /* 0x000001e00000780c */ /* 0x000fc60001fa4270 */
[----:B------:R-:W-:Y:S01]  /*3c400*/  @P0 STG.E.U16 desc[UR36][R4.64+0x3b0], R134 ;  /* 0x0003b08604000986 */ /* 0x000fe2000c101524 */
[----:B------:R-:W-:Y:S01]  /*3c410*/  ISETP.GT.AND P0, PT, R0, 0x1e1, P3 ;  /* 0x000001e10000780c */ /* 0x000fe20001f04270 */
[-C--:B------:R-:W-:Y:S01]  /*3c420*/  FMUL R136, R136, R2.reuse ;  /* 0x0000000288887220 */ /* 0x080fe20000400000 */
[C---:B------:R-:W-:Y:S01]  /*3c430*/  ISETP.GT.AND P1, PT, R0.reuse, 0x1e0, P2 ;  /* 0x000001e00000780c */ /* 0x040fe20001724270 */
[----:B------:R-:W-:Y:S01]  /*3c440*/  @P4 STG.E.U16 desc[UR36][R4.64+0x3b2], R135 ;  /* 0x0003b28704004986 */ /* 0x000fe2000c101524 */
[-C--:B------:R-:W-:Y:S01]  /*3c450*/  FMUL R137, R137, R2.reuse ;  /* 0x0000000289897220 */ /* 0x080fe20000400000 */
[----:B------:R-:W-:Y:S01]  /*3c460*/  ISETP.GT.AND P4, PT, R0, 0x1e1, P2 ;  /* 0x000001e10000780c */ /* 0x000fe20001784270 */
[-C--:B------:R-:W-:Y:S01]  /*3c470*/  FMUL R138, R138, R2.reuse ;  /* 0x000000028a8a7220 */ /* 0x080fe20000400000 */
[----:B------:R-:W-:Y:S01]  /*3c480*/  FMUL R139, R139, R2 ;  /* 0x000000028b8b7220 */ /* 0x000fe20000400000 */
[----:B------:R-:W-:Y:S02]  /*3c490*/  F2FP.F16.F32.PACK_AB R136, RZ, R136 ;  /* 0x00000088ff88723e */ /* 0x000fe400000000ff */
[----:B------:R-:W-:-:S02]  /*3c4a0*/  F2FP.F16.F32.PACK_AB R137, RZ, R137 ;  /* 0x00000089ff89723e */ /* 0x000fc400000000ff */
[----:B------:R-:W-:Y:S02]  /*3c4b0*/  F2FP.F16.F32.PACK_AB R138, RZ, R138 ;  /* 0x0000008aff8a723e */ /* 0x000fe400000000ff */
[----:B------:R-:W-:Y:S01]  /*3c4c0*/  F2FP.F16.F32.PACK_AB R139, RZ, R139 ;  /* 0x0000008bff8b723e */ /* 0x000fe200000000ff */
[----:B------:R-:W-:Y:S01]  /*3c4d0*/  @P5 STG.E.U16 desc[UR36][R6.64+0x3c0], R136 ;  /* 0x0003c08806005986 */ /* 0x000fe2000c101524 */
[----:B------:R-:W-:-:S03]  /*3c4e0*/  ISETP.GT.AND P5, PT, R0, 0x1e9, P3 ;  /* 0x000001e90000780c */ /* 0x000fc60001fa4270 */
[----:B------:R-:W-:Y:S01]  /*3c4f0*/  @P0 STG.E.U16 desc[UR36][R6.64+0x3c2], R137 ;  /* 0x0003c28906000986 */ /* 0x000fe2000c101524 */
[C---:B------:R-:W-:Y:S02]  /*3c500*/  ISETP.GT.AND P0, PT, R0.reuse, 0x1e8, P3 ;  /* 0x000001e80000780c */ /* 0x040fe40001f04270 */
[C---:B------:R-:W-:Y:S01]  /*3c510*/  ISETP.GT.AND P6, PT, R0.reuse, 0x1e8, P2 ;  /* 0x000001e80000780c */ /* 0x040fe200017c4270 */
[----:B------:R-:W-:Y:S01]  /*3c520*/  @P1 STG.E.U16 desc[UR36][R4.64+0x3c0], R138 ;  /* 0x0003c08a04001986 */ /* 0x000fe2000c101524 */
[----:B------:R-:W-:Y:S01]  /*3c530*/  ISETP.GT.AND P1, PT, R0, 0x1e9, P2 ;  /* 0x000001e90000780c */ /* 0x000fe20001724270 */
[-C--:B------:R-:W-:Y:S01]  /*3c540*/  FMUL R140, R140, R2.reuse ;  /* 0x000000028c8c7220 */ /* 0x080fe20000400000 */
[-C--:B------:R-:W-:Y:S01]  /*3c550*/  FMUL R141, R141, R2.reuse ;  /* 0x000000028d8d7220 */ /* 0x080fe20000400000 */
[----:B------:R-:W-:Y:S01]  /*3c560*/  @P4 STG.E.U16 desc[UR36][R4.64+0x3c2], R139 ;  /* 0x0003c28b04004986 */ /* 0x000fe2000c101524 */
[----:B------:R-:W-:Y:S01]  /*3c570*/  ISETP.GT.AND P4, PT, R0, 0x1f0, P3 ;  /* 0x000001f00000780c */ /* 0x000fe20001f84270 */
[-C--:B------:R-:W-:Y:S01]  /*3c580*/  FMUL R142, R142, R2.reuse ;  /* 0x000000028e8e7220 */ /* 0x080fe20000400000 */
[-C--:B------:R-:W-:Y:S01]  /*3c590*/  FMUL R143, R143, R2.reuse ;  /* 0x000000028f8f7220 */ /* 0x080fe20000400000 */
[----:B------:R-:W-:Y:S01]  /*3c5a0*/  FMUL R144, R144, R2 ;  /* 0x0000000290907220 */ /* 0x000fe20000400000 */
[----:B------:R-:W-:-:S02]  /*3c5b0*/  F2FP.F16.F32.PACK_AB R140, RZ, R140 ;  /* 0x0000008cff8c723e */ /* 0x000fc400000000ff */
[----:B------:R-:W-:Y:S02]  /*3c5c0*/  F2FP.F16.F32.PACK_AB R141, RZ, R141 ;  /* 0x0000008dff8d723e */ /* 0x000fe400000000ff */
[----:B------:R-:W-:Y:S02]  /*3c5d0*/  F2FP.F16.F32.PACK_AB R142, RZ, R142 ;  /* 0x0000008eff8e723e */ /* 0x000fe400000000ff */
[----:B------:R-:W-:Y:S02]  /*3c5e0*/  F2FP.F16.F32.PACK_AB R143, RZ, R143 ;  /* 0x0000008fff8f723e */ /* 0x000fe400000000ff */
[----:B------:R-:W-:Y:S01]  /*3c5f0*/  F2FP.F16.F32.PACK_AB R144, RZ, R144 ;  /* 0x00000090ff90723e */ /* 0x000fe200000000ff */
[----:B------:R-:W-:Y:S01]  /*3c600*/  @P0 STG.E.U16 desc[UR36][R6.64+0x3d0], R140 ;  /* 0x0003d08c06000986 */ /* 0x000fe2000c101524 */
[----:B------:R-:W-:-:S03]  /*3c610*/  ISETP.GT.AND P0, PT, R0, 0x1f1, P3 ;  /* 0x000001f10000780c */ /* 0x000fc60001f04270 */
[----:B------:R-:W-:Y:S01]  /*3c620*/  @P5 STG.E.U16 desc[UR36][R6.64+0x3d2], R141 ;  /* 0x0003d28d06005986 */ /* 0x000fe2000c101524 */
[----:B------:R-:W-:-:S03]  /*3c630*/  ISETP.GT.AND P5, PT, R0, 0x1f0, P2 ;  /* 0x000001f00000780c */ /* 0x000fc600017a4270 */
[----:B------:R-:W-:Y:S01]  /*3c640*/  @P6 STG.E.U16 desc[UR36][R4.64+0x3d0], R142 ;  /* 0x0003d08e04006986 */ /* 0x000fe2000c101524 */
[----:B------:R-:W-:-:S03]  /*3c650*/  FMUL R145, R145, R2 ;  /* 0x0000000291917220 */ /* 0x000fc60000400000 */
[----:B------:R-:W-:Y:S01]  /*3c660*/  @P1 STG.E.U16 desc[UR36][R4.64+0x3d2], R143 ;  /* 0x0003d28f04001986 */ /* 0x000fe2000c101524 */
[----:B------:R-:W-:-:S03]  /*3c670*/  ISETP.GT.AND P1, PT, R0, 0x1f8, P3 ;  /* 0x000001f80000780c */ /* 0x000fc60001f24270 */
[----:B------:R-:W-:Y:S01]  /*3c680*/  @P4 STG.E.U16 desc[UR36][R6.64+0x3e0], R144 ;  /* 0x0003e09006004986 */ /* 0x000fe2000c101524 */
[----:B------:R-:W-:Y:S01]  /*3c690*/  ISETP.GT.AND P4, PT, R0, 0x1f1, P2 ;  /* 0x000001f10000780c */ /* 0x000fe20001784270 */
[-C--:B------:R-:W-:Y:S01]  /*3c6a0*/  FMUL R146, R146, R2.reuse ;  /* 0x0000000292927220 */ /* 0x080fe20000400000 */
[C---:B------:R-:W-:Y:S02]  /*3c6b0*/  ISETP.GT.AND P3, PT, R0.reuse, 0x1f9, P3 ;  /* 0x000001f90000780c */ /* 0x040fe40001f64270 */
[C---:B------:R-:W-:Y:S01]  /*3c6c0*/  ISETP.GT.AND P6, PT, R0.reuse, 0x1f8, P2 ;  /* 0x000001f80000780c */ /* 0x040fe200017c4270 */
[-C--:B------:R-:W-:Y:S01]  /*3c6d0*/  FMUL R147, R147, R2.reuse ;  /* 0x0000000293937220 */ /* 0x080fe20000400000 */
[----:B------:R-:W-:Y:S01]  /*3c6e0*/  ISETP.GT.AND P2, PT, R0, 0x1f9, P2 ;  /* 0x000001f90000780c */ /* 0x000fe20001744270 */
[-C--:B------:R-:W-:Y:S01]  /*3c6f0*/  FMUL R148, R148, R2.reuse ;  /* 0x0000000294947220 */ /* 0x080fe20000400000 */
[----:B------:R-:W-:Y:S01]  /*3c700*/  FMUL R149, R149, R2 ;  /* 0x0000000295957220 */ /* 0x000fe20000400000 */
[----:B------:R-:W-:-:S02]  /*3c710*/  F2FP.F16.F32.PACK_AB R145, RZ, R145 ;  /* 0x00000091ff91723e */ /* 0x000fc400000000ff */
[----:B------:R-:W-:Y:S01]  /*3c720*/  F2FP.F16.F32.PACK_AB R146, RZ, R146 ;  /* 0x00000092ff92723e */ /* 0x000fe200000000ff */
[-C--:B------:R-:W-:Y:S01]  /*3c730*/  FMUL R150, R150, R2.reuse ;  /* 0x0000000296967220 */ /* 0x080fe20000400000 */
[----:B------:R-:W-:Y:S01]  /*3c740*/  F2FP.F16.F32.PACK_AB R147, RZ, R147 ;  /* 0x00000093ff93723e */ /* 0x000fe200000000ff */
[----:B------:R-:W-:Y:S01]  /*3c750*/  FMUL R151, R151, R2 ;  /* 0x0000000297977220 */ /* 0x000fe20000400000 */
[----:B------:R-:W-:Y:S02]  /*3c760*/  F2FP.F16.F32.PACK_AB R148, RZ, R148 ;  /* 0x00000094ff94723e */ /* 0x000fe400000000ff */
[----:B------:R-:W-:Y:S01]  /*3c770*/  F2FP.F16.F32.PACK_AB R149, RZ, R149 ;  /* 0x00000095ff95723e */ /* 0x000fe200000000ff */
[----:B------:R-:W-:Y:S01]  /*3c780*/  @P0 STG.E.U16 desc[UR36][R6.64+0x3e2], R145 ;  /* 0x0003e29106000986 */ /* 0x000fe2000c101524 */
[----:B------:R-:W-:-:S03]  /*3c790*/  F2FP.F16.F32.PACK_AB R150, RZ, R150 ;  /* 0x00000096ff96723e */ /* 0x000fc600000000ff */
[----:B------:R-:W-:Y:S01]  /*3c7a0*/  @P5 STG.E.U16 desc[UR36][R4.64+0x3e0], R146 ;  /* 0x0003e09204005986 */ /* 0x000fe2000c101524 */
[----:B------:R-:W-:-:S03]  /*3c7b0*/  F2FP.F16.F32.PACK_AB R151, RZ, R151 ;  /* 0x00000097ff97723e */ /* 0x000fc600000000ff */
[----:B------:R-:W-:Y:S04]  /*3c7c0*/  @P4 STG.E.U16 desc[UR36][R4.64+0x3e2], R147 ;  /* 0x0003e29304004986 */ /* 0x000fe8000c101524 */
[----:B------:R-:W-:Y:S04]  /*3c7d0*/  @P1 STG.E.U16 desc[UR36][R6.64+0x3f0], R148 ;  /* 0x0003f09406001986 */ /* 0x000fe8000c101524 */
[----:B------:R0:W-:Y:S04]  /*3c7e0*/  @P3 STG.E.U16 desc[UR36][R6.64+0x3f2], R149 ;  /* 0x0003f29506003986 */ /* 0x0001e8000c101524 */
[----:B------:R1:W-:Y:S01]  /*3c7f0*/  @P6 STG.E.U16 desc[UR36][R4.64+0x3f0], R150 ;  /* 0x0003f09604006986 */ /* 0x0003e2000c101524 */
[----:B0-----:R-:W-:-:S02]  /*3c800*/  @P2 IMAD.MOV.U32 R6, RZ, RZ, R4 ;  /* 0x000000ffff062224 */ /* 0x001fc400078e0004 */
[----:B------:R-:W-:-:S05]  /*3c810*/  @P2 IMAD.MOV.U32 R7, RZ, RZ, R5 ;  /* 0x000000ffff072224 */ /* 0x000fca00078e0005 */
[----:B------:R1:W-:Y:S02]  /*3c820*/  @P2 STG.E.U16 desc[UR36][R6.64+0x3f2], R151 ;  /* 0x0003f29706002986 */ /* 0x0003e4000c101524 */
.L_x_1563:
[----:B------:R-:W-:Y:S05]  /*3c830*/  BSYNC B0 ;  /* 0x0000000000007941 */ /* 0x000fea0003800000 */
.L_x_33:
[----:B01--4-:R-:W4:Y:S04]  /*3c840*/  LDL.LU R5, [R1+0xa08] ;  /* 0x000a080001057983 */ /* 0x013f280000300800 */
[----:B------:R-:W4:Y:S01]  /*3c850*/  LDL.LU R4, [R1+0xa0c] ;  /* 0x000a0c0001047983 */ /* 0x000f220000300800 */
[----:B------:R-:W-:Y:S01]  /*3c860*/  ULDC UR4, c[0x0][0xc] ;  /* 0x0000030000047ab9 */ /* 0x000fe20000000800 */
[----:B------:R-:W-:Y:S01]  /*3c870*/  ULDC UR5, c[0x0][0x10] ;  /* 0x0000040000057ab9 */ /* 0x000fe20000000800 */
[----:B-----5:R-:W4:Y:S01]  /*3c880*/  LDC R3, c[0x0][0x14] ;  /* 0x00000500ff037b82 */ /* 0x020f220000000800 */
[----:B------:R-:W-:Y:S01]  /*3c890*/  UIMAD.WIDE.U32 UR4, UR4, UR5, URZ ;  /* 0x00000005040472a5 */ /* 0x000fe2000f8e003f */
[----:B------:R-:W-:Y:S01]  /*3c8a0*/  PRMT R0, RZ, 0x7610, R0 ;  /* 0x00007610ff007816 */ /* 0x000fe20000000000 */
[----:B------:R-:W-:Y:S01]  /*3c8b0*/  UMOV UR42, 0xffffffff ;  /* 0xffffffff002a7882 */ /* 0x000fe20000000000 */
[----:B------:R-:W-:-:S03]  /*3c8c0*/  UMOV UR43, 0xffffffff ;  /* 0xffffffff002b7882 */ /* 0x000fc60000000000 */
[----:B----4-:R-:W-:-:S04]  /*3c8d0*/  IMAD.WIDE.U32 R4, R3, UR4, R4 ;  /* 0x0000000403047c25 */ /* 0x010fc8000f8e0004 */
[----:B------:R-:W-:Y:S01]  /*3c8e0*/  IMAD R3, R3, UR5, RZ ;  /* 0x0000000503037c24 */ /* 0x000fe2000f8e02ff */
[----:B------:R-:W-:Y:S01]  /*3c8f0*/  ULDC.64 UR4, c[0x0][0x650] ;  /* 0x0001940000047ab9 */ /* 0x000fe20000000a00 */
[----:B---3--:R-:W-:Y:S01]  /*3c900*/  IMAD.MOV.U32 R7, RZ, RZ, R4 ;  /* 0x000000ffff077224 */ /* 0x008fe200078e0004 */
[----:B------:R-:W-:Y:S01]  /*3c910*/  ISETP.GE.U32.AND P0, PT, R4, UR4, PT ;  /* 0x0000000404007c0c */ /* 0x000fe2000bf06070 */
[----:B------:R-:W-:-:S05]  /*3c920*/  IMAD.IADD R6, R5, 0x1, R3 ;  /* 0x0000000105067824 */ /* 0x000fca00078e0203 */
[----:B------:R0:W-:Y:S01]  /*3c930*/  STL [R1+0xa08], R6 ;  /* 0x000a080601007387 */ /* 0x0001e20000100800 */
[----:B------:R-:W-:-:S03]  /*3c940*/  ISETP.GE.U32.AND.EX P0, PT, R6, UR5, PT, P0 ;  /* 0x0000000506007c0c */ /* 0x000fc6000bf06100 */
[----:B------:R0:W-:Y:S10]  /*3c950*/  STL [R1+0xa0c], R7 ;  /* 0x000a0c0701007387 */ /* 0x0001f40000100800 */
[----:B0-----:R-:W-:Y:S05]  /*3c960*/  @P0 BRA `(.L_x_1564) ;  /* 0x0000000400880947 */ /* 0x001fea0003800000 */
[----:B------:R-:W0:Y:S01]  /*3c970*/  S2UR UR6, SR_CTAID.X ;  /* 0x00000000000679c3 */ /* 0x000e220000002500 */
[----:B------:R-:W-:Y:S01]  /*3c980*/  ULDC.64 UR12, c[0x0][0x628] ;  /* 0x00018a00000c7ab9 */ /* 0x000fe20000000a00 */
[----:B------:R-:W-:Y:S01]  /*3c990*/  ULDC UR4, c[0x0][0x150] ;  /* 0x0000540000047ab9 */ /* 0x000fe20000000800 */
[----:B------:R-:W-:Y:S01]  /*3c9a0*/  ISETP.NE.U32.AND P0, PT, RZ, UR12, PT ;  /* 0x0000000cff007c0c */ /* 0x000fe2000bf05070 */
[----:B------:R-:W-:Y:S01]  /*3c9b0*/  ULDC UR15, c[0x0][0x630] ;  /* 0x00018c00000f7ab9 */ /* 0x000fe20000000800 */
[C---:B------:R-:W-:Y:S01]  /*3c9c0*/  R2UR UR16, R7.reuse ;  /* 0x00000000071072ca */ /* 0x040fe200000e0000 */
[----:B------:R-:W-:Y:S01]  /*3c9d0*/  ULDC UR19, c[0x0][0x154] ;  /* 0x0000550000137ab9 */ /* 0x000fe20000000800 */
[----:B------:R-:W-:Y:S01]  /*3c9e0*/  ISETP.NE.AND.EX P0, PT, RZ, UR13, PT, P0 ;  /* 0x0000000dff007c0c */ /* 0x000fe2000bf05300 */
[----:B------:R-:W1:Y:S01]  /*3c9f0*/  S2UR UR18, SR_CTAID.Y ;  /* 0x00000000001279c3 */ /* 0x000e620000002600 */
[----:B------:R-:W-:Y:S02]  /*3ca00*/  R2UR UR17, R6 ;  /* 0x00000000061172ca */ /* 0x000fe400000e0000 */
[----:B------:R-:W-:-:S02]  /*3ca10*/  R2UR UR10, R7 ;  /* 0x00000000070a72ca */ /* 0x000fc400000e0000 */
[----:B------:R-:W-:Y:S02]  /*3ca20*/  R2UR UR11, R6 ;  /* 0x00000000060b72ca */ /* 0x000fe400000e0000 */
[----:B0-----:R-:W-:-:S05]  /*3ca30*/  I2FP.F32.U32 R0, UR6 ;  /* 0x0000000600007c45 */ /* 0x001fca0008201000 */
[----:B------:R-:W-:-:S04]  /*3ca40*/  FMUL R0, R0, UR4 ;  /* 0x0000000400007c20 */ /* 0x000fc80008400000 */
[----:B------:R0:W3:Y:S01]  /*3ca50*/  F2I.U32.TRUNC.NTZ R3, R0 ;  /* 0x0000000000037305 */ /* 0x0000e2000020f000 */
[----:B-1----:R-:W-:Y:S05]  /*3ca60*/  @!P0 BRA `(.L_x_1565) ;  /* 0x0000000000308947 */ /* 0x002fea0003800000 */
        /* <DEDUP_REMOVED lines=12> */
.L_x_1565:
[----:B------:R-:W-:Y:S01]  /*3cb30*/  USHF.R.U64 UR43, UR10, UR15, UR11 ;  /* 0x0000000f0a2b7299 */ /* 0x000fe2000800120b */
[----:B0-----:R-:W-:Y:S01]  /*3cb40*/  I2FP.F32.U32 R0, UR18 ;  /* 0x0000001200007c45 */ /* 0x001fe20008201000 */
[----:B------:R-:W-:Y:S02]  /*3cb50*/  USHF.R.U32.HI UR4, URZ, UR15, UR11 ;  /* 0x0000000f3f047299 */ /* 0x000fe4000801160b */
[----:B------:R-:W-:Y:S02]  /*3cb60*/  UIADD3 UR10, UP0, URZ, -UR43, URZ ;  /* 0x8000002b3f0a7290 */ /* 0x000fe4000ff1e03f */
[----:B------:R-:W-:Y:S01]  /*3cb70*/  FMUL R0, R0, UR19 ;  /* 0x0000001300007c20 */ /* 0x000fe20008400000 */
[----:B------:R-:W-:Y:S01]  /*3cb80*/  ULDC.64 UR12, c[0x0][0x620] ;  /* 0x00018800000c7ab9 */ /* 0x000fe20000000a00 */
[----:B------:R-:W-:Y:S01]  /*3cb90*/  UIADD3.X UR4, URZ, ~UR4, URZ, UP0, !UPT ;  /* 0x800000043f047290 */ /* 0x000fe200087fe43f */
[----:B------:R-:W-:Y:S01]  /*3cba0*/  UMOV UR8, UR16 ;  /* 0x0000001000087c82 */ /* 0x000fe20008000000 */
[----:B------:R-:W-:-:S02]  /*3cbb0*/  UMOV UR9, UR17 ;  /* 0x0000001100097c82 */ /* 0x000fc40008000000 */
[----:B------:R-:W-:Y:S01]  /*3cbc0*/  UIMAD UR4, UR4, UR12, URZ ;  /* 0x0000000c040472a4 */ /* 0x000fe2000f8e023f */
[----:B------:R-:W0:Y:S01]  /*3cbd0*/  F2I.U32.TRUNC.NTZ R0, R0 ;  /* 0x0000000000007305 */ /* 0x000e22000020f000 */
[----:B------:R-:W-:Y:S01]  /*3cbe0*/  UIMAD.WIDE.U32 UR8, UR10, UR12, UR8 ;  /* 0x0000000c0a0872a5 */ /* 0x000fe2000f8e0008 */
[----:B---3--:R-:W-:Y:S01]  /*3cbf0*/  R2UR UR12, R3 ;  /* 0x00000000030c72ca */ /* 0x008fe200000e0000 */
[----:B------:R-:W-:Y:S01]  /*3cc00*/  UIMAD UR10, UR10, UR13, UR4 ;  /* 0x0000000d0a0a72a4 */ /* 0x000fe2000f8e0204 */
[----:B------:R-:W-:Y:S01]  /*3cc10*/  ULDC UR11, c[0x0][0x618] ;  /* 0x00018600000b7ab9 */ /* 0x000fe20000000800 */
[----:B------:R-:W-:Y:S02]  /*3cc20*/  ULDC UR21, c[0x0][0x658] ;  /* 0x0001960000157ab9 */ /* 0x000fe40000000800 */
[----:B------:R-:W-:Y:S01]  /*3cc30*/  UIADD3 UR9, UR9, UR10, URZ ;  /* 0x0000000a09097290 */ /* 0x000fe2000fffe03f */
[----:B------:R-:W-:Y:S01]  /*3cc40*/  UMOV UR15, 0xffffffff ;  /* 0xffffffff000f7882 */ /* 0x000fe20000000000 */
[----:B------:R-:W-:Y:S01]  /*3cc50*/  ULDC.64 UR4, c[0x0][0x640] ;  /* 0x0001900000047ab9 */ /* 0x000fe20000000a00 */
[----:B------:R-:W-:Y:S01]  /*3cc60*/  USHF.L.U32 UR15, UR15, UR21, URZ ;  /* 0x000000150f0f7299 */ /* 0x000fe2000800063f */
[----:B------:R-:W-:Y:S01]  /*3cc70*/  ISETP.NE.U32.AND P0, PT, RZ, UR4, PT ;  /* 0x00000004ff007c0c */ /* 0x000fe2000bf05070 */
[----:B------:R-:W-:-:S02]  /*3cc80*/  USHF.R.U64 UR16, UR8, UR11, UR9 ;  /* 0x0000000b08107299 */ /* 0x000fc40008001209 */
[----:B------:R-:W-:Y:S01]  /*3cc90*/  USHF.R.U32.HI UR8, URZ, UR11, UR9 ;  /* 0x0000000b3f087299 */ /* 0x000fe20008011609 */
[----:B0-----:R-:W-:Y:S01]  /*3cca0*/  R2UR UR14, R0 ;  /* 0x00000000000e72ca */ /* 0x001fe200000e0000 */
[----:B------:R-:W-:Y:S01]  /*3ccb0*/  ULDC UR17, c[0x0][0x608] ;  /* 0x0001820000117ab9 */ /* 0x000fe20000000800 */
[----:B------:R-:W-:Y:S01]  /*3ccc0*/  ULOP3.LUT UR41, URZ, UR15, URZ, 0x33, !UPT ;  /* 0x0000000f3f297292 */ /* 0x000fe2000f8e333f */
[----:B------:R-:W-:Y:S01]  /*3ccd0*/  ISETP.NE.AND.EX P0, PT, RZ, UR5, PT, P0 ;  /* 0x00000005ff007c0c */ /* 0x000fe2000bf05300 */
[----:B------:R-:W-:Y:S02]  /*3cce0*/  USHF.R.U64 UR15, UR16, UR17, UR8 ;  /* 0x00000011100f7299 */ /* 0x000fe40008001208 */
[----:B------:R-:W-:Y:S02]  /*3ccf0*/  USHF.R.U32.HI UR8, URZ, UR17, UR8 ;  /* 0x000000113f087299 */ /* 0x000fe40008011608 */
[----:B------:R-:W-:Y:S02]  /*3cd00*/  UIADD3 UR12, -UR12, URZ, URZ ;  /* 0x0000003f0c0c7290 */ /* 0x000fe4000fffe13f */
[----:B------:R-:W-:Y:S01]  /*3cd10*/  USHF.R.U64 UR17, UR15, UR21, UR8 ;  /* 0x000000150f117299 */ /* 0x000fe20008001208 */
[----:B------:R-:W-:Y:S01]  /*3cd20*/  UMOV UR19, 0x1 ;  /* 0x0000000100137882 */ /* 0x000fe20000000000 */
[----:B------:R-:W-:Y:S01]  /*3cd30*/  ULDC UR13, c[0x0][0x144] ;  /* 0x00005100000d7ab9 */ /* 0x000fe20000000800 */
[----:B------:R-:W-:Y:S01]  /*3cd40*/  ULDC UR7, c[0x0][0x600] ;  /* 0x0001800000077ab9 */ /* 0x000fe20000000800 */
[----:B------:R-:W-:-:S02]  /*3cd50*/  USHF.L.U32 UR24, UR19, UR21, URZ ;  /* 0x0000001513187299 */ /* 0x000fc4000800063f */
[----:B------:R-:W-:Y:S02]  /*3cd60*/  USHF.R.U32.HI UR8, URZ, UR21, UR8 ;  /* 0x000000153f087299 */ /* 0x000fe40008011608 */
[----:B------:R-:W-:Y:S02]  /*3cd70*/  UIMAD UR21, UR13, UR12, UR6 ;  /* 0x0000000c0d1572a4 */ /* 0x000fe4000f8e0206 */
[----:B------:R-:W-:Y:S02]  /*3cd80*/  UIADD3 UR20, UR7, -0x1, URZ ;  /* 0xffffffff07147890 */ /* 0x000fe4000fffe03f */
[----:B------:R-:W-:Y:S01]  /*3cd90*/  UIADD3 UR19, -UR14, URZ, URZ ;  /* 0x0000003f0e137290 */ /* 0x000fe2000fffe13f */
[----:B------:R-:W-:Y:S01]  /*3cda0*/  ULDC UR25, c[0x0][0x148] ;  /* 0x0000520000197ab9 */ /* 0x000fe20000000800 */
[----:B------:R-:W-:Y:S01]  /*3cdb0*/  ULDC UR22, c[0x0][0x648] ;  /* 0x0001920000167ab9 */ /* 0x000fe20000000800 */
[----:B------:R-:W-:Y:S01]  /*3cdc0*/  ULDC UR23, c[0x0][0x638] ;  /* 0x00018e0000177ab9 */ /* 0x000fe20000000800 */
        /* <DEDUP_REMOVED lines=14> */
.L_x_1566:
[----:B------:R-:W-:Y:S01]  /*3ceb0*/  UISETP.NE.AND UP0, UPT, UR46, URZ, UPT ;  /* 0x0000003f2e00728c */ /* 0x000fe2000bf05270 */
[----:B------:R-:W-:Y:S01]  /*3cec0*/  IMAD.MOV.U32 R0, RZ, RZ, 0x1 ;  /* 0x00000001ff007424 */ /* 0x000fe200078e00ff */
[----:B------:R-:W-:Y:S02]  /*3ced0*/  USHF.R.U64 UR4, UR6, UR22, UR8 ;  /* 0x0000001606047299 */ /* 0x000fe40008001208 */
[----:B------:R-:W-:Y:S02]  /*3cee0*/  ULOP3.LUT UR41, UR15, UR41, URZ, 0xc0, !UPT ;  /* 0x000000290f297292 */ /* 0x000fe4000f8ec03f */
[----:B------:R-:W-:Y:S02]  /*3cef0*/  UIADD3 UR5, -UR4, URZ, URZ ;  /* 0x0000003f04057290 */ /* 0x000fe4000fffe13f */
[----:B------:R-:W-:Y:S02]  /*3cf00*/  UIMAD UR41, UR24, UR4, UR41 ;  /* 0x00000004182972a4 */ /* 0x000fe4000f8e0229 */
[----:B------:R-:W-:-:S02]  /*3cf10*/  ULOP3.LUT UR16, UR16, UR20, URZ, 0xc0, !UPT ;  /* 0x0000001410107292 */ /* 0x000fc4000f8ec03f */
[----:B------:R-:W-:Y:S02]  /*3cf20*/  @UP0 UIMAD UR21, UR25, UR19, UR18 ;  /* 0x00000013191502a4 */ /* 0x000fe4000f8e0212 */
[----:B------:R-:W-:-:S03]  /*3cf30*/  UIMAD UR4, UR5, UR23, UR17 ;  /* 0x00000017050472a4 */ /* 0x000fc6000f8e0211 */
[----:B------:R-:W-:Y:S01]  /*3cf40*/  ULDC UR5, c[0x0][0x610] ;  /* 0x0001840000057ab9 */ /* 0x000fe20000000800 */
[----:B------:R-:W-:Y:S02]  /*3cf50*/  UIMAD UR4, UR4, UR7, UR16 ;  /* 0x00000007040472a4 */ /* 0x000fe4000f8e0210 */
[----:B------:R-:W-:-:S04]  /*3cf60*/  UIMAD UR41, UR41, UR5, UR21 ;  /* 0x00000005292972a4 */ /* 0x000fc8000f8e0215 */
[----:B------:R-:W-:Y:S02]  /*3cf70*/  USEL UR42, UR4, UR41, !UP0 ;  /* 0x00000029042a7287 */ /* 0x000fe4000c000000 */
[----:B------:R-:W-:-:S12]  /*3cf80*/  USEL UR41, UR41, UR4, !UP0 ;  /* 0x0000000429297287 */ /* 0x000fd8000c000000 */
.L_x_1564:
[----:B------:R-:W-:-:S13]  /*3cf90*/  LOP3.LUT P0, RZ, R0, 0xff, RZ, 0xc0, !PT ;  /* 0x000000ff00ff7812 */ /* 0x000fda000780c0ff */
[----:B------:R-:W-:Y:S05]  /*3cfa0*/  @P0 BRA `(.L_x_1567) ;  /* 0xfffffc4400340947 */ /* 0x000fea000383ffff */
[----:B------:R-:W-:Y:S05]  /*3cfb0*/  EXIT ;  /* 0x000000000000794d */ /* 0x000fea0003800000 */
.L_x_8:
[----:B------:R-:W2:Y:S01]  /*3cfc0*/  LDL R4, [R1+0xa0c] ;  /* 0x000a0c0001047983 */ /* 0x000ea20000100800 */
[----:B------:R-:W-:-:S03]  /*3cfd0*/  ULDC.64 UR4, c[0x0][0x650] ;  /* 0x0001940000047ab9 */ /* 0x000fc60000000a00 */
[----:B------:R-:W3:Y:S01]  /*3cfe0*/  LDL R2, [R1+0xa08] ;  /* 0x000a080001027983 */ /* 0x000ee20000100800 */
[----:B0-----:R-:W-:Y:S01]  /*3cff0*/  PRMT R0, RZ, 0x7610, R0 ;  /* 0x00007610ff007816 */ /* 0x001fe20000000000 */
[----:B------:R-:W-:Y:S02]  /*3d000*/  IMAD.MOV.U32 R5, RZ, RZ, -0x1 ;  /* 0xffffffffff057424 */ /* 0x000fe400078e00ff */
[----:B------:R-:W-:Y:S02]  /*3d010*/  IMAD.MOV.U32 R3, RZ, RZ, -0x1 ;  /* 0xffffffffff037424 */ /* 0x000fe400078e00ff */
[----:B------:R-:W-:Y:S01]  /*3d020*/  IMAD.MOV.U32 R11, RZ, RZ, -0x1 ;  /* 0xffffffffff0b7424 */ /* 0x000fe200078e00ff */
[----:B--2---:R-:W-:-:S04]  /*3d030*/  ISETP.GE.U32.AND P0, PT, R4, UR4, PT ;  /* 0x0000000404007c0c */ /* 0x004fc8000bf06070 */
[----:B---3--:R-:W-:-:S13]  /*3d040*/  ISETP.GE.U32.AND.EX P0, PT, R2, UR5, PT, P0 ;  /* 0x0000000502007c0c */ /* 0x008fda000bf06100 */
        /* <DEDUP_REMOVED lines=21> */
.L_x_1569:
[----:B------:R-:W-:Y:S01]  /*3d1a0*/  USHF.R.U64 UR4, UR14, UR19, UR15 ;  /* 0x000000130e047299 */ /* 0x000fe2000800120f */
[----:B------:R-:W-:Y:S01]  /*3d1b0*/  R2UR UR7, R2 ;  /* 0x00000000020772ca */ /* 0x000fe200000e0000 */
[----:B------:R-:W-:Y:S02]  /*3d1c0*/  USHF.R.U32.HI UR5, URZ, UR19, UR15 ;  /* 0x000000133f057299 */ /* 0x000fe4000801160f */
[----:B------:R-:W-:Y:S01]  /*3d1d0*/  UIADD3 UR13, UP0, URZ, -UR4, URZ ;  /* 0x800000043f0d7290 */ /* 0x000fe2000ff1e03f */
[----:B------:R-:W-:Y:S01]  /*3d1e0*/  ULDC.64 UR14, c[0x0][0x620] ;  /* 0x00018800000e7ab9 */ /* 0x000fe20000000a00 */
[----:B------:R-:W-:Y:S02]  /*3d1f0*/  UMOV UR6, UR20 ;  /* 0x0000001400067c82 */ /* 0x000fe40008000000 */
[----:B------:R-:W-:Y:S02]  /*3d200*/  UIADD3.X UR5, URZ, ~UR5, URZ, UP0, !UPT ;  /* 0x800000053f057290 */ /* 0x000fe400087fe43f */
[----:B------:R-:W-:-:S02]  /*3d210*/  UISETP.NE.AND UP1, UPT, UR46, URZ, UPT ;  /* 0x0000003f2e00728c */ /* 0x000fc4000bf25270 */
[----:B------:R-:W-:Y:S02]  /*3d220*/  UIMAD UR5, UR5, UR14, URZ ;  /* 0x0000000e050572a4 */ /* 0x000fe4000f8e023f */
[----:B------:R-:W-:Y:S02]  /*3d230*/  UIMAD.WIDE.U32 UR6, UR13, UR14, UR6 ;  /* 0x0000000e0d0672a5 */ /* 0x000fe4000f8e0006 */
[----:B------:R-:W-:Y:S01]  /*3d240*/  UIMAD UR5, UR13, UR15, UR5 ;  /* 0x0000000f0d0572a4 */ /* 0x000fe2000f8e0205 */
[----:B------:R-:W-:Y:S02]  /*3d250*/  ULDC UR14, c[0x0][0x608] ;  /* 0x00018200000e7ab9 */ /* 0x000fe40000000800 */
[----:B------:R-:W-:Y:S01]  /*3d260*/  ULDC UR13, c[0x0][0x618] ;  /* 0x00018600000d7ab9 */ /* 0x000fe20000000800 */
[----:B------:R-:W-:Y:S01]  /*3d270*/  UIADD3 UR5, UR7, UR5, URZ ;  /* 0x0000000507057290 */ /* 0x000fe2000fffe03f */
[----:B------:R-:W-:Y:S01]  /*3d280*/  ULDC UR22, c[0x0][0x658] ;  /* 0x0001960000167ab9 */ /* 0x000fe20000000800 */
[----:B------:R-:W-:-:S02]  /*3d290*/  @UP1 UIMAD UR8, UR11, UR12, UR10 ;  /* 0x0000000c0b0812a4 */ /* 0x000fc4000f8e020a */
[----:B------:R-:W-:Y:S02]  /*3d2a0*/  USHF.R.U64 UR17, UR6, UR13, UR5 ;  /* 0x0000000d06117299 */ /* 0x000fe40008001205 */
[----:B------:R-:W-:Y:S01]  /*3d2b0*/  USHF.R.U32.HI UR5, URZ, UR13, UR5 ;  /* 0x0000000d3f057299 */ /* 0x000fe20008011605 */
[----:B------:R-:W-:Y:S01]  /*3d2c0*/  ULDC.64 UR6, c[0x0][0x640] ;  /* 0x0001900000067ab9 */ /* 0x000fe20000000a00 */
[----:B------:R-:W-:Y:S01]  /*3d2d0*/  UMOV UR10, 0xffffffff ;  /* 0xffffffff000a7882 */ /* 0x000fe20000000000 */
[----:B------:R-:W-:Y:S01]  /*3d2e0*/  ISETP.NE.U32.AND P0, PT, RZ, UR6, PT ;  /* 0x00000006ff007c0c */ /* 0x000fe2000bf05070 */
[----:B------:R-:W-:Y:S02]  /*3d2f0*/  USHF.R.U64 UR18, UR17, UR14, UR5 ;  /* 0x0000000e11127299 */ /* 0x000fe40008001205 */
[----:B------:R-:W-:Y:S01]  /*3d300*/  USHF.R.U32.HI UR5, URZ, UR14, UR5 ;  /* 0x0000000e3f057299 */ /* 0x000fe20008011605 */
[----:B------:R-:W-:Y:S01]  /*3d310*/  ISETP.NE.AND.EX P0, PT, RZ, UR7, PT, P0 ;  /* 0x00000007ff007c0c */ /* 0x000fe2000bf05300 */
[----:B------:R-:W-:-:S02]  /*3d320*/  USHF.L.U32 UR11, UR10, UR22, URZ ;  /* 0x000000160a0b7299 */ /* 0x000fc4000800063f */
[----:B------:R-:W-:Y:S01]  /*3d330*/  USHF.R.U64 UR19, UR18, UR22, UR5 ;  /* 0x0000001612137299 */ /* 0x000fe20008001205 */
[----:B------:R-:W-:Y:S01]  /*3d340*/  ULDC UR20, c[0x0][0x600] ;  /* 0x0001800000147ab9 */ /* 0x000fe20000000800 */
[----:B------:R-:W-:Y:S02]  /*3d350*/  USHF.R.U32.HI UR10, URZ, UR22, UR5 ;  /* 0x000000163f0a7299 */ /* 0x000fe40008011605 */
[----:B------:R-:W-:Y:S02]  /*3d360*/  UIADD3 UR21, UR20, -0x1, URZ ;  /* 0xffffffff14157890 */ /* 0x000fe4000fffe03f */
[----:B------:R-:W-:Y:S01]  /*3d370*/  ULOP3.LUT UR26, URZ, UR11, URZ, 0x33, !UPT ;  /* 0x0000000b3f1a7292 */ /* 0x000fe2000f8e333f */
        /* <DEDUP_REMOVED lines=17> */
.L_x_1570:
[----:B------:R-:W-:Y:S01]  /*3d490*/  USHF.R.U64 UR6, UR5, UR23, UR10 ;  /* 0x0000001705067299 */ /* 0x000fe2000800120a */
[----:B------:R-:W-:Y:S01]  /*3d4a0*/  IMAD.MOV.U32 R0, RZ, RZ, 0x1 ;  /* 0x00000001ff007424 */ /* 0x000fe200078e00ff */
[----:B------:R-:W-:Y:S01]  /*3d4b0*/  USHF.L.U32 UR25, UR25, UR22, URZ ;  /* 0x0000001619197299 */ /* 0x000fe2000800063f */
[----:B------:R-:W-:Y:S01]  /*3d4c0*/  IMAD.U32 R11, RZ, RZ, UR4 ;  /* 0x00000004ff0b7e24 */ /* 0x000fe2000f8e00ff */
[----:B------:R-:W-:Y:S02]  /*3d4d0*/  ULOP3.LUT UR5, UR18, UR26, URZ, 0xc0, !UPT ;  /* 0x0000001a12057292 */ /* 0x000fe4000f8ec03f */
[----:B------:R-:W-:Y:S02]  /*3d4e0*/  UIADD3 UR7, -UR6, URZ, URZ ;  /* 0x0000003f06077290 */ /* 0x000fe4000fffe13f */
[----:B------:R-:W-:Y:S02]  /*3d4f0*/  UIMAD UR6, UR25, UR6, UR5 ;  /* 0x00000006190672a4 */ /* 0x000fe4000f8e0205 */
[----:B------:R-:W-:-:S02]  /*3d500*/  ULOP3.LUT UR17, UR17, UR21, URZ, 0xc0, !UPT ;  /* 0x0000001511117292 */ /* 0x000fc4000f8ec03f */
[----:B------:R-:W-:Y:S02]  /*3d510*/  UIMAD UR5, UR7, UR24, UR19 ;  /* 0x00000018070572a4 */ /* 0x000fe4000f8e0213 */
[----:B------:R-:W-:Y:S01]  /*3d520*/  UISETP.NE.AND UP0, UPT, UR46, URZ, UPT ;  /* 0x0000003f2e00728c */ /* 0x000fe2000bf05270 */
[----:B------:R-:W-:Y:S01]  /*3d530*/  ULDC UR7, c[0x0][0x610] ;  /* 0x0001840000077ab9 */ /* 0x000fe20000000800 */
[----:B------:R-:W-:Y:S02]  /*3d540*/  UIMAD UR5, UR5, UR20, UR17 ;  /* 0x00000014050572a4 */ /* 0x000fe4000f8e0211 */
[----:B------:R-:W-:-:S04]  /*3d550*/  UIMAD UR8, UR6, UR7, UR8 ;  /* 0x00000007060872a4 */ /* 0x000fc8000f8e0208 */
[----:B------:R-:W-:Y:S02]  /*3d560*/  USEL UR6, UR5, UR8, !UP0 ;  /* 0x0000000805067287 */ /* 0x000fe4000c000000 */
[----:B------:R-:W-:-:S04]  /*3d570*/  USEL UR8, UR8, UR5, !UP0 ;  /* 0x0000000508087287 */ /* 0x000fc8000c000000 */
[----:B------:R-:W-:Y:S02]  /*3d580*/  IMAD.U32 R3, RZ, RZ, UR6 ;  /* 0x00000006ff037e24 */ /* 0x000fe4000f8e00ff */
[----:B------:R-:W-:-:S07]  /*3d590*/  IMAD.U32 R5, RZ, RZ, UR8 ;  /* 0x00000008ff057e24 */ /* 0x000fce000f8e00ff */
.L_x_1568:
[----:B------:R-:W-:-:S08]  /*3d5a0*/  NOP ;  /* 0x0000000000007918 */ /* 0x000fd00000000000 */
[----:B-1----:R-:W0:-:S00]  /*3d5b0*/  USETMAXREG.DEALLOC.CTAPOOL 0x18 ;  /* 0x00000018000079c8 */ /* 0x002e0000080e0500 */
[----:B------:R-:W-:-:S13]  /*3d5c0*/  ISETP.NE.AND P0, PT, RZ, UR9, PT ;  /* 0x00000009ff007c0c */ /* 0x000fda000bf05270 */
[----:B------:R-:W-:Y:S05]  /*3d5d0*/  @P0 EXIT ;  /* 0x000000000000094d */ /* 0x000fea0003800000 */
[----:B0-----:R-:W-:Y:S01]  /*3d5e0*/  LOP3.LUT P0, RZ, R0, 0xff, RZ, 0xc0, !PT ;  /* 0x000000ff00ff7812 */ /* 0x001fe2000780c0ff */
[----:B------:R-:W-:Y:S02]  /*3d5f0*/  IMAD.MOV.U32 R0, RZ, RZ, 0x1 ;  /* 0x00000001ff007424 */ /* 0x000fe400078e00ff */
[----:B------:R-:W-:-:S10]  /*3d600*/  IMAD.MOV.U32 R6, RZ, RZ, RZ ;  /* 0x000000ffff067224 */ /* 0x000fd400078e00ff */
[----:B------:R-:W-:Y:S05]  /*3d610*/  @!P0 BRA `(.L_x_1571) ;  /* 0x0000000c00748947 */ /* 0x000fea0003800000 */
[----:B------:R-:W0:Y:S01]  /*3d620*/  LDC R0, c[0x0][0x28c] ;  /* 0x0000a300ff007b82 */ /* 0x000e220000000800 */
[----:B------:R-:W1:Y:S01]  /*3d630*/  S2R R9, SR_CgaCtaId ;  /* 0x0000000000097919 */ /* 0x000e620000008800 */
[----:B------:R-:W-:Y:S01]  /*3d640*/  ULDC UR5, c[0x0][0x658] ;  /* 0x0001960000057ab9 */ /* 0x000fe20000000800 */
[----:B------:R-:W-:Y:S01]  /*3d650*/  UMOV UR7, 0xffffffff ;  /* 0xffffffff00077882 */ /* 0x000fe20000000000 */
[----:B------:R-:W-:Y:S01]  /*3d660*/  ULDC UR6, c[0x0][0xc] ;  /* 0x0000030000067ab9 */ /* 0x000fe20000000800 */
[----:B------:R-:W-:Y:S01]  /*3d670*/  USHF.L.U32 UR9, UR7, UR5, URZ ;  /* 0x0000000507097299 */ /* 0x000fe2000800063f */
[----:B------:R-:W-:Y:S01]  /*3d680*/  BSSY B0, `(.L_x_1571) ;  /* 0x00000d6000007945 */ /* 0x000fe20003800000 */
[----:B------:R-:W-:Y:S01]  /*3d690*/  UMOV UR8, 0x1 ;  /* 0x0000000100087882 */ /* 0x000fe20000000000 */
[----:B------:R-:W-:Y:S01]  /*3d6a0*/  ULDC UR7, c[0x0][0x10] ;  /* 0x0000040000077ab9 */ /* 0x000fe20000000800 */
[----:B------:R-:W-:Y:S01]  /*3d6b0*/  USHF.L.U32 UR5, UR8, UR5, URZ ;  /* 0x0000000508057299 */ /* 0x000fe2000800063f */
[----:B------:R-:W-:Y:S01]  /*3d6c0*/  IMAD.MOV.U32 R8, RZ, RZ, 0x1 ;  /* 0x00000001ff087424 */ /* 0x000fe200078e00ff */
[----:B------:R-:W-:Y:S01]  /*3d6d0*/  UIMAD.WIDE.U32 UR6, UR6, UR7, URZ ;  /* 0x00000007060672a5 */ /* 0x000fe2000f8e003f */
[----:B------:R-:W-:Y:S01]  /*3d6e0*/  IMAD.MOV.U32 R6, RZ, RZ, RZ ;  /* 0x000000ffff067224 */ /* 0x000fe200078e00ff */
[----:B------:R-:W-:Y:S01]  /*3d6f0*/  ULDC UR8, c[0x0][0x14] ;  /* 0x0000050000087ab9 */ /* 0x000fe20000000800 */
[----:B------:R-:W-:Y:S01]  /*3d700*/  ULDC UR4, c[0x0][0x600] ;  /* 0x0001800000047ab9 */ /* 0x000fe20000000800 */
[----:B------:R-:W-:-:S02]  /*3d710*/  UIMAD.WIDE.U32 UR20, UR6, UR8, URZ ;  /* 0x00000008061472a5 */ /* 0x000fc4000f8e003f */
[----:B------:R-:W-:Y:S02]  /*3d720*/  UIMAD UR7, UR7, UR8, URZ ;  /* 0x00000008070772a4 */ /* 0x000fe4000f8e023f */
[----:B------:R-:W-:Y:S02]  /*3d730*/  ULOP3.LUT UR24, UR40, 0x2, URZ, 0xfc, !UPT ;  /* 0x0000000228187892 */ /* 0x000fe4000f8efc3f */
[----:B------:R-:W-:Y:S02]  /*3d740*/  UIADD3 UR4, UR4, -0x1, URZ ;  /* 0xffffffff04047890 */ /* 0x000fe4000fffe03f */
[----:B------:R-:W-:Y:S01]  /*3d750*/  ULOP3.LUT UR6, URZ, UR9, URZ, 0x33, !UPT ;  /* 0x000000093f067292 */ /* 0x000fe2000f8e333f */
[----:B0-----:R-:W-:Y:S01]  /*3d760*/  VIADD R0, R0, 0xf ;  /* 0x0000000f00007836 */ /* 0x001fe20000000000 */
[----:B------:R-:W-:Y:S01]  /*3d770*/  UIADD3 UR7, UR21, UR7, URZ ;  /* 0x0000000715077290 */ /* 0x000fe2000fffe03f */
[----:B------:R-:W-:-:S03]  /*3d780*/  ULDC.64 UR22, c[0x0][0x198] ;  /* 0x0000660000167ab9 */ /* 0x000fc60000000a00 */
[----:B------:R-:W-:-:S04]  /*3d790*/  SHF.R.S32.HI R7, RZ, 0x1f, R0 ;  /* 0x0000001fff077819 */ /* 0x000fc80000011400 */
[----:B------:R-:W-:Y:S01]  /*3d7a0*/  LEA.HI R7, R7, R0, RZ, 0x4 ;  /* 0x0000000007077211 */ /* 0x000fe200078f20ff */
[C---:B-1----:R-:W-:Y:S02]  /*3d7b0*/  IMAD.SHL.U32 R16, R9.reuse, 0x100, RZ ;  /* 0x0000010009107824 */ /* 0x042fe400078e00ff */
[----:B------:R-:W-:Y:S01]  /*3d7c0*/  IMAD.SHL.U32 R9, R9, 0x1000, RZ ;  /* 0x0000100009097824 */ /* 0x000fe200078e00ff */
[----:B------:R-:W-:Y:S01]  /*3d7d0*/  SHF.R.S32.HI R7, RZ, 0x4, R7 ;  /* 0x00000004ff077819 */ /* 0x000fe20000011407 */
[----:B------:R-:W-:Y:S01]  /*3d7e0*/  IMAD.MOV.U32 R0, RZ, RZ, 0x1 ;  /* 0x00000001ff007424 */ /* 0x000fe200078e00ff */
[----:B------:R-:W-:Y:S02]  /*3d7f0*/  LOP3.LUT R16, R16, 0x100, RZ, 0xc0, !PT ;  /* 0x0000010010107812 */ /* 0x000fe400078ec0ff */
[----:B------:R-:W-:Y:S01]  /*3d800*/  LOP3.LUT R9, R9, 0x1000, RZ, 0xc0, !PT ;  /* 0x0000100009097812 */ /* 0x000fe200078ec0ff */
[----:B------:R-:W-:-:S07]  /*3d810*/  VIADD R17, R7, 0x1 ;  /* 0x0000000107117836 */ /* 0x000fce0000000000 */
.L_x_1582:
[----:B------:R-:W-:-:S03]  /*3d820*/  UMOV UR8, 0xffffffff ;  /* 0xffffffff00087882 */ /* 0x000fc60000000000 */
[----:B------:R-:W-:Y:S05]  /*3d830*/  BRA.DIV UR8, `(.L_x_1572) ;  /* 0x00000012086c7947 */ /* 0x000fea000b800000 */
[----:B------:R-:W-:-:S13]  /*3d840*/  ELECT P6, URZ, PT ;  /* 0x00000000003f782f */ /* 0x000fda00038c0000 */
.L_x_1597:
[----:B------:R-:W0:Y:S01]  /*3d850*/  LDC R2, c[0x0][0x28c] ;  /* 0x0000a300ff027b82 */ /* 0x000e220000000800 */
[----:B------:R-:W-:Y:S01]  /*3d860*/  BSSY B1, `(.L_x_1573) ;  /* 0x000003a000017945 */ /* 0x000fe20003800000 */
[----:B0-----:R-:W-:-:S13]  /*3d870*/  ISETP.LT.OR P6, PT, R2, 0x1, !P6 ;  /* 0x000000010200780c */ /* 0x001fda00077c1670 */
[----:B------:R-:W-:Y:S05]  /*3d880*/  @P6 BRA `(.L_x_1574) ;  /* 0x0000000000dc6947 */ /* 0x000fea0003800000 */
[----:B------:R-:W-:Y:S02]  /*3d890*/  IMAD R2, R3, 0x200, R16 ;  /* 0x0000020003027824 */ /* 0x000fe400078e0210 */
[----:B------:R-:W-:Y:S02]  /*3d8a0*/  IMAD R5, R5, 0x180, RZ ;  /* 0x0000018005057824 */ /* 0x000fe400078e02ff */
[----:B------:R-:W-:Y:S02]  /*3d8b0*/  IMAD.MOV.U32 R12, RZ, RZ, RZ ;  /* 0x000000ffff0c7224 */ /* 0x000fe400078e00ff */
[----:B------:R-:W-:Y:S02]  /*3d8c0*/  IMAD.MOV.U32 R4, RZ, RZ, R17 ;  /* 0x000000ffff047224 */ /* 0x000fe400078e0011 */
[----:B------:R-:W-:Y:S02]  /*3d8d0*/  IMAD.MOV.U32 R3, RZ, RZ, R0 ;  /* 0x000000ffff037224 */ /* 0x000fe400078e0000 */
[----:B------:R-:W-:-:S07]  /*3d8e0*/  IMAD.MOV.U32 R13, RZ, RZ, R6 ;  /* 0x000000ffff0d7224 */ /* 0x000fce00078e0006 */
.L_x_1577:
[----:B------:R-:W0:Y:S01]  /*3d8f0*/  S2R R15, SR_CgaCtaId ;  /* 0x00000000000f7919 */ /* 0x000e220000008800 */
[----:B------:R-:W-:Y:S02]  /*3d900*/  MOV R10, 0x400 ;  /* 0x00000400000a7802 */ /* 0x000fe40000000f00 */
[----:B------:R-:W-:Y:S02]  /*3d910*/  SHF.L.U32 R14, R3, 0x1f, RZ ;  /* 0x0000001f030e7819 */ /* 0x000fe400000006ff */
[----:B0-----:R-:W-:-:S05]  /*3d920*/  LEA R10, R15, R10, 0x18 ;  /* 0x0000000a0f0a7211 */ /* 0x001fca00078ec0ff */
[----:B------:R-:W-:-:S04]  /*3d930*/  IMAD R15, R13, 0x8, R10 ;  /* 0x000000080d0f7824 */ /* 0x000fc800078e020a */
[----:B------:R-:W0:Y:S02]  /*3d940*/  SYNCS.PHASECHK.TRANS64.TRYWAIT P0, [R15+URZ+0x40], R14 ;  /* 0x0000400e0f0075a7 */ /* 0x000e24000800017f */
[----:B0-----:R-:W-:Y:S05]  /*3d950*/  @!P0 BRA `(.L_x_1575) ;  /* 0x0000001000448947 */ /* 0x001fea0003800000 */
.L_x_1598:
[----:B------:R-:W1:Y:S01]  /*3d960*/  S2R R18, SR_TID.X ;  /* 0x0000000000127919 */ /* 0x000e620000002100 */
[----:B------:R-:W-:-:S04]  /*3d970*/  UPRMT UR8, UR24, 0x9910, URZ ;  /* 0x0000991018087896 */ /* 0x000fc8000800003f */
[----:B------:R-:W-:Y:S01]  /*3d980*/  UISETP.NE.AND UP0, UPT, UR8, 0x2, UPT ;  /* 0x000000020800788c */ /* 0x000fe2000bf05270 */
[----:B-1----:R-:W-:-:S13]  /*3d990*/  LOP3.LUT P0, RZ, R18, 0x7f, RZ, 0xc0, !PT ;  /* 0x0000007f12ff7812 */ /* 0x002fda000780c0ff */
[----:B0-----:R-:W0:Y:S02]  /*3d9a0*/  @!P0 LDC R14, c[0x0][0x500] ;  /* 0x00014000ff0e8b82 */ /* 0x001e240000000800 */
[----:B0-----:R0:W-:Y:S01]  /*3d9b0*/  @!P0 SYNCS.ARRIVE.TRANS64 RZ, [R15+URZ], R14 ;  /* 0x0000000e0fff89a7 */ /* 0x0011e2000800003f */
[----:B------:R-:W-:-:S13]  /*3d9c0*/  PLOP3.LUT P0, PT, PT, PT, UP0, 0x80, 0x0 ;  /* 0x000000000000781c */ /* 0x000fda0003f0f008 */
[----:B0-----:R-:W-:Y:S05]  /*3d9d0*/  @P0 BRA `(.L_x_1576) ;  /* 0x0000000000040947 */ /* 0x001fea0003800000 */
[----:B------:R-:W-:Y:S01]  /*3d9e0*/  BPT.TRAP 0x1 ;  /* 0x000000040000795c */ /* 0x000fe20000300000 */
.L_x_1576:
[----:B------:R-:W-:Y:S01]  /*3d9f0*/  R2UR UR9, R15 ;  /* 0x000000000f0972ca */ /* 0x000fe200000e0000 */
[----:B------:R-:W-:Y:S01]  /*3da00*/  IMAD R15, R13, 0x2000, R9 ;  /* 0x000020000d0f7824 */ /* 0x000fe200078e0209 */
[----:B------:R-:W-:Y:S01]  /*3da10*/  R2UR UR18, R5 ;  /* 0x00000000051272ca */ /* 0x000fe200000e0000 */
[--C-:B------:R-:W-:Y:S01]  /*3da20*/  IMAD R14, R13, 0x3000, R10.reuse ;  /* 0x000030000d0e7824 */ /* 0x100fe200078e020a */
[----:B------:R-:W-:Y:S01]  /*3da30*/  UIADD3 UR14, UP0, UR22, 0xf0, URZ ;  /* 0x000000f0160e7890 */ /* 0x000fe2000ff1e03f */
[----:B------:R-:W-:Y:S01]  /*3da40*/  IMAD R15, R15, 0x2, R10 ;  /* 0x000000020f0f7824 */ /* 0x000fe200078e020a */
[----:B------:R-:W-:Y:S01]  /*3da50*/  R2UR UR10, R12 ;  /* 0x000000000c0a72ca */ /* 0x000fe200000e0000 */
[----:B------:R-:W-:Y:S01]  /*3da60*/  VIADD R4, R4, 0xffffffff ;  /* 0xffffffff04047836 */ /* 0x000fe20000000000 */
[----:B------:R-:W-:Y:S01]  /*3da70*/  R2UR UR8, R14 ;  /* 0x000000000e0872ca */ /* 0x000fe200000e0000 */
[----:B------:R-:W-:Y:S01]  /*3da80*/  UIADD3 UR26, UP1, UR22, 0x1f0, URZ ;  /* 0x000001f0161a7890 */ /* 0x000fe2000ff3e03f */
[----:B------:R-:W-:Y:S01]  /*3da90*/  R2UR UR11, R15 ;  /* 0x000000000f0b72ca */ /* 0x000fe200000e0000 */
[----:B------:R-:W-:Y:S01]  /*3daa0*/  UIADD3.X UR15, URZ, UR23, URZ, UP0, !UPT ;  /* 0x000000173f0f7290 */ /* 0x000fe200087fe43f */
[----:B------:R-:W-:Y:S01]  /*3dab0*/  R2UR UR12, R11 ;  /* 0x000000000b0c72ca */ /* 0x000fe200000e0000 */
[----:B------:R-:W-:Y:S01]  /*3dac0*/  VIADD R13, R13, 0x1 ;  /* 0x000000010d0d7836 */ /* 0x000fe20000000000 */
[----:B------:R-:W-:Y:S01]  /*3dad0*/  R2UR UR19, R2 ;  /* 0x00000000021372ca */ /* 0x000fe200000e0000 */
[----:B------:R-:W-:Y:S01]  /*3dae0*/  UIADD3.X UR27, URZ, UR23, URZ, UP1, !UPT ;  /* 0x000000173f1b7290 */ /* 0x000fe20008ffe43f */
[----:B------:R-:W-:Y:S01]  /*3daf0*/  ISETP.GT.AND P1, PT, R4, 0x1, PT ;  /* 0x000000010400780c */ /* 0x000fe20003f24270 */
[----:B------:R-:W-:Y:S01]  /*3db00*/  UMOV UR16, 0x0 ;  /* 0x0000000000107882 */ /* 0x000fe20000000000 */
[----:B------:R-:W-:Y:S01]  /*3db10*/  UMOV UR17, 0x10000000 ;  /* 0x1000000000117882 */ /* 0x000fe20000000000 */
[----:B------:R-:W-:Y:S01]  /*3db20*/  ISETP.NE.AND P0, PT, R13, 0x8, PT ;  /* 0x000000080d00780c */ /* 0x000fe20003f05270 */
[----:B------:R-:W-:Y:S01]  /*3db30*/  UMOV UR25, 0x30000 ;  /* 0x0003000000197882 */ /* 0x000fe20000000000 */
[----:B------:R-:W-:Y:S01]  /*3db40*/  UIADD3 UR8, UR8, 0x180, URZ ;  /* 0x0000018008087890 */ /* 0x000fe2000fffe03f */
[----:B------:R-:W-:Y:S01]  /*3db50*/  VIADD R12, R12, 0x10 ;  /* 0x000000100c0c7836 */ /* 0x000fe20000000000 */
[----:B------:R-:W-:Y:S01]  /*3db60*/  UIADD3 UR13, UR11, 0x18180, URZ ;  /* 0x000181800b0d7890 */ /* 0x000fe2000fffe03f */
[----:B------:R-:W-:-:S02]  /*3db70*/  SEL R10, RZ, 0x1, P0 ;  /* 0x00000001ff0a7807 */ /* 0x000fc40000000000 */
[----:B------:R-:W-:Y:S01]  /*3db80*/  UMOV UR11, UR18 ;  /* 0x00000012000b7c82 */ /* 0x000fe20008000000 */
[----:B------:R-:W-:Y:S02]  /*3db90*/  SEL R13, R13, RZ, P0 ;  /* 0x000000ff0d0d7207 */ /* 0x000fe40000000000 */
[----:B------:R-:W-:Y:S01]  /*3dba0*/  LOP3.LUT R3, R3, R10, RZ, 0x3c, !PT ;  /* 0x0000000a03037212 */ /* 0x000fe200078e3cff */
[----:B------:R0:W-:Y:S02]  /*3dbb0*/  UTMALDG.3D [UR8], [UR14], desc[UR16] ;  /* 0x000010080e0075b4 */ /* 0x0001e40008011000 */
[----:B0-----:R-:W-:Y:S01]  /*3dbc0*/  UMOV UR8, UR13 ;  /* 0x0000000d00087c82 */ /* 0x001fe20008000000 */
[----:B------:R-:W-:Y:S02]  /*3dbd0*/  UMOV UR11, UR19 ;  /* 0x00000013000b7c82 */ /* 0x000fe40008000000 */
[----:B------:R0:W-:Y:S02]  /*3dbe0*/  UTMALDG.3D.MULTICAST [UR8], [UR26], UR25, desc[UR16] ;  /* 0x000010081a0073b4 */ /* 0x0001e40008011819 */
[----:B0-----:R-:W-:Y:S05]  /*3dbf0*/  @P1 BRA `(.L_x_1577) ;  /* 0xfffffffc003c1947 */ /* 0x001fea000383ffff */
.L_x_1574:
[----:B------:R-:W-:Y:S05]  /*3dc00*/  BSYNC B1 ;  /* 0x0000000000017941 */ /* 0x000fea0003800000 */
.L_x_1573:
[----:B------:R-:W2:Y:S01]  /*3dc10*/  LDL.LU R15, [R1+0xa08] ;  /* 0x000a0800010f7983 */ /* 0x000ea20000300800 */
[----:B------:R-:W-:Y:S01]  /*3dc20*/  LOP3.LUT P2, RZ, R8, 0xff, RZ, 0xc0, !PT ;  /* 0x000000ff08ff7812 */ /* 0x000fe2000784c0ff */
[----:B------:R-:W-:Y:S01]  /*3dc30*/  IMAD.IADD R6, R7, 0x1, R6 ;  /* 0x0000000107067824 */ /* 0x000fe200078e0206 */
[----:B------:R-:W-:Y:S01]  /*3dc40*/  ULDC.64 UR8, c[0x0][0x650] ;  /* 0x0001940000087ab9 */ /* 0x000fe20000000a00 */
[----:B------:R-:W3:Y:S01]  /*3dc50*/  LDL.LU R14, [R1+0xa0c] ;  /* 0x000a0c00010e7983 */ /* 0x000ee20000300800 */
[----:B------:R-:W-:Y:S01]  /*3dc60*/  BSSY B1, `(.L_x_1578) ;  /* 0x0000075000017945 */ /* 0x000fe20003800000 */
[----:B------:R-:W-:Y:S01]  /*3dc70*/  IMAD.MOV.U32 R5, RZ, RZ, -0x1 ;  /* 0xffffffffff057424 */ /* 0x000fe200078e00ff */
[----:B------:R-:W-:Y:S01]  /*3dc80*/  SHF.R.U32.HI R2, RZ, 0x3, R6 ;  /* 0x00000003ff027819 */ /* 0x000fe20000011606 */
[----:B------:R-:W-:Y:S01]  /*3dc90*/  IMAD.MOV.U32 R11, RZ, RZ, -0x1 ;  /* 0xffffffffff0b7424 */ /* 0x000fe200078e00ff */
[----:B------:R-:W-:Y:S02]  /*3dca0*/  ISETP.GT.U32.AND P0, PT, R6, 0x7, PT ;  /* 0x000000070600780c */ /* 0x000fe40003f04070 */
[----:B------:R-:W-:-:S02]  /*3dcb0*/  LOP3.LUT R2, R2, 0x1, RZ, 0xc0, !PT ;  /* 0x0000000102027812 */ /* 0x000fc400078ec0ff */
[C---:B------:R-:W-:Y:S01]  /*3dcc0*/  ISETP.LT.U32.AND P0, PT, R7.reuse, 0x8, P0 ;  /* 0x000000080700780c */ /* 0x040fe20000701070 */
[----:B------:R-:W0:Y:S01]  /*3dcd0*/  @P2 S2R R3, SR_CgaCtaId ;  /* 0x0000000000032919 */ /* 0x000e220000008800 */
[----:B------:R-:W-:Y:S02]  /*3dce0*/  ISETP.NE.U32.AND P1, PT, R2, 0x1, PT ;  /* 0x000000010200780c */ /* 0x000fe40003f25070 */
[----:B------:R-:W-:Y:S02]  /*3dcf0*/  @P2 MOV R2, 0x400 ;  /* 0x0000040000022802 */ /* 0x000fe40000000f00 */
[----:B------:R-:W-:Y:S02]  /*3dd00*/  ISETP.GT.U32.AND P1, PT, R7, 0x7, !P1 ;  /* 0x000000070700780c */ /* 0x000fe40004f24070 */
[----:B------:R-:W-:Y:S02]  /*3dd10*/  LOP3.LUT R6, R6, 0x7, RZ, 0xc0, !PT ;  /* 0x0000000706067812 */ /* 0x000fe400078ec0ff */
[----:B------:R-:W-:-:S02]  /*3dd20*/  PRMT R8, RZ, 0x7610, R8 ;  /* 0x00007610ff087816 */ /* 0x000fc40000000008 */
[----:B0-----:R-:W-:Y:S02]  /*3dd30*/  @P2 LEA R2, R3, R2, 0x18 ;  /* 0x0000000203022211 */ /* 0x001fe400078ec0ff */
[----:B------:R-:W-:Y:S02]  /*3dd40*/  SEL R3, RZ, 0x1, !P0 ;  /* 0x00000001ff037807 */ /* 0x000fe40004000000 */
[----:B------:R0:W-:Y:S02]  /*3dd50*/  @P2 SYNCS.ARRIVE.TRANS64.A1T0 RZ, [R2+URZ+0x98], RZ ;  /* 0x000098ff02ff29a7 */ /* 0x0001e4000810003f */
[----:B0-----:R-:W-:-:S04]  /*3dd60*/  SEL R2, RZ, 0x1, !P1 ;  /* 0x00000001ff027807 */ /* 0x001fc80004800000 */
[----:B------:R-:W-:Y:S01]  /*3dd70*/  LOP3.LUT R0, R2, R0, R3, 0x96, !PT ;  /* 0x0000000002007212 */ /* 0x000fe200078e9603 */
[----:B------:R-:W-:Y:S01]  /*3dd80*/  IMAD.MOV.U32 R3, RZ, RZ, -0x1 ;  /* 0xffffffffff037424 */ /* 0x000fe200078e00ff */
[----:B------:R-:W-:Y:S02]  /*3dd90*/  PRMT R2, RZ, 0x7610, R2 ;  /* 0x00007610ff027816 */ /* 0x000fe40000000002 */
[----:B---3--:R-:W-:-:S04]  /*3dda0*/  IADD3 R14, P0, R14, UR20, RZ ;  /* 0x000000140e0e7c10 */ /* 0x008fc8000ff1e0ff */
[----:B--2---:R-:W-:Y:S01]  /*3ddb0*/  IADD3.X R15, R15, UR7, RZ, P0, !PT ;  /* 0x000000070f0f7c10 */ /* 0x004fe200087fe4ff */
[----:B------:R0:W-:Y:S01]  /*3ddc0*/  STL [R1+0xa0c], R14 ;  /* 0x000a0c0e01007387 */ /* 0x0001e20000100800 */
[----:B------:R-:W-:-:S03]  /*3ddd0*/  ISETP.GE.U32.AND P0, PT, R14, UR8, PT ;  /* 0x000000080e007c0c */ /* 0x000fc6000bf06070 */
[----:B------:R0:W-:Y:S01]  /*3dde0*/  STL [R1+0xa08], R15 ;  /* 0x000a080f01007387 */ /* 0x0001e20000100800 */
[----:B------:R-:W-:-:S13]  /*3ddf0*/  ISETP.GE.U32.AND.EX P0, PT, R15, UR9, PT, P0 ;  /* 0x000000090f007c0c */ /* 0x000fda000bf06100 */
[----:B0-----:R-:W-:Y:S05]  /*3de00*/  @P0 BRA `(.L_x_1579) ;  /* 0x0000000400680947 */ /* 0x001fea0003800000 */
[----:B------:R-:W0:Y:S01]  /*3de10*/  S2UR UR8, SR_CTAID.X ;  /* 0x00000000000879c3 */ /* 0x000e220000002500 */
[----:B------:R-:W-:Y:S01]  /*3de20*/  ULDC.64 UR10, c[0x0][0x628] ;  /* 0x00018a00000a7ab9 */ /* 0x000fe20000000a00 */
[----:B------:R-:W-:Y:S01]  /*3de30*/  ULDC UR9, c[0x0][0x150] ;  /* 0x0000540000097ab9 */ /* 0x000fe20000000800 */
[----:B------:R-:W-:Y:S01]  /*3de40*/  ISETP.NE.U32.AND P0, PT, RZ, UR10, PT ;  /* 0x0000000aff007c0c */ /* 0x000fe2000bf05070 */
[----:B------:R-:W-:Y:S01]  /*3de50*/  ULDC UR12, c[0x0][0x630] ;  /* 0x00018c00000c7ab9 */ /* 0x000fe20000000800 */
[----:B------:R-:W-:Y:S01]  /*3de60*/  ULDC UR14, c[0x0][0x154] ;  /* 0x00005500000e7ab9 */ /* 0x000fe20000000800 */
[----:B------:R-:W-:Y:S01]  /*3de70*/  IMAD.MOV.U32 R3, RZ, RZ, R15 ;  /* 0x000000ffff037224 */ /* 0x000fe200078e000f */
[----:B------:R-:W-:Y:S01]  /*3de80*/  ISETP.NE.AND.EX P0, PT, RZ, UR11, PT, P0 ;  /* 0x0000000bff007c0c */ /* 0x000fe2000bf05300 */
[----:B------:R-:W1:Y:S01]  /*3de90*/  S2UR UR13, SR_CTAID.Y ;  /* 0x00000000000d79c3 */ /* 0x000e620000002600 */
[----:B0-----:R-:W-:-:S05]  /*3dea0*/  I2FP.F32.U32 R2, UR8 ;  /* 0x0000000800027c45 */ /* 0x001fca0008201000 */
[----:B------:R-:W-:Y:S01]  /*3deb0*/  FMUL R10, R2, UR9 ;  /* 0x00000009020a7c20 */ /* 0x000fe20008400000 */
[----:B------:R-:W-:Y:S01]  /*3dec0*/  IMAD.MOV.U32 R2, RZ, RZ, R14 ;  /* 0x000000ffff027224 */ /* 0x000fe200078e000e */
[----:B-1----:R-:W-:-:S04]  /*3ded0*/  I2FP.F32.U32 R12, UR13 ;  /* 0x0000000d000c7c45 */ /* 0x002fc80008201000 */
[----:B------:R-:W0:Y:S01]  /*3dee0*/  F2I.U32.TRUNC.NTZ R10, R10 ;  /* 0x0000000a000a7305 */ /* 0x000e22000020f000 */
[----:B------:R-:W-:Y:S05]  /*3def0*/  @!P0 BRA `(.L_x_1580) ;  /* 0x0000000000288947 */ /* 0x000fea0003800000 */
[----:B------:R-:W-:Y:S02]  /*3df00*/  ULDC UR9, c[0x0][0x634] ;  /* 0x00018d0000097ab9 */ /* 0x000fe40000000800 */
[----:B------:R-:W-:-:S05]  /*3df10*/  IADD3 R3, P0, R14, UR9, RZ ;  /* 0x000000090e037c10 */ /* 0x000fca000ff1e0ff */
[----:B------:R-:W-:-:S04]  /*3df20*/  IMAD.X R11, RZ, RZ, R15, P0 ;  /* 0x000000ffff0b7224 */ /* 0x000fc800000e060f */
[----:B------:R-:W-:-:S04]  /*3df30*/  IMAD.WIDE.U32 R4, R11, UR10, RZ ;  /* 0x0000000a0b047c25 */ /* 0x000fc8000f8e00ff */
[----:B------:R-:W-:-:S04]  /*3df40*/  IMAD.WIDE.U32 R4, P0, R3, UR11, R4 ;  /* 0x0000000b03047c25 */ /* 0x000fc8000f800004 */
[----:B------:R-:W-:-:S04]  /*3df50*/  IMAD.WIDE.U32 R2, R3, UR10, RZ ;  /* 0x0000000a03027c25 */ /* 0x000fc8000f8e00ff */
[----:B------:R-:W-:Y:S01]  /*3df60*/  IMAD.MOV.U32 R2, RZ, RZ, R5 ;  /* 0x000000ffff027224 */ /* 0x000fe200078e0005 */
[----:B------:R-:W-:Y:S01]  /*3df70*/  IADD3 RZ, P1, R3, R4, RZ ;  /* 0x0000000403ff7210 */ /* 0x000fe20007f3e0ff */
[----:B------:R-:W-:-:S04]  /*3df80*/  IMAD.X R3, RZ, RZ, RZ, P0 ;  /* 0x000000ffff037224 */ /* 0x000fc800000e06ff */
[----:B------:R-:W-:-:S08]  /*3df90*/  IMAD.WIDE.U32.X R2, R11, UR11, R2, P1 ;  /* 0x0000000b0b027c25 */ /* 0x000fd000088e0402 */
.L_x_1580:
[--C-:B------:R-:W-:Y:S01]  /*3dfa0*/  SHF.R.U64 R11, R2, UR12, R3.reuse ;  /* 0x0000000c020b7c19 */ /* 0x100fe20008001203 */
[----:B------:R-:W-:Y:S01]  /*3dfb0*/  ULDC.64 UR10, c[0x0][0x620] ;  /* 0x00018800000a7ab9 */ /* 0x000fe20000000a00 */
[----:B------:R-:W-:Y:S01]  /*3dfc0*/  SHF.R.U32.HI R2, RZ, UR12, R3 ;  /* 0x0000000cff027c19 */ /* 0x000fe20008011603 */
[----:B------:R-:W-:Y:S01]  /*3dfd0*/  IMAD.MOV.U32 R3, RZ, RZ, R15 ;  /* 0x000000ffff037224 */ /* 0x000fe200078e000f */
[----:B------:R-:W-:Y:S01]  /*3dfe0*/  IADD3 R13, P0, RZ, -R11, RZ ;  /* 0x8000000bff0d7210 */ /* 0x000fe20007f1e0ff */
[----:B------:R-:W-:Y:S01]  /*3dff0*/  FMUL R4, R12, UR14 ;  /* 0x0000000e0c047c20 */ /* 0x000fe20008400000 */
[----:B------:R-:W-:Y:S01]  /*3e000*/  ULDC.64 UR14, c[0x0][0x640] ;  /* 0x00019000000e7ab9 */ /* 0x000fe20000000a00 */
[----:B0-----:R-:W-:Y:S02]  /*3e010*/  R2UR UR9, R10 ;  /* 0x000000000a0972ca */ /* 0x001fe400000e0000 */
[----:B------:R-:W-:Y:S01]  /*3e020*/  IMAD.X R2, RZ, RZ, ~R2, P0 ;  /* 0x000000ffff027224 */ /* 0x000fe200000e0e02 */
[----:B------:R-:W-:Y:S01]  /*3e030*/  ISETP.NE.U32.AND P0, PT, RZ, UR14, PT ;  /* 0x0000000eff007c0c */ /* 0x000fe2000bf05070 */
[----:B------:R-:W0:Y:S02]  /*3e040*/  F2I.U32.TRUNC.NTZ R4, R4 ;  /* 0x0000000400047305 */ /* 0x000e24000020f000 */
[----:B------:R-:W-:Y:S01]  /*3e050*/  IMAD R2, R2, UR10, RZ ;  /* 0x0000000a02027c24 */ /* 0x000fe2000f8e02ff */
[----:B------:R-:W-:-:S03]  /*3e060*/  ISETP.NE.AND.EX P0, PT, RZ, UR15, PT, P0 ;  /* 0x0000000fff007c0c */ /* 0x000fc6000bf05300 */
[----:B------:R-:W-:Y:S02]  /*3e070*/  IMAD R5, R13, UR11, R2 ;  /* 0x0000000b0d057c24 */ /* 0x000fe4000f8e0202 */
[----:B------:R-:W-:-:S04]  /*3e080*/  IMAD.MOV.U32 R2, RZ, RZ, R14 ;  /* 0x000000ffff027224 */ /* 0x000fc800078e000e */
[----:B------:R-:W-:Y:S01]  /*3e090*/  IMAD.WIDE.U32 R2, R13, UR10, R2 ;  /* 0x0000000a0d027c25 */ /* 0x000fe2000f8e0002 */
[----:B------:R-:W-:Y:S01]  /*3e0a0*/  ULDC UR10, c[0x0][0x618] ;  /* 0x00018600000a7ab9 */ /* 0x000fe20000000800 */
[----:B0-----:R-:W-:Y:S02]  /*3e0b0*/  R2UR UR11, R4 ;  /* 0x00000000040b72ca */ /* 0x001fe400000e0000 */
[----:B------:R-:W-:-:S05]  /*3e0c0*/  IMAD.IADD R3, R3, 0x1, R5 ;  /* 0x0000000103037824 */ /* 0x000fca00078e0205 */
[--C-:B------:R-:W-:Y:S02]  /*3e0d0*/  SHF.R.U64 R10, R2, UR10, R3.reuse ;  /* 0x0000000a020a7c19 */ /* 0x100fe40008001203 */
[----:B------:R-:W-:Y:S01]  /*3e0e0*/  SHF.R.U32.HI R3, RZ, UR10, R3 ;  /* 0x0000000aff037c19 */ /* 0x000fe20008011603 */
[----:B------:R-:W-:-:S03]  /*3e0f0*/  ULDC UR10, c[0x0][0x608] ;  /* 0x00018200000a7ab9 */ /* 0x000fc60000000800 */
[--C-:B------:R-:W-:Y:S02]  /*3e100*/  SHF.R.U64 R12, R10, UR10, R3.reuse ;  /* 0x0000000a0a0c7c19 */ /* 0x100fe40008001203 */
[----:B------:R-:W-:Y:S01]  /*3e110*/  SHF.R.U32.HI R3, RZ, UR10, R3 ;  /* 0x0000000aff037c19 */ /* 0x000fe20008011603 */
[----:B------:R-:W-:-:S03]  /*3e120*/  ULDC UR10, c[0x0][0x658] ;  /* 0x00019600000a7ab9 */ /* 0x000fc60000000800 */
[--C-:B------:R-:W-:Y:S02]  /*3e130*/  SHF.R.U64 R13, R12, UR10, R3.reuse ;  /* 0x0000000a0c0d7c19 */ /* 0x100fe40008001203 */
[----:B------:R-:W-:-:S03]  /*3e140*/  SHF.R.U32.HI R14, RZ, UR10, R3 ;  /* 0x0000000aff0e7c19 */ /* 0x000fc60008011603 */
[----:B------:R-:W-:Y:S02]  /*3e150*/  IMAD.MOV.U32 R2, RZ, RZ, R13 ;  /* 0x000000ffff027224 */ /* 0x000fe400078e000d */
[----:B------:R-:W-:Y:S01]  /*3e160*/  IMAD.MOV.U32 R3, RZ, RZ, R14 ;  /* 0x000000ffff037224 */ /* 0x000fe200078e000e */
[----:B------:R-:W-:Y:S06]  /*3e170*/  @!P0 BRA `(.L_x_1581) ;  /* 0x0000000000288947 */ /* 0x000fec0003800000 */
        /* <DEDUP_REMOVED lines=10> */
.L_x_1581:
[----:B------:R-:W-:Y:S01]  /*3e220*/  ULDC UR10, c[0x0][0x648] ;  /* 0x00019200000a7ab9 */ /* 0x000fe20000000800 */
[----:B------:R-:W-:Y:S01]  /*3e230*/  UISETP.NE.AND UP0, UPT, UR46, URZ, UPT ;  /* 0x0000003f2e00728c */ /* 0x000fe2000bf05270 */
[----:B------:R-:W-:Y:S01]  /*3e240*/  SHF.R.U64 R3, R2, UR10, R3 ;  /* 0x0000000a02037c19 */ /* 0x000fe20008001203 */
[----:B------:R-:W-:Y:S01]  /*3e250*/  ULDC UR10, c[0x0][0x638] ;  /* 0x00018e00000a7ab9 */ /* 0x000fe20000000800 */
[----:B------:R-:W-:Y:S01]  /*3e260*/  UIADD3 UR11, -UR11, URZ, URZ ;  /* 0x0000003f0b0b7290 */ /* 0x000fe2000fffe13f */
[----:B------:R-:W-:Y:S02]  /*3e270*/  LOP3.LUT R12, R12, UR6, RZ, 0xc0, !PT ;  /* 0x000000060c0c7c12 */ /* 0x000fe4000f8ec0ff */
[----:B------:R-:W-:Y:S01]  /*3e280*/  IMAD.MOV R2, RZ, RZ, -R3 ;  /* 0x000000ffff027224 */ /* 0x000fe200078e0a03 */
[----:B------:R-:W-:Y:S02]  /*3e290*/  PLOP3.LUT P0, PT, PT, PT, UP0, 0x40, 0x0 ;  /* 0x000000000000781c */ /* 0x000fe40003f0e808 */
[----:B------:R-:W-:Y:S01]  /*3e2a0*/  IMAD R5, R3, UR5, R12 ;  /* 0x0000000503057c24 */ /* 0x000fe2000f8e020c */
[----:B------:R-:W-:Y:S01]  /*3e2b0*/  PLOP3.LUT P1, PT, PT, PT, UP0, 0x40, 0x0 ;  /* 0x000000000000781c */ /* 0x000fe20003f2e808 */
[----:B------:R-:W-:Y:S01]  /*3e2c0*/  IMAD R13, R2, UR10, R13 ;  /* 0x0000000a020d7c24 */ /* 0x000fe2000f8e020d */
[----:B------:R-:W-:Y:S01]  /*3e2d0*/  UIADD3 UR10, -UR9, URZ, URZ ;  /* 0x0000003f090a7290 */ /* 0x000fe2000fffe13f */
[----:B------:R-:W-:-:S02]  /*3e2e0*/  LOP3.LUT R2, R10, UR4, RZ, 0xc0, !PT ;  /* 0x000000040a027c12 */ /* 0x000fc4000f8ec0ff */
[----:B------:R-:W-:Y:S02]  /*3e2f0*/  ULDC UR9, c[0x0][0x144] ;  /* 0x0000510000097ab9 */ /* 0x000fe40000000800 */
[----:B------:R-:W-:-:S03]  /*3e300*/  UIMAD UR8, UR9, UR10, UR8 ;  /* 0x0000000a090872a4 */ /* 0x000fc6000f8e0208 */
[----:B------:R-:W-:Y:S02]  /*3e310*/  ULDC UR9, c[0x0][0x148] ;  /* 0x0000520000097ab9 */ /* 0x000fe40000000800 */
[----:B------:R-:W-:-:S03]  /*3e320*/  @UP0 UIMAD UR8, UR9, UR11, UR13 ;  /* 0x0000000b090802a4 */ /* 0x000fc6000f8e020d */
[----:B------:R-:W-:Y:S02]  /*3e330*/  ULDC UR9, c[0x0][0x600] ;  /* 0x0001800000097ab9 */ /* 0x000fe40000000800 */
[----:B------:R-:W-:Y:S02]  /*3e340*/  IMAD R2, R13, UR9, R2 ;  /* 0x000000090d027c24 */ /* 0x000fe4000f8e0202 */
[----:B------:R-:W-:Y:S01]  /*3e350*/  IMAD.U32 R4, RZ, RZ, UR8 ;  /* 0x00000008ff047e24 */ /* 0x000fe2000f8e00ff */
[----:B------:R-:W-:-:S03]  /*3e360*/  ULDC UR8, c[0x0][0x610] ;  /* 0x0001840000087ab9 */ /* 0x000fc60000000800 */
[----:B------:R-:W-:-:S05]  /*3e370*/  IMAD R5, R5, UR8, R4 ;  /* 0x0000000805057c24 */ /* 0x000fca000f8e0204 */
[----:B------:R-:W-:Y:S02]  /*3e380*/  SEL R3, R2, R5, P0 ;  /* 0x0000000502037207 */ /* 0x000fe40000000000 */
[----:B------:R-:W-:Y:S01]  /*3e390*/  SEL R5, R5, R2, P1 ;  /* 0x0000000205057207 */ /* 0x000fe20000800000 */
[----:B------:R-:W-:-:S07]  /*3e3a0*/  IMAD.MOV.U32 R2, RZ, RZ, 0x1 ;  /* 0x00000001ff027424 */ /* 0x000fce00078e00ff */
.L_x_1579:
[----:B------:R-:W-:Y:S05]  /*3e3b0*/  BSYNC B1 ;  /* 0x0000000000017941 */ /* 0x000fea0003800000 */
.L_x_1578:
[----:B------:R-:W-:-:S13]  /*3e3c0*/  LOP3.LUT P0, RZ, R2, 0xff, RZ, 0xc0, !PT ;  /* 0x000000ff02ff7812 */ /* 0x000fda000780c0ff */
[----:B------:R-:W-:Y:S05]  /*3e3d0*/  @P0 BRA `(.L_x_1582) ;  /* 0xfffffff400100947 */ /* 0x000fea000383ffff */
[----:B------:R-:W-:Y:S05]  /*3e3e0*/  BSYNC B0 ;  /* 0x0000000000007941 */ /* 0x000fea0003800000 */
.L_x_1571:
[----:B------:R-:W-:-:S03]  /*3e3f0*/  UMOV UR8, 0xffffffff ;  /* 0xffffffff00087882 */ /* 0x000fc60000000000 */
[----:B------:R-:W-:Y:S05]  /*3e400*/  BRA.DIV UR8, `(.L_x_1583) ;  /* 0x0000000608ac7947 */ /* 0x000fea000b800000 */
[----:B------:R-:W-:-:S13]  /*3e410*/  ELECT P6, URZ, PT ;  /* 0x00000000003f782f */ /* 0x000fda00038c0000 */
.L_x_1601:
[----:B------:R-:W-:Y:S04]  /*3e420*/  BSSY B0, `(.L_x_1584) ;  /* 0x0000050000007945 */ /* 0x000fe80003800000 */
[----:B------:R-:W-:Y:S05]  /*3e430*/  @!P6 BRA `(.L_x_1585) ;  /* 0x000000040038e947 */ /* 0x000fea0003800000 */
[----:B------:R-:W-:-:S04]  /*3e440*/  ULOP3.LUT UR8, UR40, 0x2, URZ, 0xfc, !UPT ;  /* 0x0000000228087892 */ /* 0x000fc8000f8efc3f */
[----:B------:R-:W-:-:S06]  /*3e450*/  UISETP.NE.AND UP0, UPT, UR8, 0x3, UPT ;  /* 0x000000030800788c */ /* 0x000fcc000bf05270 */
[----:B------:R-:W-:-:S13]  /*3e460*/  PLOP3.LUT P0, PT, PT, PT, UP0, 0x80, 0x0 ;  /* 0x000000000000781c */ /* 0x000fda0003f0f008 */
[----:B------:R-:W-:Y:S05]  /*3e470*/  @!P0 BRA `(.L_x_1586) ;  /* 0x0000000000048947 */ /* 0x000fea0003800000 */
[----:B------:R-:W-:Y:S01]  /*3e480*/  BPT.TRAP 0x1 ;  /* 0x000000040000795c */ /* 0x000fe20000300000 */
.L_x_1586:
[----:B------:R-:W0:Y:S01]  /*3e490*/  S2R R3, SR_CgaCtaId ;  /* 0x0000000000037919 */ /* 0x000e220000008800 */
[----:B------:R-:W-:-:S04]  /*3e4a0*/  MOV R2, 0x400 ;  /* 0x0000040000027802 */ /* 0x000fc80000000f00 */
[----:B0-----:R-:W-:Y:S02]  /*3e4b0*/  LEA R3, R3, R2, 0x18 ;  /* 0x0000000203037211 */ /* 0x001fe400078ec0ff */
[----:B------:R-:W-:-:S03]  /*3e4c0*/  SHF.L.U32 R2, R0, 0x1f, RZ ;  /* 0x0000001f00027819 */ /* 0x000fc600000006ff */
[----:B------:R-:W-:-:S04]  /*3e4d0*/  VIADD R3, R3, 0x40 ;  /* 0x0000004003037836 */ /* 0x000fc80000000000 */
[----:B------:R-:W-:-:S04]  /*3e4e0*/  IMAD R5, R6, 0x8, R3 ;  /* 0x0000000806057824 */ /* 0x000fc800078e0203 */
[----:B------:R-:W0:Y:S02]  /*3e4f0*/  SYNCS.PHASECHK.TRANS64.TRYWAIT P0, [R5+URZ], R2 ;  /* 0x00000002050075a7 */ /* 0x000e24000800017f */
[----:B0-----:R-:W-:Y:S05]  /*3e500*/  @!P0 BRA `(.L_x_1587) ;  /* 0x00000004008c8947 */ /* 0x001fea0003800000 */
.L_x_1602:
[----:B------:R-:W-:-:S05]  /*3e510*/  VIADD R6, R6, 0x1 ;  /* 0x0000000106067836 */ /* 0x000fca0000000000 */
[----:B------:R-:W-:-:S04]  /*3e520*/  ISETP.NE.AND P0, PT, R6, 0x8, PT ;  /* 0x000000080600780c */ /* 0x000fc80003f05270 */
[----:B0-----:R-:W-:Y:S02]  /*3e530*/  SEL R5, RZ, 0x1, P0 ;  /* 0x00000001ff057807 */ /* 0x001fe40000000000 */
[----:B------:R-:W-:Y:S02]  /*3e540*/  SEL R6, R6, RZ, P0 ;  /* 0x000000ff06067207 */ /* 0x000fe40000000000 */
[----:B------:R-:W-:-:S03]  /*3e550*/  LOP3.LUT R5, R0, R5, RZ, 0x3c, !PT ;  /* 0x0000000500057212 */ /* 0x000fc600078e3cff */
[----:B------:R-:W-:Y:S01]  /*3e560*/  IMAD R7, R6, 0x8, R3 ;  /* 0x0000000806077824 */ /* 0x000fe200078e0203 */
[----:B------:R-:W-:-:S04]  /*3e570*/  SHF.L.U32 R0, R5, 0x1f, RZ ;  /* 0x0000001f05007819 */ /* 0x000fc800000006ff */
[----:B------:R-:W0:Y:S02]  /*3e580*/  SYNCS.PHASECHK.TRANS64.TRYWAIT P0, [R7+URZ], R0 ;  /* 0x00000000070075a7 */ /* 0x000e24000800017f */
[----:B0-----:R-:W-:Y:S05]  /*3e590*/  @!P0 BRA `(.L_x_1588) ;  /* 0x00000004007c8947 */ /* 0x001fea0003800000 */
.L_x_1603:
[----:B0-----:R-:W-:-:S05]  /*3e5a0*/  VIADD R0, R6, 0x1 ;  /* 0x0000000106007836 */ /* 0x001fca0000000000 */
[----:B------:R-:W-:-:S04]  /*3e5b0*/  ISETP.NE.AND P0, PT, R0, 0x8, PT ;  /* 0x000000080000780c */ /* 0x000fc80003f05270 */
[----:B------:R-:W-:Y:S02]  /*3e5c0*/  SEL R2, RZ, 0x1, P0 ;  /* 0x00000001ff027807 */ /* 0x000fe40000000000 */
[----:B------:R-:W-:Y:S02]  /*3e5d0*/  SEL R4, R0, RZ, P0 ;  /* 0x000000ff00047207 */ /* 0x000fe40000000000 */
[----:B------:R-:W-:-:S03]  /*3e5e0*/  LOP3.LUT R5, R5, R2, RZ, 0x3c, !PT ;  /* 0x0000000205057212 */ /* 0x000fc600078e3cff */
[----:B------:R-:W-:Y:S01]  /*3e5f0*/  IMAD R7, R4, 0x8, R3 ;  /* 0x0000000804077824 */ /* 0x000fe200078e0203 */
[----:B------:R-:W-:-:S04]  /*3e600*/  SHF.L.U32 R0, R5, 0x1f, RZ ;  /* 0x0000001f05007819 */ /* 0x000fc800000006ff */
[----:B------:R-:W0:Y:S02]  /*3e610*/  SYNCS.PHASECHK.TRANS64.TRYWAIT P0, [R7+URZ], R0 ;  /* 0x00000000070075a7 */ /* 0x000e24000800017f */
[----:B0-----:R-:W-:Y:S05]  /*3e620*/  @!P0 BRA `(.L_x_1589) ;  /* 0x00000004006c8947 */ /* 0x001fea0003800000 */
.L_x_1604:
        /* <DEDUP_REMOVED lines=9> */
.L_x_1605:
        /* <DEDUP_REMOVED lines=9> */
.L_x_1606:
        /* <DEDUP_REMOVED lines=9> */
.L_x_1607:
        /* <DEDUP_REMOVED lines=9> */
.L_x_1608:
[----:B0-----:R-:W-:-:S05]  /*3e870*/  VIADD R0, R4, 0x1 ;  /* 0x0000000104007836 */ /* 0x001fca0000000000 */
[----:B------:R-:W-:-:S04]  /*3e880*/  ISETP.NE.AND P0, PT, R0, 0x8, PT ;  /* 0x000000080000780c */ /* 0x000fc80003f05270 */
[----:B------:R-:W-:Y:S02]  /*3e890*/  SEL R2, RZ, 0x1, P0 ;  /* 0x00000001ff027807 */ /* 0x000fe40000000000 */
[----:B------:R-:W-:Y:S02]  /*3e8a0*/  SEL R0, R0, RZ, P0 ;  /* 0x000000ff00007207 */ /* 0x000fe40000000000 */
[----:B------:R-:W-:-:S03]  /*3e8b0*/  LOP3.LUT R2, R5, R2, RZ, 0x3c, !PT ;  /* 0x0000000205027212 */ /* 0x000fc600078e3cff */
[----:B------:R-:W-:Y:S01]  /*3e8c0*/  IMAD R3, R0, 0x8, R3 ;  /* 0x0000000800037824 */ /* 0x000fe200078e0203 */
[----:B------:R-:W-:-:S07]  /*3e8d0*/  SHF.L.U32 R0, R2, 0x1f, RZ ;  /* 0x0000001f02007819 */ /* 0x000fce00000006ff */
.L_x_1594:
[----:B0-----:R0:W1:Y:S02]  /*3e8e0*/  SYNCS.PHASECHK.TRANS64.TRYWAIT P0, [R3+URZ], R0 ;  /* 0x00000000030075a7 */ /* 0x001064000800017f */
[----:B-1----:R-:W-:Y:S05]  /*3e8f0*/  @!P0 NANOSLEEP.SYNCS 0x989680 ;  /* 0x009896800000895d */ /* 0x002fea0003900000 */
[----:B------:R-:W1:Y:S02]  /*3e900*/  @!P0 SYNCS.PHASECHK.TRANS64 P0, [R3+URZ], R0 ;  /* 0x00000000030085a7 */ /* 0x000e64000800007f */
[----:B-1----:R-:W-:Y:S05]  /*3e910*/  @!P0 BRA `(.L_x_1594) ;  /* 0xfffffffc00f08947 */ /* 0x002fea000383ffff */
.L_x_1585:
[----:B------:R-:W-:Y:S05]  /*3e920*/  BSYNC B0 ;  /* 0x0000000000007941 */ /* 0x000fea0003800000 */
.L_x_1584:
[----:B------:R-:W-:Y:S05]  /*3e930*/  EXIT ;  /* 0x000000000000794d */ /* 0x000fea0003800000 */
.L_x_22:
[----:B-1----:R1:W2:Y:S02]  /*3e940*/  SYNCS.PHASECHK.TRANS64.TRYWAIT P1, [R3+URZ], R0 ;  /* 0x00000000030075a7 */ /* 0x0022a4000802017f */
[----:B--2---:R-:W-:Y:S05]  /*3e950*/  @!P1 NANOSLEEP.SYNCS 0x989680 ;  /* 0x009896800000995d */ /* 0x004fea0003900000 */
[----:B------:R-:W2:Y:S02]  /*3e960*/  @!P1 SYNCS.PHASECHK.TRANS64 P1, [R3+URZ], R0 ;  /* 0x00000000030095a7 */ /* 0x000ea4000802007f */
[----:B--2---:R-:W-:Y:S05]  /*3e970*/  @!P1 BRA `(.L_x_22) ;  /* 0xfffffffc00f09947 */ /* 0x004fea000383ffff */
[----:B------:R-:W-:Y:S05]  /*3e980*/  BRA `(.L_x_21) ;  /* 0xfffffc2c00807947 */ /* 0x000fea000383ffff */
.L_x_27:
[----:B-1----:R-:W-:-:S04]  /*3e990*/  IMAD.U32 R7, RZ, RZ, UR4 ;  /* 0x00000004ff077e24 */ /* 0x002fc8000f8e00ff */
[----:B------:R1:W2:Y:S03]  /*3e9a0*/  SYNCS.PHASECHK.TRANS64.TRYWAIT P1, [R7+URZ], R5 ;  /* 0x00000005070075a7 */ /* 0x0002a6000802017f */
[----:B--2---:R-:W-:Y:S05]  /*3e9b0*/  @!P1 NANOSLEEP.SYNCS 0x989680 ;  /* 0x009896800000995d */ /* 0x004fea0003900000 */
[----:B------:R-:W2:Y:S02]  /*3e9c0*/  @!P1 SYNCS.PHASECHK.TRANS64 P1, [R7+URZ], R5 ;  /* 0x00000005070095a7 */ /* 0x000ea4000802007f */
[----:B--2---:R-:W-:Y:S05]  /*3e9d0*/  @!P1 BRA `(.L_x_27) ;  /* 0xfffffffc00ec9947 */ /* 0x004fea000383ffff */
[----:B------:R-:W-:Y:S05]  /*3e9e0*/  BRA `(.L_x_26) ;  /* 0xfffffc44006c7947 */ /* 0x000fea000383ffff */
.L_x_1572:
[----:B------:R-:W-:Y:S01]  /*3e9f0*/  BSSY B1, `(.L_x_1595) ;  /* 0x0000006000017945 */ /* 0x000fe20003800000 */
[----:B------:R-:W-:-:S07]  /*3ea00*/  IMAD.MOV.U32 R15, RZ, RZ, -0x1 ;  /* 0xffffffffff0f7424 */ /* 0x000fce00078e00ff */
[----:B------:R-:W-:Y:S05]  /*3ea10*/  WARPSYNC.COLLECTIVE R15, `(.L_x_1596) ;  /* 0x000000000f0c7348 */ /* 0x000fea0003c00000 */
[----:B------:R-:W-:Y:S02]  /*3ea20*/  ELECT P6, UR62, PT ;  /* 0x00000000003e782f */ /* 0x000fe400038c0000 */
[----:B------:R-:W-:Y:S01]  /*3ea30*/  MOV R14, UR62 ;  /* 0x0000003e000e7c02 */ /* 0x000fe20008000f00 */
[----:B------:R-:W-:Y:S10]  /*3ea40*/  ENDCOLLECTIVE ;  /* 0x000000000000791b */ /* 0x000ff40003800000 */
.L_x_1596:
[----:B------:R-:W-:Y:S05]  /*3ea50*/  BSYNC B1 ;  /* 0x0000000000017941 */ /* 0x000fea0003800000 */
.L_x_1595:
[----:B------:R-:W-:Y:S05]  /*3ea60*/  BRA `(.L_x_1597) ;  /* 0xffffffec00787947 */ /* 0x000fea000383ffff */
.L_x_1575:
[----:B0-----:R0:W1:Y:S02]  /*3ea70*/  SYNCS.PHASECHK.TRANS64.TRYWAIT P0, [R15+URZ+0x40], R14 ;  /* 0x0000400e0f0075a7 */ /* 0x001064000800017f */
[----:B-1----:R-:W-:Y:S05]  /*3ea80*/  @!P0 NANOSLEEP.SYNCS 0x989680 ;  /* 0x009896800000895d */ /* 0x002fea0003900000 */
[----:B------:R-:W1:Y:S02]  /*3ea90*/  @!P0 SYNCS.PHASECHK.TRANS64 P0, [R15+URZ+0x40], R14 ;  /* 0x0000400e0f0085a7 */ /* 0x000e64000800007f */
[----:B-1----:R-:W-:Y:S05]  /*3eaa0*/  @!P0 BRA `(.L_x_1575) ;  /* 0xfffffffc00f08947 */ /* 0x002fea000383ffff */
[----:B------:R-:W-:Y:S05]  /*3eab0*/  BRA `(.L_x_1598) ;  /* 0xffffffec00a87947 */ /* 0x000fea000383ffff */
.L_x_1583:
[----:B------:R-:W-:Y:S01]  /*3eac0*/  BSSY B0, `(.L_x_1599) ;  /* 0x0000006000007945 */ /* 0x000fe20003800000 */
[----:B------:R-:W-:-:S07]  /*3ead0*/  IMAD.MOV.U32 R15, RZ, RZ, -0x1 ;  /* 0xffffffffff0f7424 */ /* 0x000fce00078e00ff */
[----:B------:R-:W-:Y:S05]  /*3eae0*/  WARPSYNC.COLLECTIVE R15, `(.L_x_1600) ;  /* 0x000000000f0c7348 */ /* 0x000fea0003c00000 */
[----:B------:R-:W-:Y:S02]  /*3eaf0*/  ELECT P6, UR62, PT ;  /* 0x00000000003e782f */ /* 0x000fe400038c0000 */
[----:B------:R-:W-:Y:S01]  /*3eb00*/  MOV R14, UR62 ;  /* 0x0000003e000e7c02 */ /* 0x000fe20008000f00 */
[----:B------:R-:W-:Y:S10]  /*3eb10*/  ENDCOLLECTIVE ;  /* 0x000000000000791b */ /* 0x000ff40003800000 */
.L_x_1600:
[----:B------:R-:W-:Y:S05]  /*3eb20*/  BSYNC B0 ;  /* 0x0000000000007941 */ /* 0x000fea0003800000 */
.L_x_1599:
[----:B------:R-:W-:Y:S05]  /*3eb30*/  BRA `(.L_x_1601) ;  /* 0xfffffff800387947 */ /* 0x000fea000383ffff */
.L_x_1587:
[----:B0-----:R0:W1:Y:S02]  /*3eb40*/  SYNCS.PHASECHK.TRANS64.TRYWAIT P0, [R5+URZ], R2 ;  /* 0x00000002050075a7 */ /* 0x001064000800017f */
[----:B-1----:R-:W-:Y:S05]  /*3eb50*/  @!P0 NANOSLEEP.SYNCS 0x989680 ;  /* 0x009896800000895d */ /* 0x002fea0003900000 */
[----:B------:R-:W1:Y:S02]  /*3eb60*/  @!P0 SYNCS.PHASECHK.TRANS64 P0, [R5+URZ], R2 ;  /* 0x00000002050085a7 */ /* 0x000e64000800007f */
[----:B-1----:R-:W-:Y:S05]  /*3eb70*/  @!P0 BRA `(.L_x_1587) ;  /* 0xfffffffc00f08947 */ /* 0x002fea000383ffff */
[----:B------:R-:W-:Y:S05]  /*3eb80*/  BRA `(.L_x_1602) ;  /* 0xfffffff800607947 */ /* 0x000fea000383ffff */
.L_x_1588:
[----:B0-----:R0:W1:Y:S02]  /*3eb90*/  SYNCS.PHASECHK.TRANS64.TRYWAIT P0, [R7+URZ], R0 ;  /* 0x00000000070075a7 */ /* 0x001064000800017f */
[----:B-1----:R-:W-:Y:S05]  /*3eba0*/  @!P0 NANOSLEEP.SYNCS 0x989680 ;  /* 0x009896800000895d */ /* 0x002fea0003900000 */
[----:B------:R-:W1:Y:S02]  /*3ebb0*/  @!P0 SYNCS.PHASECHK.TRANS64 P0, [R7+URZ], R0 ;  /* 0x00000000070085a7 */ /* 0x000e64000800007f */
[----:B-1----:R-:W-:Y:S05]  /*3ebc0*/  @!P0 BRA `(.L_x_1588) ;  /* 0xfffffffc00f08947 */ /* 0x002fea000383ffff */
[----:B------:R-:W-:Y:S05]  /*3ebd0*/  BRA `(.L_x_1603) ;  /* 0xfffffff800707947 */ /* 0x000fea000383ffff */
.L_x_1589:
[----:B0-----:R0:W1:Y:S02]  /*3ebe0*/  SYNCS.PHASECHK.TRANS64.TRYWAIT P0, [R7+URZ], R0 ;  /* 0x00000000070075a7 */ /* 0x001064000800017f */
[----:B-1----:R-:W-:Y:S05]  /*3ebf0*/  @!P0 NANOSLEEP.SYNCS 0x989680 ;  /* 0x009896800000895d */ /* 0x002fea0003900000 */
[----:B------:R-:W1:Y:S02]  /*3ec00*/  @!P0 SYNCS.PHASECHK.TRANS64 P0, [R7+URZ], R0 ;  /* 0x00000000070085a7 */ /* 0x000e64000800007f */
[----:B-1----:R-:W-:Y:S05]  /*3ec10*/  @!P0 BRA `(.L_x_1589) ;  /* 0xfffffffc00f08947 */ /* 0x002fea000383ffff */
[----:B------:R-:W-:Y:S05]  /*3ec20*/  BRA `(.L_x_1604) ;  /* 0xfffffff800807947 */ /* 0x000fea000383ffff */
.L_x_1590:
[----:B0-----:R0:W1:Y:S02]  /*3ec30*/  SYNCS.PHASECHK.TRANS64.TRYWAIT P0, [R7+URZ], R0 ;  /* 0x00000000070075a7 */ /* 0x001064000800017f */
[----:B-1----:R-:W-:Y:S05]  /*3ec40*/  @!P0 NANOSLEEP.SYNCS 0x989680 ;  /* 0x009896800000895d */ /* 0x002fea0003900000 */
[----:B------:R-:W1:Y:S02]  /*3ec50*/  @!P0 SYNCS.PHASECHK.TRANS64 P0, [R7+URZ], R0 ;  /* 0x00000000070085a7 */ /* 0x000e64000800007f */
[----:B-1----:R-:W-:Y:S05]  /*3ec60*/  @!P0 BRA `(.L_x_1590) ;  /* 0xfffffffc00f08947 */ /* 0x002fea000383ffff */
[----:B------:R-:W-:Y:S05]  /*3ec70*/  BRA `(.L_x_1605) ;  /* 0xfffffff800907947 */ /* 0x000fea000383ffff */
.L_x_1591:
[----:B0-----:R0:W1:Y:S02]  /*3ec80*/  SYNCS.PHASECHK.TRANS64.TRYWAIT P0, [R7+URZ], R0 ;  /* 0x00000000070075a7 */ /* 0x001064000800017f */
[----:B-1----:R-:W-:Y:S05]  /*3ec90*/  @!P0 NANOSLEEP.SYNCS 0x989680 ;  /* 0x009896800000895d */ /* 0x002fea0003900000 */
[----:B------:R-:W1:Y:S02]  /*3eca0*/  @!P0 SYNCS.PHASECHK.TRANS64 P0, [R7+URZ], R0 ;  /* 0x00000000070085a7 */ /* 0x000e64000800007f */
[----:B-1----:R-:W-:Y:S05]  /*3ecb0*/  @!P0 BRA `(.L_x_1591) ;  /* 0xfffffffc00f08947 */ /* 0x002fea000383ffff */
[----:B------:R-:W-:Y:S05]  /*3ecc0*/  BRA `(.L_x_1606) ;  /* 0xfffffff800a07947 */ /* 0x000fea000383ffff */
.L_x_1592:
[----:B0-----:R0:W1:Y:S02]  /*3ecd0*/  SYNCS.PHASECHK.TRANS64.TRYWAIT P0, [R7+URZ], R0 ;  /* 0x00000000070075a7 */ /* 0x001064000800017f */
[----:B-1----:R-:W-:Y:S05]  /*3ece0*/  @!P0 NANOSLEEP.SYNCS 0x989680 ;  /* 0x009896800000895d */ /* 0x002fea0003900000 */
[----:B------:R-:W1:Y:S02]  /*3ecf0*/  @!P0 SYNCS.PHASECHK.TRANS64 P0, [R7+URZ], R0 ;  /* 0x00000000070085a7 */ /* 0x000e64000800007f */
[----:B-1----:R-:W-:Y:S05]  /*3ed00*/  @!P0 BRA `(.L_x_1592) ;  /* 0xfffffffc00f08947 */ /* 0x002fea000383ffff */
[----:B------:R-:W-:Y:S05]  /*3ed10*/  BRA `(.L_x_1607) ;  /* 0xfffffff800b07947 */ /* 0x000fea000383ffff */
.L_x_1593:
[----:B0-----:R0:W1:Y:S02]  /*3ed20*/  SYNCS.PHASECHK.TRANS64.TRYWAIT P0, [R7+URZ], R0 ;  /* 0x00000000070075a7 */ /* 0x001064000800017f */
[----:B-1----:R-:W-:Y:S05]  /*3ed30*/  @!P0 NANOSLEEP.SYNCS 0x989680 ;  /* 0x009896800000895d */ /* 0x002fea0003900000 */
[----:B------:R-:W1:Y:S02]  /*3ed40*/  @!P0 SYNCS.PHASECHK.TRANS64 P0, [R7+URZ], R0 ;  /* 0x00000000070085a7 */ /* 0x000e64000800007f */
[----:B-1----:R-:W-:Y:S05]  /*3ed50*/  @!P0 BRA `(.L_x_1593) ;  /* 0xfffffffc00f08947 */ /* 0x002fea000383ffff */
[----:B------:R-:W-:Y:S05]  /*3ed60*/  BRA `(.L_x_1608) ;  /* 0xfffffff800c07947 */ /* 0x000fea000383ffff */
.L_x_1609:
[----:B------:R-:W-:-:S00]  /*3ed70*/  BRA `(.L_x_1609) ;  /* 0xfffffffc00fc7947 */ /* 0x000fc0000383ffff */
[----:B------:R-:W-:-:S00]  /*3ed80*/  NOP ;  /* 0x0000000000007918 */ /* 0x000fc00000000000 */
[----:B------:R-:W-:-:S00]  /*3ed90*/  NOP ;  /* 0x0000000000007918 */ /* 0x000fc00000000000 */
[----:B------:R-:W-:-:S00]  /*3eda0*/  NOP ;  /* 0x0000000000007918 */ /* 0x000fc00000000000 */
[----:B------:R-:W-:-:S00]  /*3edb0*/  NOP ;  /* 0x0000000000007918 */ /* 0x000fc00000000000 */
[----:B------:R-:W-:-:S00]  /*3edc0*/  NOP ;  /* 0x0000000000007918 */ /* 0x000fc00000000000 */
[----:B------:R-:W-:-:S00]  /*3edd0*/  NOP ;  /* 0x0000000000007918 */ /* 0x000fc00000000000 */
[----:B------:R-:W-:-:S00]  /*3ede0*/  NOP ;  /* 0x0000000000007918 */ /* 0x000fc00000000000 */
[----:B------:R-:W-:-:S00]  /*3edf0*/  NOP ;  /* 0x0000000000007918 */ /* 0x000fc00000000000 */
.L_x_1610:


//--------------------- .nv.global.init           --------------------------
	.section	.nv.global.init,"aw",@progbits
.nv.global.init:
	.type		$str$22,@object
	.size		$str$22,($str$23 - $str$22)
$str$22:
        /*0000*/ 	.byte	0x6b, 0x5f, 0x74, 0x69, 0x6c, 0x65, 0x5f, 0x63, 0x6f, 0x75, 0x6e, 0x74, 0x20, 0x3e, 0x3d, 0x20
        /*0010*/ 	.byte	0x31, 0x00
	.type		$str$23,@object
	.size		$str$23,(__unnamed_1 - $str$23)
$str$23:
        /*0012*/ 	.byte	0x2f, 0x74, 0x6d, 0x70, 0x2f, 0x63, 0x75, 0x74, 0x6c, 0x61, 0x73, 0x73, 0x5f, 0x73, 0x77, 0x65
        /*0022*/ 	.byte	0x65, 0x70, 0x5f, 0x73, 0x72, 0x63, 0x2f, 0x69, 0x6e, 0x63, 0x6c, 0x75, 0x64, 0x65, 0x2f, 0x63
        /*0032*/ 	.byte	0x75, 0x74, 0x6c, 0x61, 0x73, 0x73, 0x2f, 0x67, 0x65, 0x6d, 0x6d, 0x2f, 0x63, 0x6f, 0x6c, 0x6c
        /*0042*/ 	.byte	0x65, 0x63, 0x74, 0x69, 0x76, 0x65, 0x2f, 0x73, 0x6d, 0x39, 0x30, 0x5f, 0x6d, 0x6d, 0x61, 0x5f
        /*0052*/ 	.byte	0x74, 0x6d, 0x61, 0x5f, 0x67, 0x6d, 0x6d, 0x61, 0x5f, 0x73, 0x73, 0x5f, 0x77, 0x61, 0x72, 0x70
        /*0062*/ 	.byte	0x73, 0x70, 0x65, 0x63, 0x69, 0x61, 0x6c, 0x69, 0x7a, 0x65, 0x64, 0x2e, 0x68, 0x70, 0x70, 0x00
	.type		__unnamed_1,@object
	.size		__unnamed_1,(.L_0 - __unnamed_1)
__unnamed_1:
        /* <DEDUP_REMOVED lines=181> */
        /*0bc2*/ 	.byte	0x69, 0x64, 0x65, 0x6e, 0x74, 0x69, 0x74, 0x79, 0x5d, 0x00
.L_0:


//--------------------- .nv.shared._ZN7cutlass13device_kernelINS_4gemm6kernel13GemmUniversalIN4cute5tupleIJiiiiEEENS1_10collective13CollectiveMmaINS1_34MainloopSm90TmaGmmaWarpSpecializedILi8ENS5_IJNS4_1CILi2EEENSA_ILi1EEESC_EEENS1_35KernelTmaWarpSpecializedCooperativeEEENS5_IJNSA_ILi384EEENSA_ILi512EEENSA_ILi16EEEEEENS_6half_tENS5_IJlSC_lEEESK_SL_NS4_8TiledMMAINS4_8MMA_AtomIJNS4_4SM904GMMA26MMA_64x256x16_F32F16F16_SSILNSP_5MajorE0ELSR_0ELNSP_7ScaleInE1ELSS_1EEEEEENS4_6LayoutISD_NS5_IJSC_NSA_ILi0EEESW_EEEEENS5_IJNS4_10UnderscoreESZ_SZ_EEEEENS4_13SM90_TMA_LOADENS4_14ComposedLayoutINS4_7SwizzleILi1ELi4ELi3EEENS4_18smem_ptr_flag_bitsILi16EEENSV_INS5_IJNSA_ILi8EEESI_EEENS5_IJSI_SC_EEEEEEEvNS4_8identityENS4_23SM90_TMA_LOAD_MULTICASTES1C_vS1D_EENS_8epilogue10collective6detail29Sm90TmaWarpSpecializedAdapterINS1H_15DefaultEpilogueISK_SL_SL_NS1G_6thread17LinearCombinationISK_Li1EffLNS1L_9ScaleType4KindE0ELNS_15FloatRoundStyleE2ESK_EENS1_15EpilogueDefaultEEEEEvvEEEEvNT_6ParamsE --------------------------
	.section	.nv.shared._ZN7cutlass13device_kernelINS_4gemm6kernel13GemmUniversalIN4cute5tupleIJiiiiEEENS1_10collective13CollectiveMmaINS1_34MainloopSm90TmaGmmaWarpSpecializedILi8ENS5_IJNS4_1CILi2EEENSA_ILi1EEESC_EEENS1_35KernelTmaWarpSpecializedCooperativeEEENS5_IJNSA_ILi384EEENSA_ILi512EEENSA_ILi16EEEEEENS_6half_tENS5_IJlSC_lEEESK_SL_NS4_8TiledMMAINS4_8MMA_AtomIJNS4_4SM904GMMA26MMA_64x256x16_F32F16F16_SSILNSP_5MajorE0ELSR_0ELNSP_7ScaleInE1ELSS_1EEEEEENS4_6LayoutISD_NS5_IJSC_NSA_ILi0EEESW_EEEEENS5_IJNS4_10UnderscoreESZ_SZ_EEEEENS4_13SM90_TMA_LOADENS4_14ComposedLayoutINS4_7SwizzleILi1ELi4ELi3EEENS4_18smem_ptr_flag_bitsILi16EEENSV_INS5_IJNSA_ILi8EEESI_EEENS5_IJSI_SC_EEEEEEEvNS4_8identityENS4_23SM90_TMA_LOAD_MULTICASTES1C_vS1D_EENS_8epilogue10collective6detail29Sm90TmaWarpSpecializedAdapterINS1H_15DefaultEpilogueISK_SL_SL_NS1G_6thread17LinearCombinationISK_Li1EffLNS1L_9ScaleType4KindE0ELNS_15FloatRoundStyleE2ESK_EENS1_15EpilogueDefaultEEEEEvvEEEEvNT_6ParamsE,"aw",@nobits
	.sectionflags	@""
	.align	16
	.zero		1024


//--------------------- .nv.shared.reserved.0     --------------------------
	.section	.nv.shared.reserved.0,"aw",@nobits
	.weak		__nv_reservedSMEM_offset_0_alias
	.size		__nv_reservedSMEM_offset_0_alias, 0, 0
	.other		__nv_reservedSMEM_offset_0_alias,@"STO_CUDA_RESERVED_SHARED STV_DEFAULT"
__nv_reservedSMEM_offset_0_alias:
	.zero		0


//--------------------- .nv.global                --------------------------
	.section	.nv.global,"aw",@nobits
.nv.global:
	.type		_ZN40_INTERNAL_bdbb9b9e_4_k_cu_ffc6d008_116464cute1_E,@object
	.size		_ZN40_INTERNAL_bdbb9b9e_4_k_cu_ffc6d008_116464cute1_E,(_ZN40_INTERNAL_bdbb9b9e_4_k_cu_ffc6d008_116464cuda3std3__45__cpo6cbeginE - _ZN40_INTERNAL_bdbb9b9e_4_k_cu_ffc6d008_116464cute1_E)
_ZN40_INTERNAL_bdbb9b9e_4_k_cu_ffc6d008_116464cute1_E:
	.zero		1
	.type		_ZN40_INTERNAL_bdbb9b9e_4_k_cu_ffc6d008_116464cuda3std3__45__cpo6cbeginE,@object
	.size		_ZN40_INTERNAL_bdbb9b9e_4_k_cu_ffc6d008_116464cuda3std3__45__cpo6cbeginE,(_ZN40_INTERNAL_bdbb9b9e_4_k_cu_ffc6d008_116464cuda3std3__48in_placeE - _ZN40_INTERNAL_bdbb9b9e_4_k_cu_ffc6d008_116464cuda3std3__45__cpo6cbeginE)
_ZN40_INTERNAL_bdbb9b9e_4_k_cu_ffc6d008_116464cuda3std3__45__cpo6cbeginE:
	.zero		1
	.type		_ZN40_INTERNAL_bdbb9b9e_4_k_cu_ffc6d008_116464cuda3std3__48in_placeE,@object
	.size		_ZN40_INTERNAL_bdbb9b9e_4_k_cu_ffc6d008_116464cuda3std3__48in_placeE,(_ZN40_INTERNAL_bdbb9b9e_4_k_cu_ffc6d008_116464cuda3std6ranges3__45__cpo9iter_moveE - _ZN40_INTERNAL_bdbb9b9e_4_k_cu_ffc6d008_116464cuda3std3__48in_placeE)
_ZN40_INTERNAL_bdbb9b9e_4_k_cu_ffc6d008_116464cuda3std3__48in_placeE:
	.zero		1
	.type		_ZN40_INTERNAL_bdbb9b9e_4_k_cu_ffc6d008_116464cuda3std6ranges3__45__cpo9iter_moveE,@object
	.size		_ZN40_INTERNAL_bdbb9b9e_4_k_cu_ffc6d008_116464cuda3std6ranges3__45__cpo9iter_moveE,(_ZN40_INTERNAL_bdbb9b9e_4_k_cu_ffc6d008_116464cuda3std3__45__cpo5beginE - _ZN40_INTERNAL_bdbb9b9e_4_k_cu_ffc6d008_116464cuda3std6ranges3__45__cpo9iter_moveE)
_ZN40_INTERNAL_bdbb9b9e_4_k_cu_ffc6d008_116464cuda3std6ranges3__45__cpo9iter_moveE:
	.zero		1
	.type		_ZN40_INTERNAL_bdbb9b9e_4_k_cu_ffc6d008_116464cuda3std3__45__cpo5beginE,@object
	.size		_ZN40_INTERNAL_bdbb9b9e_4_k_cu_ffc6d008_116464cuda3std3__45__cpo5beginE,(_ZN40_INTERNAL_bdbb9b9e_4_k_cu_ffc6d008_116464cuda3std3__442_GLOBAL__N__bdbb9b9e_4_k_cu_ffc6d008_116466ignoreE - _ZN40_INTERNAL_bdbb9b9e_4_k_cu_ffc6d008_116464cuda3std3__45__cpo5beginE)
_ZN40_INTERNAL_bdbb9b9e_4_k_cu_ffc6d008_116464cuda3std3__45__cpo5beginE:
	.zero		1
	.type		_ZN40_INTERNAL_bdbb9b9e_4_k_cu_ffc6d008_116464cuda3std3__442_GLOBAL__N__bdbb9b9e_4_k_cu_ffc6d008_116466ignoreE,@object
	.size		_ZN40_INTERNAL_bdbb9b9e_4_k_cu_ffc6d008_116464cuda3std3__442_GLOBAL__N__bdbb9b9e_4_k_cu_ffc6d008_116466ignoreE,(_ZN40_INTERNAL_bdbb9b9e_4_k_cu_ffc6d008_116464cute7productE - _ZN40_INTERNAL_bdbb9b9e_4_k_cu_ffc6d008_116464cuda3std3__442_GLOBAL__N__bdbb9b9e_4_k_cu_ffc6d008_116466ignoreE)
_ZN40_INTERNAL_bdbb9b9e_4_k_cu_ffc6d008_116464cuda3std3__442_GLOBAL__N__bdbb9b9e_4_k_cu_ffc6d008_116466ignoreE:
	.zero		1
	.type		_ZN40_INTERNAL_bdbb9b9e_4_k_cu_ffc6d008_116464cute7productE,@object
	.size		_ZN40_INTERNAL_bdbb9b9e_4_k_cu_ffc6d008_116464cute7productE,(_ZN40_INTERNAL_bdbb9b9e_4_k_cu_ffc6d008_116464cuda3std3__45__cpo3endE - _ZN40_INTERNAL_bdbb9b9e_4_k_cu_ffc6d008_116464cute7productE)
_ZN40_INTERNAL_bdbb9b9e_4_k_cu_ffc6d008_116464cute7productE:
	.zero		1
	.type		_ZN40_INTERNAL_bdbb9b9e_4_k_cu_ffc6d008_116464cuda3std3__45__cpo3endE,@object
	.size		_ZN40_INTERNAL_bdbb9b9e_4_k_cu_ffc6d008_116464cuda3std3__45__cpo3endE,(_ZN40_INTERNAL_bdbb9b9e_4_k_cu_ffc6d008_116464cuda3std3__419piecewise_constructE - _ZN40_INTERNAL_bdbb9b9e_4_k_cu_ffc6d008_116464cuda3std3__45__cpo3endE)
_ZN40_INTERNAL_bdbb9b9e_4_k_cu_ffc6d008_116464cuda3std3__45__cpo3endE:
	.zero		1
	.type		_ZN40_INTERNAL_bdbb9b9e_4_k_cu_ffc6d008_116464cuda3std3__419piecewise_constructE,@object
	.size		_ZN40_INTERNAL_bdbb9b9e_4_k_cu_ffc6d008_116464cuda3std3__419piecewise_constructE,(_ZN40_INTERNAL_bdbb9b9e_4_k_cu_ffc6d008_116464cuda3std3__45__cpo4cendE - _ZN40_INTERNAL_bdbb9b9e_4_k_cu_ffc6d008_116464cuda3std3__419piecewise_constructE)
_ZN40_INTERNAL_bdbb9b9e_4_k_cu_ffc6d008_116464cuda3std3__419piecewise_constructE:
	.zero		1
	.type		_ZN40_INTERNAL_bdbb9b9e_4_k_cu_ffc6d008_116464cuda3std3__45__cpo4cendE,@object
	.size		_ZN40_INTERNAL_bdbb9b9e_4_k_cu_ffc6d008_116464cuda3std3__45__cpo4cendE,(_ZN40_INTERNAL_bdbb9b9e_4_k_cu_ffc6d008_116464cuda3std6ranges3__45__cpo4swapE - _ZN40_INTERNAL_bdbb9b9e_4_k_cu_ffc6d008_116464cuda3std3__45__cpo4cendE)
_ZN40_INTERNAL_bdbb9b9e_4_k_cu_ffc6d008_116464cuda3std3__45__cpo4cendE:
	.zero		1
	.type		_ZN40_INTERNAL_bdbb9b9e_4_k_cu_ffc6d008_116464cuda3std6ranges3__45__cpo4swapE,@object
	.size		_ZN40_INTERNAL_bdbb9b9e_4_k_cu_ffc6d008_116464cuda3std6ranges3__45__cpo4swapE,(.L_8 - _ZN40_INTERNAL_bdbb9b9e_4_k_cu_ffc6d008_116464cuda3std6ranges3__45__cpo4swapE)
_ZN40_INTERNAL_bdbb9b9e_4_k_cu_ffc6d008_116464cuda3std6ranges3__45__cpo4swapE:
	.zero		1
.L_8:


//--------------------- .nv.constant0._ZN7cutlass13device_kernelINS_4gemm6kernel13GemmUniversalIN4cute5tupleIJiiiiEEENS1_10collective13CollectiveMmaINS1_34MainloopSm90TmaGmmaWarpSpecializedILi8ENS5_IJNS4_1CILi2EEENSA_ILi1EEESC_EEENS1_35KernelTmaWarpSpecializedCooperativeEEENS5_IJNSA_ILi384EEENSA_ILi512EEENSA_ILi16EEEEEENS_6half_tENS5_IJlSC_lEEESK_SL_NS4_8TiledMMAINS4_8MMA_AtomIJNS4_4SM904GMMA26MMA_64x256x16_F32F16F16_SSILNSP_5MajorE0ELSR_0ELNSP_7ScaleInE1ELSS_1EEEEEENS4_6LayoutISD_NS5_IJSC_NSA_ILi0EEESW_EEEEENS5_IJNS4_10UnderscoreESZ_SZ_EEEEENS4_13SM90_TMA_LOADENS4_14ComposedLayoutINS4_7SwizzleILi1ELi4ELi3EEENS4_18smem_ptr_flag_bitsILi16EEENSV_INS5_IJNSA_ILi8EEESI_EEENS5_IJSI_SC_EEEEEEEvNS4_8identityENS4_23SM90_TMA_LOAD_MULTICASTES1C_vS1D_EENS_8epilogue10collective6detail29Sm90TmaWarpSpecializedAdapterINS1H_15DefaultEpilogueISK_SL_SL_NS1G_6thread17LinearCombinationISK_Li1EffLNS1L_9ScaleType4KindE0ELNS_15FloatRoundStyleE2ESK_EENS1_15EpilogueDefaultEEEEEvvEEEEvNT_6ParamsE --------------------------
	.section	.nv.constant0._ZN7cutlass13device_kernelINS_4gemm6kernel13GemmUniversalIN4cute5tupleIJiiiiEEENS1_10collective13CollectiveMmaINS1_34MainloopSm90TmaGmmaWarpSpecializedILi8ENS5_IJNS4_1CILi2EEENSA_ILi1EEESC_EEENS1_35KernelTmaWarpSpecializedCooperativeEEENS5_IJNSA_ILi384EEENSA_ILi512EEENSA_ILi16EEEEEENS_6half_tENS5_IJlSC_lEEESK_SL_NS4_8TiledMMAINS4_8MMA_AtomIJNS4_4SM904GMMA26MMA_64x256x16_F32F16F16_SSILNSP_5MajorE0ELSR_0ELNSP_7ScaleInE1ELSS_1EEEEEENS4_6LayoutISD_NS5_IJSC_NSA_ILi0EEESW_EEEEENS5_IJNS4_10UnderscoreESZ_SZ_EEEEENS4_13SM90_TMA_LOADENS4_14ComposedLayoutINS4_7SwizzleILi1ELi4ELi3EEENS4_18smem_ptr_flag_bitsILi16EEENSV_INS5_IJNSA_ILi8EEESI_EEENS5_IJSI_SC_EEEEEEEvNS4_8identityENS4_23SM90_TMA_LOAD_MULTICASTES1C_vS1D_EENS_8epilogue10collective6detail29Sm90TmaWarpSpecializedAdapterINS1H_15DefaultEpilogueISK_SL_SL_NS1G_6thread17LinearCombinationISK_Li1EffLNS1L_9ScaleType4KindE0ELNS_15FloatRoundStyleE2ESK_EENS1_15EpilogueDefaultEEEEEvvEEEEvNT_6ParamsE,"a",@progbits
	.sectionflags	@""
	.align	4
.nv.constant0._ZN7cutlass13device_kernelINS_4gemm6kernel13GemmUniversalIN4cute5tupleIJiiiiEEENS1_10collective13CollectiveMmaINS1_34MainloopSm90TmaGmmaWarpSpecializedILi8ENS5_IJNS4_1CILi2EEENSA_ILi1EEESC_EEENS1_35KernelTmaWarpSpecializedCooperativeEEENS5_IJNSA_ILi384EEENSA_ILi512EEENSA_ILi16EEEEEENS_6half_tENS5_IJlSC_lEEESK_SL_NS4_8TiledMMAINS4_8MMA_AtomIJNS4_4SM904GMMA26MMA_64x256x16_F32F16F16_SSILNSP_5MajorE0ELSR_0ELNSP_7ScaleInE1ELSS_1EEEEEENS4_6LayoutISD_NS5_IJSC_NSA_ILi0EEESW_EEEEENS5_IJNS4_10UnderscoreESZ_SZ_EEEEENS4_13SM90_TMA_LOADENS4_14ComposedLayoutINS4_7SwizzleILi1ELi4ELi3EEENS4_18smem_ptr_flag_bitsILi16EEENSV_INS5_IJNSA_ILi8EEESI_EEENS5_IJSI_SC_EEEEEEEvNS4_8identityENS4_23SM90_TMA_LOAD_MULTICASTES1C_vS1D_EENS_8epilogue10collective6detail29Sm90TmaWarpSpecializedAdapterINS1H_15DefaultEpilogueISK_SL_SL_NS1G_6thread17LinearCombinationISK_Li1EffLNS1L_9ScaleType4KindE0ELNS_15FloatRoundStyleE2ESK_EENS1_15EpilogueDefaultEEEEEvvEEEEvNT_6ParamsE:
	.zero		1664


//--------------------- SYMBOLS --------------------------

	.type		.nv.reservedSmem.offset0,@object
	.size		.nv.reservedSmem.offset0,0x4
	.type		__assertfail,@function
